def matmul_kernel(
    a_ptr,
    b_ptr,
    c_ptr,
    M,
    N,
    K,
    stride_am,
    stride_ak,
    stride_bk,
    stride_bn,
    stride_cm,
    stride_cn,
    BLOCK_M: tl.constexpr,
    BLOCK_N: tl.constexpr,
    BLOCK_K: tl.constexpr,
    GROUP_M: tl.constexpr,
):
    pid = tl.program_id(axis=0)
    num_pid_m = tl.cdiv(M, BLOCK_M)
    num_pid_n = tl.cdiv(N, BLOCK_N)
    num_pid_in_group = GROUP_M * num_pid_n
    group_id = pid // num_pid_in_group
    first_pid_m = group_id * GROUP_M
    group_size_m = min(num_pid_m - first_pid_m, GROUP_M)
    pid_m = first_pid_m + ((pid % num_pid_in_group) % group_size_m)
    pid_n = (pid % num_pid_in_group) // group_size_m

    offs_am = (pid_m * BLOCK_M + tl.arange(0, BLOCK_M)) % M
    offs_bn = (pid_n * BLOCK_N + tl.arange(0, BLOCK_N)) % N
    offs_k = tl.arange(0, BLOCK_K)
    a_ptrs = a_ptr + offs_am[:, None] * stride_am + offs_k[None, :] * stride_ak
    b_ptrs = b_ptr + offs_k[:, None] * stride_bk + offs_bn[None, :] * stride_bn

    acc = tl.zeros((BLOCK_M, BLOCK_N), dtype=tl.float32)
    for kk in range(0, tl.cdiv(K, BLOCK_K)):
        a = tl.load(a_ptrs, mask=offs_k[None, :] < K - kk * BLOCK_K, other=0.0)
        b = tl.load(b_ptrs, mask=offs_k[:, None] < K - kk * BLOCK_K, other=0.0)
        acc = tl.dot(a, b, acc)
        a_ptrs += BLOCK_K * stride_ak
        b_ptrs += BLOCK_K * stride_bk

    c = acc.to(c_ptr.dtype.element_ty)
    offs_cm = pid_m * BLOCK_M + tl.arange(0, BLOCK_M)
    offs_cn = pid_n * BLOCK_N + tl.arange(0, BLOCK_N)
    c_ptrs = c_ptr + offs_cm[:, None] * stride_cm + offs_cn[None, :] * stride_cn
    mask = (offs_cm[:, None] < M) & (offs_cn[None, :] < N)
    tl.store(c_ptrs, c, mask=mask)

# config = {"BLOCK_K": 64, "BLOCK_M": 512, "BLOCK_N": 64, "GROUP_M": 8, "arch": "sm_100", "dtype": "fp8e4m3", "num_ctas": 1, "num_stages": 3, "num_warps": 4}
# arch = sm_100


// ===== COMPILED SASS (sm_100a) =====

	.target	sm_100a

	.elftype	@"ET_EXEC"


//--------------------- .note.nv.tkinfo           --------------------------
	.section	.note.nv.tkinfo,"",@"SHT_NOTE"
	.sectionflags	@"SHF_NOTE_NV_TKINFO"
	.tkinfo
        /*0018*/ 	.word	0x00000081
        /*0030*/ 	.string	""
        /*0030*/ 	.string	"ptxas-blackwell"
        /*0030*/ 	.string	"Cuda compilation tools, release 12.9, V12.9.86"
        /*0030*/ 	.string	"Build cuda_12.9.r12.9/compiler.36037853_0"
        /*0030*/ 	.string	"-v  -suppress-debug-info  -lineinfo  -arch sm_100a "



//--------------------- .note.nv.cuver            --------------------------
	.section	.note.nv.cuver,"",@"SHT_NOTE"
	.sectionflags	@"SHF_NOTE_NV_CUVER"
        /*0018*/ 	.short	0x0001
        /*001a*/ 	.short	0x0064
        /*001c*/ 	.short	0x0001
        /*001e*/ 	.short	0x0000
        /*0020*/ 	.short	0x0001
        /*0022*/ 	.short	0x0000


//--------------------- .nv.info                  --------------------------
	.section	.nv.info,"",@"SHT_CUDA_INFO"
	.align	4


	//----- nvinfo : EIATTR_REGCOUNT
	.align		4
        /*0000*/ 	.byte	0x04, 0x2f
        /*0002*/ 	.short	(.L_4 - .L_3)
	.align		4
.L_3:
        /*0004*/ 	.word	index@(matmul_kernel)
        /*0008*/ 	.word	0x00000060


	//----- nvinfo : EIATTR_FRAME_SIZE
	.align		4
.L_4:
        /*000c*/ 	.byte	0x04, 0x11
        /*000e*/ 	.short	(.L_6 - .L_5)
	.align		4
.L_5:
        /*0010*/ 	.word	index@($__internal_2_$__cuda_sm10x_tcgen05_guardrail_trap_unallocated_columns_being_dealloced)
        /*0014*/ 	.word	0x00000e68


	//----- nvinfo : EIATTR_FRAME_SIZE
	.align		4
.L_6:
        /*0018*/ 	.byte	0x04, 0x11
        /*001a*/ 	.short	(.L_8 - .L_7)
	.align		4
.L_7:
        /*001c*/ 	.word	index@($__internal_1_$__cuda_sm10x_tcgen05_guardrail_trap_phase_invalid_during_alloc)
        /*0020*/ 	.word	0x00000e68


	//----- nvinfo : EIATTR_FRAME_SIZE
	.align		4
.L_8:
        /*0024*/ 	.byte	0x04, 0x11
        /*0026*/ 	.short	(.L_10 - .L_9)
	.align		4
.L_9:
        /*0028*/ 	.word	index@($__internal_0_$__cuda_sm10x_tcgen05_guardrail_trap_col_being_dealloced_not_returned_by_alloc)
        /*002c*/ 	.word	0x00000e68


	//----- nvinfo : EIATTR_FRAME_SIZE
	.align		4
.L_10:
        /*0030*/ 	.byte	0x04, 0x11
        /*0032*/ 	.short	(.L_12 - .L_11)
	.align		4
.L_11:
        /*0034*/ 	.word	index@(matmul_kernel)
        /*0038*/ 	.word	0x00000e68


	//----- nvinfo : EIATTR_MIN_STACK_SIZE
	.align		4
.L_12:
        /*003c*/ 	.byte	0x04, 0x12
        /*003e*/ 	.short	(.L_14 - .L_13)
	.align		4
.L_13:
        /*0040*/ 	.word	index@(matmul_kernel)
        /*0044*/ 	.word	0x00000e68
.L_14:


//--------------------- .nv.info.matmul_kernel    --------------------------
	.section	.nv.info.matmul_kernel,"",@"SHT_CUDA_INFO"
	.sectionflags	@""
	.align	4


	//----- nvinfo : EIATTR_CUDA_API_VERSION
	.align		4
        /*0000*/ 	.byte	0x04, 0x37
        /*0002*/ 	.short	(.L_16 - .L_15)
.L_15:
        /*0004*/ 	.word	0x00000081


	//----- nvinfo : EIATTR_KPARAM_INFO
	.align		4
.L_16:
        /*0008*/ 	.byte	0x04, 0x17
        /*000a*/ 	.short	(.L_18 - .L_17)
.L_17:
        /*000c*/ 	.word	0x00000000
        /*0010*/ 	.short	0x000d
        /*0012*/ 	.short	0x0048
        /*0014*/ 	.byte	0x00, 0xf4, 0x21, 0x00


	//----- nvinfo : EIATTR_KPARAM_INFO
	.align		4
.L_18:
        /*0018*/ 	.byte	0x04, 0x17
        /*001a*/ 	.short	(.L_20 - .L_19)
.L_19:
        /*001c*/ 	.word	0x00000000
        /*0020*/ 	.short	0x000c
        /*0022*/ 	.short	0x0040
        /*0024*/ 	.byte	0x00, 0xf4, 0x21, 0x00


	//----- nvinfo : EIATTR_KPARAM_INFO
	.align		4
.L_20:
        /*0028*/ 	.byte	0x04, 0x17
        /*002a*/ 	.short	(.L_22 - .L_21)
.L_21:
        /*002c*/ 	.word	0x00000000
        /*0030*/ 	.short	0x000b
        /*0032*/ 	.short	0x0038
        /*0034*/ 	.byte	0x00, 0xf0, 0x11, 0x00


	//----- nvinfo : EIATTR_KPARAM_INFO
	.align		4
.L_22:
        /*0038*/ 	.byte	0x04, 0x17
        /*003a*/ 	.short	(.L_24 - .L_23)
.L_23:
        /*003c*/ 	.word	0x00000000
        /*0040*/ 	.short	0x000a
        /*0042*/ 	.short	0x0034
        /*0044*/ 	.byte	0x00, 0xf0, 0x11, 0x00


	//----- nvinfo : EIATTR_KPARAM_INFO
	.align		4
.L_24:
        /*0048*/ 	.byte	0x04, 0x17
        /*004a*/ 	.short	(.L_26 - .L_25)
.L_25:
        /*004c*/ 	.word	0x00000000
        /*0050*/ 	.short	0x0009
        /*0052*/ 	.short	0x0030
        /*0054*/ 	.byte	0x00, 0xf0, 0x11, 0x00


	//----- nvinfo : EIATTR_KPARAM_INFO
	.align		4
.L_26:
        /*0058*/ 	.byte	0x04, 0x17
        /*005a*/ 	.short	(.L_28 - .L_27)
.L_27:
        /*005c*/ 	.word	0x00000000
        /*0060*/ 	.short	0x0008
        /*0062*/ 	.short	0x002c
        /*0064*/ 	.byte	0x00, 0xf0, 0x11, 0x00


	//----- nvinfo : EIATTR_KPARAM_INFO
	.align		4
.L_28:
        /*0068*/ 	.byte	0x04, 0x17
        /*006a*/ 	.short	(.L_30 - .L_29)
.L_29:
        /*006c*/ 	.word	0x00000000
        /*0070*/ 	.short	0x0007
        /*0072*/ 	.short	0x0028
        /*0074*/ 	.byte	0x00, 0xf0, 0x11, 0x00


	//----- nvinfo : EIATTR_KPARAM_INFO
	.align		4
.L_30:
        /*0078*/ 	.byte	0x04, 0x17
        /*007a*/ 	.short	(.L_32 - .L_31)
.L_31:
        /*007c*/ 	.word	0x00000000
        /*0080*/ 	.short	0x0006
        /*0082*/ 	.short	0x0024
        /*0084*/ 	.byte	0x00, 0xf0, 0x11, 0x00


	//----- nvinfo : EIATTR_KPARAM_INFO
	.align		4
.L_32:
        /*0088*/ 	.byte	0x04, 0x17
        /*008a*/ 	.short	(.L_34 - .L_33)
.L_33:
        /*008c*/ 	.word	0x00000000
        /*0090*/ 	.short	0x0005
        /*0092*/ 	.short	0x0020
        /*0094*/ 	.byte	0x00, 0xf0, 0x11, 0x00


	//----- nvinfo : EIATTR_KPARAM_INFO
	.align		4
.L_34:
        /*0098*/ 	.byte	0x04, 0x17
        /*009a*/ 	.short	(.L_36 - .L_35)
.L_35:
        /*009c*/ 	.word	0x00000000
        /*00a0*/ 	.short	0x0004
        /*00a2*/ 	.short	0x001c
        /*00a4*/ 	.byte	0x00, 0xf0, 0x11, 0x00


	//----- nvinfo : EIATTR_KPARAM_INFO
	.align		4
.L_36:
        /*00a8*/ 	.byte	0x04, 0x17
        /*00aa*/ 	.short	(.L_38 - .L_37)
.L_37:
        /*00ac*/ 	.word	0x00000000
        /*00b0*/ 	.short	0x0003
        /*00b2*/ 	.short	0x0018
        /*00b4*/ 	.byte	0x00, 0xf0, 0x11, 0x00


	//----- nvinfo : EIATTR_KPARAM_INFO
	.align		4
.L_38:
        /*00b8*/ 	.byte	0x04, 0x17
        /*00ba*/ 	.short	(.L_40 - .L_39)
.L_39:
        /*00bc*/ 	.word	0x00000000
        /*00c0*/ 	.short	0x0002
        /*00c2*/ 	.short	0x0010
        /*00c4*/ 	.byte	0x00, 0xf4, 0x21, 0x00


	//----- nvinfo : EIATTR_KPARAM_INFO
	.align		4
.L_40:
        /*00c8*/ 	.byte	0x04, 0x17
        /*00ca*/ 	.short	(.L_42 - .L_41)
.L_41:
        /*00cc*/ 	.word	0x00000000
        /*00d0*/ 	.short	0x0001
        /*00d2*/ 	.short	0x0008
        /*00d4*/ 	.byte	0x00, 0xf4, 0x21, 0x00


	//----- nvinfo : EIATTR_KPARAM_INFO
	.align		4
.L_42:
        /*00d8*/ 	.byte	0x04, 0x17
        /*00da*/ 	.short	(.L_44 - .L_43)
.L_43:
        /*00dc*/ 	.word	0x00000000
        /*00e0*/ 	.short	0x0000
        /*00e2*/ 	.short	0x0000
        /*00e4*/ 	.byte	0x00, 0xf4, 0x21, 0x00


	//----- nvinfo : EIATTR_AT_ENTRY_FRAGMENTS
	.align		4
.L_44:
        /*00e8*/ 	.byte	0x04, 0x4f
        /*00ea*/ 	.short	(.L_46 - .L_45)


	//   ....[0]....
.L_45:
        /*00ec*/ 	.word	0x00000004


	//----- nvinfo : EIATTR_RESERVED_SMEM_USED
	.align		4
.L_46:
        /*00f0*/ 	.byte	0x01, 0x41
	.zero		2


	//----- nvinfo : EIATTR_SPARSE_MMA_MASK
	.align		4
        /*00f4*/ 	.byte	0x03, 0x50
        /*00f6*/ 	.short	0x0000


	//----- nvinfo : EIATTR_TCGEN05_1CTA_USED
	.align		4
        /*00f8*/ 	.byte	0x01, 0x51
	.zero		2


	//----- nvinfo : EIATTR_MAXREG_COUNT
	.align		4
        /*00fc*/ 	.byte	0x03, 0x1b
        /*00fe*/ 	.short	0x00ff


	//----- nvinfo : EIATTR_NUM_BARRIERS
	.align		4
        /*0100*/ 	.byte	0x02, 0x4c
        /*0102*/ 	.byte	0x01
	.zero		1


	//----- nvinfo : EIATTR_ANNOTATIONS
	.align		4
        /*0104*/ 	.byte	0x04, 0x55
        /*0106*/ 	.short	(.L_48 - .L_47)


	//   ....[0]....
.L_47:
        /*0108*/ 	.word	0x00000001
        /*010c*/ 	.byte	0xd0, 0x09, 0x00, 0x00, 0x01, 0x00, 0x00, 0x00, 0x60, 0x0a, 0x00, 0x00, 0x01, 0x00, 0x00, 0x00
        /* <DEDUP_REMOVED lines=1928> */
        /*799c*/ 	.byte	0xd0, 0xd1, 0x02, 0x00, 0x01, 0x00, 0x00, 0x00, 0xe0, 0xd1, 0x02, 0x00


	//----- nvinfo : EIATTR_INT_WARP_WIDE_INSTR_OFFSETS
	.align		4
.L_48:
        /*79a8*/ 	.byte	0x04, 0x31
        /*79aa*/ 	.short	(.L_50 - .L_49)


	//   ....[0]....
.L_49:
        /*79ac*/ 	.word	0x00001bc0


	//   ....[1]....
        /*79b0*/ 	.word	0x00001bd0


	//   ....[2]....
        /*79b4*/ 	.word	0x0000a2d0


	//   ....[3]....
        /*79b8*/ 	.word	0x0002d650


	//   ....[4]....
        /*79bc*/ 	.word	0x0002d6a0


	//----- nvinfo : EIATTR_COOP_GROUP_MASK_REGIDS
	.align		4
.L_50:
        /*79c0*/ 	.byte	0x04, 0x29
        /*79c2*/ 	.short	(.L_52 - .L_51)


	//   ....[0]....
.L_51:
        /*79c4*/ 	.word	0xffffffff


	//   ....[1]....
        /*79c8*/ 	.word	0xffffffff


	//   ....[2]....
        /*79cc*/ 	.word	0xffffffff


	//   ....[3]....
        /*79d0*/ 	.word	0xffffffff


	//----- nvinfo : EIATTR_COOP_GROUP_INSTR_OFFSETS
	.align		4
.L_52:
        /*79d4*/ 	.byte	0x04, 0x28
        /*79d6*/ 	.short	(.L_54 - .L_53)


	//   ....[0]....
.L_53:
        /*79d8*/ 	.word	0x00000070


	//   ....[1]....
        /*79dc*/ 	.word	0x00000330


	//   ....[2]....
        /*79e0*/ 	.word	0x0002d4e0


	//   ....[3]....
        /*79e4*/ 	.word	0x0002d750


	//----- nvinfo : EIATTR_VRC_CTA_INIT_COUNT
	.align		4
.L_54:
        /*79e8*/ 	.byte	0x02, 0x4a
        /*79ea*/ 	.byte	0x80
	.zero		1


	//----- nvinfo : EIATTR_MBARRIER_INSTR_OFFSETS
	.align		4
        /*79ec*/ 	.byte	0x04, 0x39
        /*79ee*/ 	.short	(.L_56 - .L_55)


	//   ....[0]....
.L_55:
        /*79f0*/ 	.word	0x00002350
        /*79f4*/ 	.word	0x000000ff
        /*79f8*/ 	.word	0x00000000
        /*79fc*/ 	.short	0x0100
        /*79fe*/ 	.byte	0x0b
	.zero		1


	//   ....[1]....
        /*7a00*/ 	.word	0x0000a340
        /*7a04*/ 	.word	0x000000ff
        /*7a08*/ 	.word	0x00012008
        /*7a0c*/ 	.short	0x0100
        /*7a0e*/ 	.byte	0x09
	.zero		1


	//   ....[2]....
        /*7a10*/ 	.word	0x00018770
        /*7a14*/ 	.word	0x000000ff
        /*7a18*/ 	.word	0x00000000
        /*7a1c*/ 	.short	0x010a
        /*7a1e*/ 	.byte	0x0b
	.zero		1


	//   ....[3]....
        /*7a20*/ 	.word	0x000240a0
        /*7a24*/ 	.word	0x000000ff
        /*7a28*/ 	.word	0x00000000
        /*7a2c*/ 	.short	0x010a
        /*7a2e*/ 	.byte	0x0b
	.zero		1


	//   ....[4]....
        /*7a30*/ 	.word	0x00024160
        /*7a34*/ 	.word	0x000000ff
        /*7a38*/ 	.word	0x00012000
        /*7a3c*/ 	.short	0x0108
        /*7a3e*/ 	.byte	0x09
	.zero		1


	//   ....[5]....
        /*7a40*/ 	.word	0x000241d0
        /*7a44*/ 	.word	0x000000ff
        /*7a48*/ 	.word	0x00012008
        /*7a4c*/ 	.short	0x0108
        /*7a4e*/ 	.byte	0x09
	.zero		1


	//   ....[6]....
        /*7a50*/ 	.word	0x0002d770
        /*7a54*/ 	.word	0x000000ff
        /*7a58*/ 	.word	0x00000000
        /*7a5c*/ 	.short	0x010a
        /*7a5e*/ 	.byte	0x0b
	.zero		1


	//   ....[7]....
        /*7a60*/ 	.word	0x0002d7a0
        /*7a64*/ 	.word	0x000000ff
        /*7a68*/ 	.word	0x00000000
        /*7a6c*/ 	.short	0x010a
        /*7a6e*/ 	.byte	0x0b
	.zero		1


	//----- nvinfo : EIATTR_NUM_MBARRIERS
	.align		4
.L_56:
        /*7a70*/ 	.byte	0x03, 0x38
        /*7a72*/ 	.short	0x0002


	//----- nvinfo : EIATTR_EXIT_INSTR_OFFSETS
	.align		4
        /*7a74*/ 	.byte	0x04, 0x1c
        /*7a76*/ 	.short	(.L_58 - .L_57)


	//   ....[0]....
.L_57:
        /*7a78*/ 	.word	0x0002d760


	//----- nvinfo : EIATTR_REQNTID
	.align		4
.L_58:
        /*7a7c*/ 	.byte	0x04, 0x10
        /*7a7e*/ 	.short	(.L_60 - .L_59)
.L_59:
        /*7a80*/ 	.word	0x00000080
        /*7a84*/ 	.word	0x00000001
        /*7a88*/ 	.word	0x00000001


	//----- nvinfo : EIATTR_CRS_STACK_SIZE
	.align		4
.L_60:
        /*7a8c*/ 	.byte	0x04, 0x1e
        /*7a8e*/ 	.short	(.L_62 - .L_61)
.L_61:
        /*7a90*/ 	.word	0x00000000


	//----- nvinfo : EIATTR_CBANK_PARAM_SIZE
	.align		4
.L_62:
        /*7a94*/ 	.byte	0x03, 0x19
        /*7a96*/ 	.short	0x0050


	//----- nvinfo : EIATTR_PARAM_CBANK
	.align		4
        /*7a98*/ 	.byte	0x04, 0x0a
        /*7a9a*/ 	.short	(.L_64 - .L_63)
	.align		4
.L_63:
        /*7a9c*/ 	.word	index@(.nv.constant0.matmul_kernel)
        /*7aa0*/ 	.short	0x0380
        /*7aa2*/ 	.short	0x0050


	//----- nvinfo : EIATTR_SW_WAR
	.align		4
.L_64:
        /*7aa4*/ 	.byte	0x04, 0x36
        /*7aa6*/ 	.short	(.L_66 - .L_65)
.L_65:
        /*7aa8*/ 	.word	0x00000008
.L_66:


//--------------------- .nv.compat                --------------------------
	.section	.nv.compat,"",@"SHT_CUDA_COMPAT_INFO"
	.align	4
        /*0000*/ 	.byte	0x02, 0x02, 0x02, 0x00, 0x02, 0x05, 0x05, 0x00, 0x02, 0x03, 0x00, 0x00, 0x02, 0x06, 0x01, 0x00


//--------------------- .nv.callgraph             --------------------------
	.section	.nv.callgraph,"",@"SHT_CUDA_CALLGRAPH"
	.align	4
	.sectionentsize	8
	.align		4
        /*0000*/ 	.word	0x00000000
	.align		4
        /*0004*/ 	.word	0xffffffff
	.align		4
        /*0008*/ 	.word	0x00000000
	.align		4
        /*000c*/ 	.word	0xfffffffe
	.align		4
        /*0010*/ 	.word	0x00000000
	.align		4
        /*0014*/ 	.word	0xfffffffd
	.align		4
        /*0018*/ 	.word	0x00000000
	.align		4
        /*001c*/ 	.word	0xfffffffc


//--------------------- .text.matmul_kernel       --------------------------
	.section	.text.matmul_kernel,"ax",@progbits
	.align	128
        .global         matmul_kernel
        .type           matmul_kernel,@function
        .size           matmul_kernel,(.L_x_20 - matmul_kernel)
        .other          matmul_kernel,@"STO_CUDA_ENTRY STV_DEFAULT"
matmul_kernel:
.text.matmul_kernel:
[----:B------:R-:W0:Y:S01]  /*0000*/  LDC R1, c[0x0][0x37c] ;  /* 0x0000df00ff017b82 */ /* 0x000e220000000800 */
[----:B------:R-:W1:Y:S01]  /*0010*/  S2R R0, SR_TID.X ;  /* 0x0000000000007919 */ /* 0x000e620000002100 */
[----:B0-----:R-:W-:Y:S01]  /*0020*/  VIADD R1, R1, 0xfffff198 ;  /* 0xfffff19801017836 */ /* 0x001fe20000000000 */
[----:B-1----:R-:W-:-:S13]  /*0030*/  ISETP.GE.U32.AND P0, PT, R0, 0x20, PT ;  /* 0x000000200000780c */ /* 0x002fda0003f06070 */
[----:B------:R-:W-:Y:S02]  /*0040*/  VOTEU.ANY UP0, P0 ;  /* 0x0000000000ff7886 */ /* 0x000fe40000000100 */
[----:B------:R-:W-:Y:S05]  /*0050*/  BRA.U UP0, `(.L_x_0) ;  /* 0x0000000100b87547 */ /* 0x000fea000b800000 */
[----:B------:R-:W0:Y:S01]  /*0060*/  S2UR UR6, SR_CgaCtaId ;  /* 0x00000000000679c3 */ /* 0x000e220000008800 */
[----:B------:R-:W-:Y:S01]  /*0070*/  NOP ;  /* 0x0000000000007918 */ /* 0x000fe20000000000 */
[----:B------:R-:W-:Y:S02]  /*0080*/  UMOV UR4, 0x40 ;  /* 0x0000004000047882 */ /* 0x000fe40000000000 */
[----:B0-----:R-:W-:-:S09]  /*0090*/  ULEA UR4, UR6, UR4, 0x18 ;  /* 0x0000000406047291 */ /* 0x001fd2000f8ec0ff */
[----:B------:R-:W0:Y:S01]  /*00a0*/  LDS.U8 R0, [UR4] ;  /* 0x00000004ff007984 */ /* 0x000e220008000000 */
[----:B------:R-:W-:Y:S02]  /*00b0*/  UMOV UR4, 0x400 ;  /* 0x0000040000047882 */ /* 0x000fe40000000000 */
[----:B------:R-:W-:Y:S01]  /*00c0*/  ULEA UR4, UR6, UR4, 0x18 ;  /* 0x0000000406047291 */ /* 0x000fe2000f8ec0ff */
[----:B0-----:R-:W-:-:S13]  /*00d0*/  ISETP.NE.AND P0, PT, R0, RZ, PT ;  /* 0x000000ff0000720c */ /* 0x001fda0003f05270 */
[----:B------:R-:W-:Y:S05]  /*00e0*/  @P0 BRA `(.L_x_1) ;  /* 0x00000000007c0947 */ /* 0x000fea0003800000 */
[----:B------:R-:W-:-:S13]  /*00f0*/  ELECT P0, URZ, PT ;  /* 0x0000000000ff782f */ /* 0x000fda0003800000 */
[----:B------:R-:W-:Y:S05]  /*0100*/  @!P0 BRA `(.L_x_2) ;  /* 0x0000000000848947 */ /* 0x000fea0003800000 */
[----:B------:R-:W-:Y:S01]  /*0110*/  UMOV UR5, 0x8 ;  /* 0x0000000800057882 */ /* 0x000fe20000000000 */
[----:B------:R-:W-:Y:S02]  /*0120*/  IMAD.MOV.U32 R4, RZ, RZ, 0x1 ;  /* 0x00000001ff047424 */ /* 0x000fe400078e00ff */
[----:B------:R-:W-:Y:S02]  /*0130*/  IMAD.MOV.U32 R5, RZ, RZ, 0xff ;  /* 0x000000ffff057424 */ /* 0x000fe400078e00ff */
[----:B------:R-:W-:Y:S04]  /*0140*/  DEPBAR.LE SB0, 0x36 ;  /* 0x00008d800000791a */ /* 0x000fe80000000000 */
[----:B------:R-:W0:Y:S02]  /*0150*/  UTCATOMSWS.FIND_AND_SET.ALIGN UP1, UR5, UR5 ;  /* 0x00000005000575e3 */ /* 0x000e240008020800 */
[----:B0-----:R-:W-:-:S04]  /*0160*/  PLOP3.LUT P0, PT, PT, PT, UP1, 0x80, 0x8 ;  /* 0x000000000008781c */ /* 0x001fc80003f0f018 */
[----:B------:R-:W-:-:S04]  /*0170*/  SEL R0, RZ, 0xffffffff, !P0 ;  /* 0xffffffffff007807 */ /* 0x000fc80004000000 */
[----:B------:R-:W-:Y:S01]  /*0180*/  ISETP.NE.AND P0, PT, R0, RZ, PT ;  /* 0x000000ff0000720c */ /* 0x000fe20003f05270 */
[----:B------:R-:W-:-:S12]  /*0190*/  IMAD.U32 R0, RZ, RZ, UR5 ;  /* 0x00000005ff007e24 */ /* 0x000fd8000f8e00ff */
[----:B------:R-:W-:Y:S05]  /*01a0*/  @P0 BRA `(.L_x_3) ;  /* 0x0000000000240947 */ /* 0x000fea0003800000 */
.L_x_4:
[----:B------:R-:W-:Y:S05]  /*01b0*/  NANOSLEEP 0x64 ;  /* 0x000000640000795d */ /* 0x000fea0003800000 */
[----:B------:R-:W-:-:S05]  /*01c0*/  UMOV UR5, 0x8 ;  /* 0x0000000800057882 */ /* 0x000fca0000000000 */
[----:B------:R-:W-:Y:S04]  /*01d0*/  DEPBAR.LE SB0, 0x36 ;  /* 0x00008d800000791a */ /* 0x000fe80000000000 */
[----:B------:R-:W0:Y:S02]  /*01e0*/  UTCATOMSWS.FIND_AND_SET.ALIGN UP1, UR5, UR5 ;  /* 0x00000005000575e3 */ /* 0x000e240008020800 */
[----:B0-----:R-:W-:-:S04]  /*01f0*/  PLOP3.LUT P0, PT, PT, PT, UP1, 0x80, 0x8 ;  /* 0x000000000008781c */ /* 0x001fc80003f0f018 */
[----:B------:R-:W-:-:S04]  /*0200*/  SEL R0, RZ, 0xffffffff, !P0 ;  /* 0xffffffffff007807 */ /* 0x000fc80004000000 */
[----:B------:R-:W-:Y:S01]  /*0210*/  ISETP.NE.AND P0, PT, R0, RZ, PT ;  /* 0x000000ff0000720c */ /* 0x000fe20003f05270 */
[----:B------:R-:W-:-:S12]  /*0220*/  IMAD.U32 R0, RZ, RZ, UR5 ;  /* 0x00000005ff007e24 */ /* 0x000fd8000f8e00ff */
[----:B------:R-:W-:Y:S05]  /*0230*/  @!P0 BRA `(.L_x_4) ;  /* 0xfffffffc00dc8947 */ /* 0x000fea000383ffff */
.L_x_3:
[C---:B------:R-:W-:Y:S01]  /*0240*/  VIADD R3, R0.reuse, 0x10 ;  /* 0x0000001000037836 */ /* 0x040fe20000000000 */
[----:B------:R-:W-:Y:S01]  /*0250*/  UMOV UR5, 0x50 ;  /* 0x0000005000057882 */ /* 0x000fe20000000000 */
[----:B------:R-:W-:Y:S01]  /*0260*/  SHF.L.U32 R2, R5, R0, RZ ;  /* 0x0000000005027219 */ /* 0x000fe200000006ff */
[----:B------:R-:W-:Y:S01]  /*0270*/  ULEA UR5, UR6, UR5, 0x18 ;  /* 0x0000000506057291 */ /* 0x000fe2000f8ec0ff */
[----:B------:R-:W-:Y:S01]  /*0280*/  IMAD.SHL.U32 R0, R0, 0x20, RZ ;  /* 0x0000002000007824 */ /* 0x000fe200078e00ff */
[----:B------:R-:W-:-:S04]  /*0290*/  SHF.L.U32 R3, R4, R3, RZ ;  /* 0x0000000304037219 */ /* 0x000fc800000006ff */
[----:B------:R-:W-:-:S05]  /*02a0*/  LOP3.LUT R2, R3, R2, RZ, 0xfc, !PT ;  /* 0x0000000203027212 */ /* 0x000fca00078efcff */
[----:B------:R0:W-:Y:S04]  /*02b0*/  ATOMS.OR RZ, [UR5], R2 ;  /* 0x00000002ffff798c */ /* 0x0001e8000b000005 */
[----:B------:R0:W-:Y:S01]  /*02c0*/  STS [UR4], R0 ;  /* 0x00000000ff007988 */ /* 0x0001e20008000804 */
[----:B------:R-:W-:Y:S05]  /*02d0*/  BRA `(.L_x_2) ;  /* 0x0000000000107947 */ /* 0x000fea0003800000 */
.L_x_1:
[----:B------:R-:W-:Y:S01]  /*02e0*/  IMAD.MOV.U32 R0, RZ, RZ, -0x1 ;  /* 0xffffffffff007424 */ /* 0x000fe200078e00ff */
[----:B------:R-:W-:-:S04]  /*02f0*/  MOV R2, 0x320 ;  /* 0x0000032000027802 */ /* 0x000fc80000000f00 */
[----:B------:R0:W-:Y:S03]  /*0300*/  STS [UR4], R0 ;  /* 0x00000000ff007988 */ /* 0x0001e60008000804 */
[----:B0-----:R-:W-:Y:S05]  /*0310*/  CALL.REL.NOINC `($__internal_1_$__cuda_sm10x_tcgen05_guardrail_trap_phase_invalid_during_alloc) ;  /* 0x000002d400387944 */ /* 0x001fea0003c00000 */
.L_x_2:
[----:B------:R-:W-:Y:S05]  /*0320*/  WARPSYNC.ALL ;  /* 0x0000000000007948 */ /* 0x000fea0003800000 */
[----:B------:R-:W-:Y:S01]  /*0330*/  NOP ;  /* 0x0000000000007918 */ /* 0x000fe20000000000 */
.L_x_0:
[----:B------:R-:W1:Y:S01]  /*0340*/  LDC.64 R16, c[0x0][0x398] ;  /* 0x0000e600ff107b82 */ /* 0x000e620000000a00 */
[----:B------:R-:W2:Y:S01]  /*0350*/  S2R R5, SR_CTAID.X ;  /* 0x0000000000057919 */ /* 0x000ea20000002500 */
[----:B------:R-:W-:Y:S01]  /*0360*/  UMOV UR9, 0x400 ;  /* 0x0000040000097882 */ /* 0x000fe20000000000 */
[----:B------:R-:W3:Y:S01]  /*0370*/  LDCU UR20, c[0x0][0x3a4] ;  /* 0x00007480ff1477ac */ /* 0x000ee20008000800 */
[----:B------:R-:W4:Y:S01]  /*0380*/  S2R R22, SR_TID.X ;  /* 0x0000000000167919 */ /* 0x000f220000002100 */
[----:B------:R-:W0:Y:S03]  /*0390*/  LDCU.64 UR24, c[0x0][0x358] ;  /* 0x00006b00ff1877ac */ /* 0x000e260008000a00 */
[----:B------:R-:W5:Y:S01]  /*03a0*/  LDC R54, c[0x0][0x3a0] ;  /* 0x0000e800ff367b82 */ /* 0x000f620000000800 */
[----:B------:R-:W0:Y:S07]  /*03b0*/  LDCU.128 UR16, c[0x0][0x380] ;  /* 0x00007000ff1077ac */ /* 0x000e2e0008000c00 */
[----:B------:R-:W0:Y:S02]  /*03c0*/  S2UR UR5, SR_CgaCtaId ;  /* 0x00000000000579c3 */ /* 0x000e240000008800 */
[----:B01----:R-:W-:Y:S01]  /*03d0*/  VIADD R0, R17, 0x3f ;  /* 0x0000003f11007836 */ /* 0x003fe20000000000 */
[----:B------:R-:W-:-:S04]  /*03e0*/  IABS R14, R17 ;  /* 0x00000011000e7213 */ /* 0x000fc80000000000 */
[----:B------:R-:W-:Y:S01]  /*03f0*/  SHF.R.S32.HI R3, RZ, 0x1f, R0 ;  /* 0x0000001fff037819 */ /* 0x000fe20000011400 */
[----:B-----5:R-:W-:-:S03]  /*0400*/  VIADD R50, R54, 0xffffffd6 ;  /* 0xffffffd636327836 */ /* 0x020fc60000000000 */
[----:B------:R-:W-:Y:S01]  /*0410*/  LEA.HI R3, R3, R0, RZ, 0x6 ;  /* 0x0000000003037211 */ /* 0x000fe200078f30ff */
[C---:B------:R-:W-:Y:S01]  /*0420*/  VIADD R52, R54.reuse, 0xffffffd2 ;  /* 0xffffffd236347836 */ /* 0x040fe20000000000 */
[----:B--2---:R-:W-:Y:S01]  /*0430*/  IABS R8, R5 ;  /* 0x0000000500087213 */ /* 0x004fe20000000000 */
[----:B------:R-:W-:Y:S01]  /*0440*/  VIADD R55, R54, 0xffffffd3 ;  /* 0xffffffd336377836 */ /* 0x000fe20000000000 */
[----:B------:R-:W-:Y:S02]  /*0450*/  SHF.R.S32.HI R3, RZ, 0x6, R3 ;  /* 0x00000006ff037819 */ /* 0x000fe40000011403 */
[----:B----4-:R-:W-:Y:S01]  /*0460*/  LOP3.LUT R56, R22, 0x7f, RZ, 0xc0, !PT ;  /* 0x0000007f16387812 */ /* 0x010fe200078ec0ff */
[----:B------:R-:W-:Y:S01]  /*0470*/  ULEA UR9, UR5, UR9, 0x18 ;  /* 0x0000000905097291 */ /* 0x000fe2000f8ec0ff */
[----:B------:R-:W-:Y:S01]  /*0480*/  SHF.R.U32.HI R13, RZ, 0x6, R22 ;  /* 0x00000006ff0d7819 */ /* 0x000fe20000011616 */
[----:B------:R-:W-:Y:S02]  /*0490*/  IMAD.SHL.U32 R4, R3, 0x8, RZ ;  /* 0x0000000803047824 */ /* 0x000fe400078e00ff */
[----:B------:R-:W-:Y:S01]  /*04a0*/  UIADD3 UR11, UPT, UPT, UR9, 0x12000, URZ ;  /* 0x00012000090b7890 */ /* 0x000fe2000fffe0ff */
[----:B------:R-:W-:-:S02]  /*04b0*/  SGXT.U32 R13, R13, 0x1 ;  /* 0x000000010d0d781a */ /* 0x000fc40000000000 */
[-C--:B------:R-:W-:Y:S02]  /*04c0*/  IABS R7, R4.reuse ;  /* 0x0000000400077213 */ /* 0x080fe40000000000 */
[----:B------:R-:W-:Y:S02]  /*04d0*/  IABS R10, R4 ;  /* 0x00000004000a7213 */ /* 0x000fe40000000000 */
[----:B------:R-:W0:Y:S08]  /*04e0*/  I2F.RP R0, R7 ;  /* 0x0000000700007306 */ /* 0x000e300000209400 */
[----:B0-----:R-:W0:Y:S02]  /*04f0*/  MUFU.RCP R0, R0 ;  /* 0x0000000000007308 */ /* 0x001e240000001000 */
[----:B0-----:R-:W-:-:S02]  /*0500*/  VIADD R2, R0, 0xffffffe ;  /* 0x0ffffffe00027836 */ /* 0x001fc40000000000 */
[----:B------:R-:W-:-:S04]  /*0510*/  IMAD.MOV R0, RZ, RZ, -R10 ;  /* 0x000000ffff007224 */ /* 0x000fc800078e0a0a */
[----:B------:R0:W1:Y:S02]  /*0520*/  F2I.FTZ.U32.TRUNC.NTZ R3, R2 ;  /* 0x0000000200037305 */ /* 0x000064000021f000 */
[----:B0-----:R-:W-:Y:S02]  /*0530*/  IMAD.MOV.U32 R2, RZ, RZ, RZ ;  /* 0x000000ffff027224 */ /* 0x001fe400078e00ff */
[----:B-1----:R-:W-:-:S04]  /*0540*/  IMAD.MOV R6, RZ, RZ, -R3 ;  /* 0x000000ffff067224 */ /* 0x002fc800078e0a03 */
[----:B------:R-:W-:Y:S02]  /*0550*/  IMAD R9, R6, R7, RZ ;  /* 0x0000000706097224 */ /* 0x000fe400078e02ff */
[----:B------:R-:W-:Y:S02]  /*0560*/  IMAD.MOV.U32 R6, RZ, RZ, R8 ;  /* 0x000000ffff067224 */ /* 0x000fe400078e0008 */
[----:B------:R-:W-:Y:S01]  /*0570*/  IMAD.HI.U32 R3, R3, R9, R2 ;  /* 0x0000000903037227 */ /* 0x000fe200078e0002 */
[----:B------:R-:W-:-:S05]  /*0580*/  IABS R9, R16 ;  /* 0x0000001000097213 */ /* 0x000fca0000000000 */
[----:B------:R-:W-:-:S04]  /*0590*/  IMAD.HI.U32 R3, R3, R6, RZ ;  /* 0x0000000603037227 */ /* 0x000fc800078e00ff */
[----:B------:R-:W-:Y:S01]  /*05a0*/  IMAD R0, R3, R0, R6 ;  /* 0x0000000003007224 */ /* 0x000fe200078e0206 */
[----:B------:R-:W-:Y:S04]  /*05b0*/  BAR.SYNC.DEFER_BLOCKING 0x0 ;  /* 0x0000000000007b1d */ /* 0x000fe80000010000 */
[----:B------:R-:W-:-:S13]  /*05c0*/  ISETP.GT.U32.AND P1, PT, R7, R0, PT ;  /* 0x000000000700720c */ /* 0x000fda0003f24070 */
[----:B------:R-:W-:Y:S02]  /*05d0*/  @!P1 IMAD.IADD R0, R0, 0x1, -R7 ;  /* 0x0000000100009824 */ /* 0x000fe400078e0a07 */
[----:B------:R-:W-:Y:S01]  /*05e0*/  @!P1 VIADD R3, R3, 0x1 ;  /* 0x0000000103039836 */ /* 0x000fe20000000000 */
[----:B------:R-:W-:Y:S02]  /*05f0*/  ISETP.NE.AND P1, PT, R4, RZ, PT ;  /* 0x000000ff0400720c */ /* 0x000fe40003f25270 */
[----:B------:R-:W-:Y:S02]  /*0600*/  ISETP.GE.U32.AND P0, PT, R0, R7, PT ;  /* 0x000000070000720c */ /* 0x000fe40003f06070 */
[----:B------:R-:W-:-:S04]  /*0610*/  LOP3.LUT R0, R5, R4, RZ, 0x3c, !PT ;  /* 0x0000000405007212 */ /* 0x000fc800078e3cff */
[----:B------:R-:W-:Y:S01]  /*0620*/  ISETP.GE.AND P2, PT, R0, RZ, PT ;  /* 0x000000ff0000720c */ /* 0x000fe20003f46270 */
[----:B------:R-:W-:-:S06]  /*0630*/  VIADD R0, R16, 0x1ff ;  /* 0x000001ff10007836 */ /* 0x000fcc0000000000 */
[----:B------:R-:W-:-:S04]  /*0640*/  @P0 VIADD R3, R3, 0x1 ;  /* 0x0000000103030836 */ /* 0x000fc80000000000 */
[----:B------:R-:W-:Y:S01]  /*0650*/  IMAD.MOV.U32 R2, RZ, RZ, R3 ;  /* 0x000000ffff027224 */ /* 0x000fe200078e0003 */
[----:B------:R-:W-:-:S03]  /*0660*/  SHF.R.S32.HI R3, RZ, 0x1f, R0 ;  /* 0x0000001fff037819 */ /* 0x000fc60000011400 */
[----:B------:R-:W-:Y:S01]  /*0670*/  @!P2 IMAD.MOV R2, RZ, RZ, -R2 ;  /* 0x000000ffff02a224 */ /* 0x000fe200078e0a02 */
[----:B------:R-:W-:Y:S02]  /*0680*/  @!P1 LOP3.LUT R2, RZ, R4, RZ, 0x33, !PT ;  /* 0x00000004ff029212 */ /* 0x000fe400078e33ff */
[----:B------:R-:W-:-:S03]  /*0690*/  LEA.HI R3, R3, R0, RZ, 0x9 ;  /* 0x0000000003037211 */ /* 0x000fc600078f48ff */
[----:B------:R-:W-:Y:S02]  /*06a0*/  IMAD.SHL.U32 R6, R2, 0x8, RZ ;  /* 0x0000000802067824 */ /* 0x000fe400078e00ff */
[----:B------:R-:W-:-:S03]  /*06b0*/  IMAD.MOV R2, RZ, RZ, -R2 ;  /* 0x000000ffff027224 */ /* 0x000fc600078e0a02 */
[----:B------:R-:W-:Y:S01]  /*06c0*/  LEA.HI.SX32 R3, R3, -R6, 0x17 ;  /* 0x8000000603037211 */ /* 0x000fe200078fbaff */
[----:B------:R-:W-:Y:S02]  /*06d0*/  IMAD R8, R4, R2, R5 ;  /* 0x0000000204087224 */ /* 0x000fe400078e0205 */
[----:B------:R-:W-:Y:S01]  /*06e0*/  IMAD.MOV.U32 R2, RZ, RZ, RZ ;  /* 0x000000ffff027224 */ /* 0x000fe200078e00ff */
[----:B------:R-:W-:Y:S02]  /*06f0*/  VIMNMX R11, PT, PT, R3, 0x8, PT ;  /* 0x00000008030b7848 */ /* 0x000fe40003fe0100 */
[----:B------:R-:W-:Y:S02]  /*0700*/  IABS R4, R8 ;  /* 0x0000000800047213 */ /* 0x000fe40000000000 */
[----:B------:R-:W-:-:S04]  /*0710*/  IABS R7, R11 ;  /* 0x0000000b00077213 */ /* 0x000fc80000000000 */
[----:B------:R-:W0:Y:S08]  /*0720*/  I2F.RP R0, R7 ;  /* 0x0000000700007306 */ /* 0x000e300000209400 */
[----:B0-----:R-:W0:Y:S02]  /*0730*/  MUFU.RCP R0, R0 ;  /* 0x0000000000007308 */ /* 0x001e240000001000 */
[----:B0-----:R-:W-:-:S06]  /*0740*/  VIADD R3, R0, 0xffffffe ;  /* 0x0ffffffe00037836 */ /* 0x001fcc0000000000 */
[----:B------:R-:W0:Y:S02]  /*0750*/  F2I.FTZ.U32.TRUNC.NTZ R3, R3 ;  /* 0x0000000300037305 */ /* 0x000e24000021f000 */
[----:B0-----:R-:W-:-:S04]  /*0760*/  IMAD.MOV R10, RZ, RZ, -R3 ;  /* 0x000000ffff0a7224 */ /* 0x001fc800078e0a03 */
[----:B------:R-:W-:Y:S01]  /*0770*/  IMAD R5, R10, R7, RZ ;  /* 0x000000070a057224 */ /* 0x000fe200078e02ff */
[----:B------:R-:W-:-:S03]  /*0780*/  IABS R10, R11 ;  /* 0x0000000b000a7213 */ /* 0x000fc60000000000 */
[----:B------:R-:W-:Y:S02]  /*0790*/  IMAD.HI.U32 R2, R3, R5, R2 ;  /* 0x0000000503027227 */ /* 0x000fe400078e0002 */
[----:B------:R-:W0:Y:S02]  /*07a0*/  I2F.RP R5, R14 ;  /* 0x0000000e00057306 */ /* 0x000e240000209400 */
[----:B------:R-:W-:Y:S02]  /*07b0*/  IMAD.MOV.U32 R3, RZ, RZ, R4 ;  /* 0x000000ffff037224 */ /* 0x000fe400078e0004 */
[----:B------:R-:W-:Y:S02]  /*07c0*/  IMAD.MOV R0, RZ, RZ, -R10 ;  /* 0x000000ffff007224 */ /* 0x000fe400078e0a0a */
[----:B------:R-:W-:Y:S02]  /*07d0*/  IMAD.HI.U32 R2, R2, R3, RZ ;  /* 0x0000000302027227 */ /* 0x000fe400078e00ff */
[----:B------:R-:W1:Y:S02]  /*07e0*/  I2F.RP R4, R9 ;  /* 0x0000000900047306 */ /* 0x000e640000209400 */
[----:B------:R-:W-:-:S05]  /*07f0*/  IMAD R0, R2, R0, R3 ;  /* 0x0000000002007224 */ /* 0x000fca00078e0203 */
[----:B------:R-:W-:Y:S01]  /*0800*/  ISETP.GT.U32.AND P1, PT, R7, R0, PT ;  /* 0x000000000700720c */ /* 0x000fe20003f24070 */
[----:B0-----:R-:W-:Y:S08]  /*0810*/  MUFU.RCP R5, R5 ;  /* 0x0000000500057308 */ /* 0x001ff00000001000 */
[----:B-1----:R-:W0:Y:S04]  /*0820*/  MUFU.RCP R4, R4 ;  /* 0x0000000400047308 */ /* 0x002e280000001000 */
[----:B------:R-:W-:-:S02]  /*0830*/  @!P1 IMAD.IADD R0, R0, 0x1, -R7 ;  /* 0x0000000100009824 */ /* 0x000fc400078e0a07 */
[----:B------:R-:W-:Y:S01]  /*0840*/  @!P1 VIADD R2, R2, 0x1 ;  /* 0x0000000102029836 */ /* 0x000fe20000000000 */
[----:B------:R-:W-:Y:S02]  /*0850*/  ISETP.NE.AND P1, PT, R11, RZ, PT ;  /* 0x000000ff0b00720c */ /* 0x000fe40003f25270 */
[----:B------:R-:W-:Y:S02]  /*0860*/  ISETP.GE.U32.AND P0, PT, R0, R7, PT ;  /* 0x000000070000720c */ /* 0x000fe40003f06070 */
[----:B------:R-:W-:-:S04]  /*0870*/  LOP3.LUT R0, R8, R11, RZ, 0x3c, !PT ;  /* 0x0000000b08007212 */ /* 0x000fc800078e3cff */
[----:B------:R-:W-:Y:S01]  /*0880*/  ISETP.GE.AND P2, PT, R0, RZ, PT ;  /* 0x000000ff0000720c */ /* 0x000fe20003f46270 */
[----:B0-----:R-:W-:Y:S02]  /*0890*/  VIADD R3, R4, 0xffffffe ;  /* 0x0ffffffe04037836 */ /* 0x001fe40000000000 */
[----:B------:R-:W-:-:S04]  /*08a0*/  VIADD R4, R5, 0xffffffe ;  /* 0x0ffffffe05047836 */ /* 0x000fc80000000000 */
[----:B------:R-:W-:Y:S01]  /*08b0*/  @P0 VIADD R2, R2, 0x1 ;  /* 0x0000000102020836 */ /* 0x000fe20000000000 */
[----:B------:R-:W0:Y:S03]  /*08c0*/  F2I.FTZ.U32.TRUNC.NTZ R3, R3 ;  /* 0x0000000300037305 */ /* 0x000e26000021f000 */
[----:B------:R-:W-:-:S04]  /*08d0*/  IMAD.MOV.U32 R12, RZ, RZ, R2 ;  /* 0x000000ffff0c7224 */ /* 0x000fc800078e0002 */
[----:B------:R-:W-:Y:S01]  /*08e0*/  @!P2 IMAD.MOV R12, RZ, RZ, -R12 ;  /* 0x000000ffff0ca224 */ /* 0x000fe200078e0a0c */
[----:B------:R-:W1:Y:S01]  /*08f0*/  F2I.FTZ.U32.TRUNC.NTZ R5, R4 ;  /* 0x0000000400057305 */ /* 0x000e62000021f000 */
[----:B------:R-:W-:-:S05]  /*0900*/  @!P1 LOP3.LUT R12, RZ, R11, RZ, 0x33, !PT ;  /* 0x0000000bff0c9212 */ /* 0x000fca00078e33ff */
[----:B------:R-:W-:Y:S02]  /*0910*/  IMAD.MOV R0, RZ, RZ, -R12 ;  /* 0x000000ffff007224 */ /* 0x000fe400078e0a0c */
[----:B0-----:R-:W-:Y:S02]  /*0920*/  IMAD.MOV R2, RZ, RZ, -R3 ;  /* 0x000000ffff027224 */ /* 0x001fe400078e0a03 */
[----:B------:R-:W-:Y:S02]  /*0930*/  IMAD R0, R11, R0, R8 ;  /* 0x000000000b007224 */ /* 0x000fe400078e0208 */
[----:B------:R-:W-:Y:S01]  /*0940*/  IMAD R7, R2, R9, RZ ;  /* 0x0000000902077224 */ /* 0x000fe200078e02ff */
[----:B------:R-:W0:Y:S01]  /*0950*/  LDS R11, [UR9] ;  /* 0x00000009ff0b7984 */ /* 0x000e220008000800 */
[----:B------:R-:W-:Y:S02]  /*0960*/  IMAD.IADD R0, R6, 0x1, R0 ;  /* 0x0000000106007824 */ /* 0x000fe400078e0200 */
[----:B-1----:R-:W-:-:S02]  /*0970*/  IMAD.MOV R15, RZ, RZ, -R5 ;  /* 0x000000ffff0f7224 */ /* 0x002fc400078e0a05 */
[----:B------:R-:W-:Y:S02]  /*0980*/  IMAD.MOV.U32 R2, RZ, RZ, RZ ;  /* 0x000000ffff027224 */ /* 0x000fe400078e00ff */
[----:B------:R-:W-:Y:S02]  /*0990*/  IMAD R15, R15, R14, RZ ;  /* 0x0000000e0f0f7224 */ /* 0x000fe400078e02ff */
[----:B------:R-:W-:Y:S02]  /*09a0*/  IMAD.MOV.U32 R4, RZ, RZ, RZ ;  /* 0x000000ffff047224 */ /* 0x000fe400078e00ff */
[----:B------:R-:W-:Y:S02]  /*09b0*/  IMAD R21, R0, 0x200, R56 ;  /* 0x0000020000157824 */ /* 0x000fe400078e0238 */
[----:B------:R-:W-:-:S03]  /*09c0*/  IMAD.HI.U32 R2, R3, R7, R2 ;  /* 0x0000000703027227 */ /* 0x000fc600078e0002 */
[----:B------:R-:W-:Y:S01]  /*09d0*/  STL [R1+0x304], R21 ;  /* 0x0003041501007387 */ /* 0x000fe20000100800 */
[----:B------:R-:W-:Y:S01]  /*09e0*/  IMAD.HI.U32 R15, R5, R15, R4 ;  /* 0x0000000f050f7227 */ /* 0x000fe200078e0004 */
[----:B------:R-:W-:-:S03]  /*09f0*/  IABS R5, R21 ;  /* 0x0000001500057213 */ /* 0x000fc60000000000 */
[C---:B------:R-:W-:Y:S02]  /*0a00*/  VIADD R20, R21.reuse, 0x80 ;  /* 0x0000008015147836 */ /* 0x040fe40000000000 */
[C---:B------:R-:W-:Y:S02]  /*0a10*/  VIADD R18, R21.reuse, 0x100 ;  /* 0x0000010015127836 */ /* 0x040fe40000000000 */
[----:B------:R-:W-:Y:S01]  /*0a20*/  VIADD R19, R21, 0x180 ;  /* 0x0000018015137836 */ /* 0x000fe20000000000 */
[----:B------:R-:W-:Y:S01]  /*0a30*/  IABS R6, R20 ;  /* 0x0000001400067213 */ /* 0x000fe20000000000 */
[----:B------:R-:W-:Y:S01]  /*0a40*/  IMAD.HI.U32 R0, R2, R5, RZ ;  /* 0x0000000502007227 */ /* 0x000fe200078e00ff */
[----:B------:R-:W-:Y:S01]  /*0a50*/  IABS R8, R18 ;  /* 0x0000001200087213 */ /* 0x000fe20000000000 */
[----:B------:R-:W-:Y:S01]  /*0a60*/  STL [R1+0xb8c], R20 ;  /* 0x000b8c1401007387 */ /* 0x000fe20000100800 */
[----:B------:R-:W-:Y:S01]  /*0a70*/  IABS R10, R19 ;  /* 0x00000013000a7213 */ /* 0x000fe20000000000 */
[----:B------:R-:W-:Y:S01]  /*0a80*/  IMAD.MOV R0, RZ, RZ, -R0 ;  /* 0x000000ffff007224 */ /* 0x000fe200078e0a00 */
[----:B------:R-:W-:Y:S01]  /*0a90*/  ISETP.GE.AND P4, PT, R20, RZ, PT ;  /* 0x000000ff1400720c */ /* 0x000fe20003f86270 */
[C---:B------:R-:W-:Y:S01]  /*0aa0*/  IMAD.HI.U32 R3, R2.reuse, R6, RZ ;  /* 0x0000000602037227 */ /* 0x040fe200078e00ff */
[----:B------:R-:W-:Y:S01]  /*0ab0*/  STL [R1+0xb64], R18 ;  /* 0x000b641201007387 */ /* 0x000fe20000100800 */
[----:B------:R-:W-:Y:S02]  /*0ac0*/  BAR.SYNC.DEFER_BLOCKING 0x0 ;  /* 0x0000000000007b1d */ /* 0x000fe40000010000 */
[----:B------:R-:W-:Y:S01]  /*0ad0*/  IMAD R0, R9, R0, R5 ;  /* 0x0000000009007224 */ /* 0x000fe200078e0205 */
[----:B------:R-:W-:Y:S01]  /*0ae0*/  ISETP.GE.AND P5, PT, R19, RZ, PT ;  /* 0x000000ff1300720c */ /* 0x000fe20003fa6270 */
[----:B------:R-:W-:Y:S01]  /*0af0*/  IMAD.MOV R7, RZ, RZ, -R3 ;  /* 0x000000ffff077224 */ /* 0x000fe200078e0a03 */
[----:B0-----:R-:W-:Y:S01]  /*0b00*/  R2UR UR8, R11 ;  /* 0x000000000b0872ca */ /* 0x001fe200000e0000 */
[C---:B------:R-:W-:Y:S01]  /*0b10*/  IMAD.HI.U32 R3, R2.reuse, R8, RZ ;  /* 0x0000000802037227 */ /* 0x040fe200078e00ff */
[----:B------:R-:W-:Y:S01]  /*0b20*/  ISETP.GT.U32.AND P0, PT, R9, R0, PT ;  /* 0x000000000900720c */ /* 0x000fe20003f04070 */
[----:B------:R-:W-:Y:S02]  /*0b30*/  STL [R1+0xb30], R19 ;  /* 0x000b301301007387 */ /* 0x000fe40000100800 */
[----:B------:R-:W-:-:S04]  /*0b40*/  IMAD.HI.U32 R4, R2, R10, RZ ;  /* 0x0000000a02047227 */ /* 0x000fc800078e00ff */
[----:B------:R-:W-:Y:S02]  /*0b50*/  IMAD.MOV R3, RZ, RZ, -R3 ;  /* 0x000000ffff037224 */ /* 0x000fe400078e0a03 */
[----:B------:R-:W-:Y:S02]  /*0b60*/  IMAD.MOV R4, RZ, RZ, -R4 ;  /* 0x000000ffff047224 */ /* 0x000fe400078e0a04 */
[C---:B------:R-:W-:Y:S01]  /*0b70*/  IMAD R2, R9.reuse, R7, R6 ;  /* 0x0000000709027224 */ /* 0x040fe200078e0206 */
[----:B------:R-:W-:Y:S01]  /*0b80*/  SHF.R.U32.HI R7, RZ, 0x5, R22 ;  /* 0x00000005ff077819 */ /* 0x000fe20000011616 */
[C---:B------:R-:W-:Y:S02]  /*0b90*/  IMAD R3, R9.reuse, R3, R8 ;  /* 0x0000000309037224 */ /* 0x040fe400078e0208 */
[C---:B------:R-:W-:Y:S01]  /*0ba0*/  IMAD R4, R9.reuse, R4, R10 ;  /* 0x0000000409047224 */ /* 0x040fe200078e020a */
[C---:B------:R-:W-:Y:S01]  /*0bb0*/  ISETP.GT.U32.AND P1, PT, R9.reuse, R2, PT ;  /* 0x000000020900720c */ /* 0x040fe20003f24070 */
[----:B------:R-:W-:Y:S01]  /*0bc0*/  @!P0 IMAD.IADD R0, R0, 0x1, -R9 ;  /* 0x0000000100008824 */ /* 0x000fe200078e0a09 */
[C---:B------:R-:W-:Y:S01]  /*0bd0*/  ISETP.GT.U32.AND P2, PT, R9.reuse, R3, PT ;  /* 0x000000030900720c */ /* 0x040fe20003f44070 */
[----:B------:R-:W-:Y:S01]  /*0be0*/  IMAD.SHL.U32 R23, R12, 0x40, RZ ;  /* 0x000000400c177824 */ /* 0x000fe200078e00ff */
[C---:B------:R-:W-:Y:S01]  /*0bf0*/  ISETP.GT.U32.AND P3, PT, R9.reuse, R4, PT ;  /* 0x000000040900720c */ /* 0x040fe20003f64070 */
[----:B------:R-:W-:Y:S01]  /*0c00*/  VIADD R8, R54, 0xfffffff7 ;  /* 0xfffffff736087836 */ /* 0x000fe20000000000 */
[----:B------:R-:W-:-:S02]  /*0c10*/  ISETP.GT.U32.AND P6, PT, R9, R0, PT ;  /* 0x000000000900720c */ /* 0x000fc40003fc4070 */
[----:B------:R-:W-:Y:S01]  /*0c20*/  LOP3.LUT R13, R23, R13, RZ, 0xfc, !PT ;  /* 0x0000000d170d7212 */ /* 0x000fe200078efcff */
[----:B------:R-:W-:Y:S01]  /*0c30*/  STL [R1+0x300], R23 ;  /* 0x0003001701007387 */ /* 0x000fe20000100800 */
[----:B------:R-:W-:Y:S01]  /*0c40*/  R2UR UR7, R7 ;  /* 0x00000000070772ca */ /* 0x000fe200000e0000 */
[----:B------:R-:W-:Y:S01]  /*0c50*/  VIADD R7, R54, 0xffffffff ;  /* 0xffffffff36077836 */ /* 0x000fe20000000000 */
[----:B------:R-:W-:Y:S01]  /*0c60*/  LOP3.LUT R5, R13, 0x2, RZ, 0xfc, !PT ;  /* 0x000000020d057812 */ /* 0x000fe200078efcff */
[--C-:B------:R-:W-:Y:S01]  /*0c70*/  @!P1 IMAD.IADD R2, R2, 0x1, -R9.reuse ;  /* 0x0000000102029824 */ /* 0x100fe200078e0a09 */
[----:B------:R-:W-:Y:S01]  /*0c80*/  IABS R47, R13 ;  /* 0x0000000d002f7213 */ /* 0x000fe20000000000 */
[--C-:B------:R-:W-:Y:S01]  /*0c90*/  @!P2 IMAD.IADD R3, R3, 0x1, -R9.reuse ;  /* 0x000000010303a824 */ /* 0x100fe200078e0a09 */
[----:B------:R-:W-:Y:S01]  /*0ca0*/  IABS R46, R5 ;  /* 0x00000005002e7213 */ /* 0x000fe20000000000 */
[--C-:B------:R-:W-:Y:S01]  /*0cb0*/  @!P3 IMAD.IADD R4, R4, 0x1, -R9.reuse ;  /* 0x000000010404b824 */ /* 0x100fe200078e0a09 */
[C---:B------:R-:W-:Y:S01]  /*0cc0*/  ISETP.GT.U32.AND P0, PT, R9.reuse, R2, PT ;  /* 0x000000020900720c */ /* 0x040fe20003f04070 */
[----:B------:R0:W-:Y:S01]  /*0cd0*/  STL [R1+0x264], R5 ;  /* 0x0002640501007387 */ /* 0x0001e20000100800 */
[C---:B------:R-:W-:Y:S01]  /*0ce0*/  ISETP.GT.U32.AND P1, PT, R9.reuse, R3, PT ;  /* 0x000000030900720c */ /* 0x040fe20003f24070 */
[----:B------:R-:W-:Y:S01]  /*0cf0*/  @!P6 IMAD.IADD R0, R0, 0x1, -R9 ;  /* 0x000000010000e824 */ /* 0x000fe200078e0a09 */
[----:B------:R-:W-:Y:S01]  /*0d00*/  ISETP.GT.U32.AND P2, PT, R9, R4, PT ;  /* 0x000000040900720c */ /* 0x000fe20003f44070 */
[----:B------:R-:W-:Y:S01]  /*0d10*/  USHF.L.U32 UR4, UR7, 0x15, URZ ;  /* 0x0000001507047899 */ /* 0x000fe200080006ff */
[----:B------:R-:W-:-:S02]  /*0d20*/  ISETP.GE.AND P3, PT, R21, RZ, PT ;  /* 0x000000ff1500720c */ /* 0x000fc40003f66270 */
[----:B------:R-:W-:Y:S01]  /*0d30*/  ISETP.GE.AND P6, PT, R18, RZ, PT ;  /* 0x000000ff1200720c */ /* 0x000fe20003fc6270 */
[----:B------:R-:W-:Y:S01]  /*0d40*/  ULOP3.LUT UR4, UR4, 0x600000, URZ, 0xc0, !UPT ;  /* 0x0060000004047892 */ /* 0x000fe2000f8ec0ff */
[----:B0-----:R-:W-:-:S03]  /*0d50*/  IMAD.HI.U32 R5, R15, R47, RZ ;  /* 0x0000002f0f057227 */ /* 0x001fc600078e00ff */
[----:B------:R-:W-:Y:S01]  /*0d60*/  UIADD3 UR10, UPT, UPT, UR8, UR4, URZ ;  /* 0x00000004080a7290 */ /* 0x000fe2000fffe0ff */
[----:B------:R-:W-:Y:S02]  /*0d70*/  IMAD.MOV R6, RZ, RZ, -R5 ;  /* 0x000000ffff067224 */ /* 0x000fe400078e0a05 */
[----:B------:R-:W-:Y:S01]  /*0d80*/  UMOV UR4, 0x1 ;  /* 0x0000000100047882 */ /* 0x000fe20000000000 */
[----:B------:R-:W-:-:S04]  /*0d90*/  IMAD.HI.U32 R5, R15, R46, RZ ;  /* 0x0000002e0f057227 */ /* 0x000fc800078e00ff */
[----:B------:R-:W-:Y:S02]  /*0da0*/  IMAD.MOV R5, RZ, RZ, -R5 ;  /* 0x000000ffff057224 */ /* 0x000fe400078e0a05 */
[--C-:B------:R-:W-:Y:S01]  /*0db0*/  @!P0 IMAD.IADD R2, R2, 0x1, -R9.reuse ;  /* 0x0000000102028824 */ /* 0x100fe200078e0a09 */
[----:B------:R-:W-:Y:S01]  /*0dc0*/  ISETP.NE.AND P0, PT, R16, RZ, PT ;  /* 0x000000ff1000720c */ /* 0x000fe20003f05270 */
[--C-:B------:R-:W-:Y:S02]  /*0dd0*/  @!P1 IMAD.IADD R3, R3, 0x1, -R9.reuse ;  /* 0x0000000103039824 */ /* 0x100fe400078e0a09 */
[----:B------:R-:W-:Y:S01]  /*0de0*/  @!P2 IMAD.IADD R4, R4, 0x1, -R9 ;  /* 0x000000010404a824 */ /* 0x000fe200078e0a09 */
[----:B------:R-:W-:Y:S01]  /*0df0*/  ISETP.GE.U32.AND P2, PT, R8, 0x7fffffb8, PT ;  /* 0x7fffffb80800780c */ /* 0x000fe20003f46070 */
[----:B------:R-:W-:Y:S01]  /*0e00*/  IMAD R46, R14, R5, R46 ;  /* 0x000000050e2e7224 */ /* 0x000fe200078e022e */
[----:B------:R-:W-:Y:S01]  /*0e10*/  LOP3.LUT R5, RZ, R16, RZ, 0x33, !PT ;  /* 0x00000010ff057212 */ /* 0x000fe200078e33ff */
[----:B------:R-:W-:-:S02]  /*0e20*/  @!P3 IMAD.MOV R0, RZ, RZ, -R0 ;  /* 0x000000ffff00b224 */ /* 0x000fc400078e0a00 */
[----:B------:R-:W-:Y:S02]  /*0e30*/  @!P4 IMAD.MOV R2, RZ, RZ, -R2 ;  /* 0x000000ffff02c224 */ /* 0x000fe400078e0a02 */
[----:B------:R-:W-:Y:S01]  /*0e40*/  @!P6 IMAD.MOV R3, RZ, RZ, -R3 ;  /* 0x000000ffff03e224 */ /* 0x000fe200078e0a03 */
[C---:B------:R-:W-:Y:S01]  /*0e50*/  SEL R0, R5.reuse, R0, !P0 ;  /* 0x0000000005007207 */ /* 0x040fe20004000000 */
[----:B------:R-:W-:Y:S01]  /*0e60*/  @!P5 IMAD.MOV R4, RZ, RZ, -R4 ;  /* 0x000000ffff04d224 */ /* 0x000fe200078e0a04 */
[C---:B------:R-:W-:Y:S01]  /*0e70*/  SEL R2, R5.reuse, R2, !P0 ;  /* 0x0000000205027207 */ /* 0x040fe20004000000 */
[----:B------:R-:W-:Y:S01]  /*0e80*/  IMAD R47, R14, R6, R47 ;  /* 0x000000060e2f7224 */ /* 0x000fe200078e022f */
[C---:B------:R-:W-:Y:S01]  /*0e90*/  SEL R3, R5.reuse, R3, !P0 ;  /* 0x0000000305037207 */ /* 0x040fe20004000000 */
[C---:B------:R-:W-:Y:S01]  /*0ea0*/  VIADD R8, R54.reuse, 0xffffffee ;  /* 0xffffffee36087836 */ /* 0x040fe20000000000 */
[----:B------:R-:W-:Y:S01]  /*0eb0*/  SEL R6, R5, R4, !P0 ;  /* 0x0000000405067207 */ /* 0x000fe20004000000 */
[C---:B------:R-:W-:Y:S01]  /*0ec0*/  VIADD R5, R54.reuse, 0xffffffec ;  /* 0xffffffec36057836 */ /* 0x040fe20000000000 */
[----:B------:R-:W-:Y:S01]  /*0ed0*/  ISETP.GE.U32.AND P6, PT, R7, 0x7fffffc0, PT ;  /* 0x7fffffc00700780c */ /* 0x000fe20003fc6070 */
[----:B------:R-:W-:Y:S01]  /*0ee0*/  VIADD R4, R54, 0xffffffed ;  /* 0xffffffed36047836 */ /* 0x000fe20000000000 */
[----:B------:R-:W-:Y:S01]  /*0ef0*/  ISETP.GE.U32.AND P0, PT, R8, 0x7fffffaf, PT ;  /* 0x7fffffaf0800780c */ /* 0x000fe20003f06070 */
[C---:B------:R-:W-:Y:S01]  /*0f00*/  VIADD R7, R54.reuse, 0xffffffef ;  /* 0xffffffef36077836 */ /* 0x040fe20000000000 */
[----:B------:R-:W-:Y:S01]  /*0f10*/  ISETP.GE.U32.AND P3, PT, R5, 0x7fffffad, PT ;  /* 0x7fffffad0500780c */ /* 0x000fe20003f66070 */
[----:B------:R-:W-:Y:S01]  /*0f20*/  VIADD R5, R54, 0xffffffe8 ;  /* 0xffffffe836057836 */ /* 0x000fe20000000000 */
[----:B------:R-:W-:Y:S01]  /*0f30*/  ISETP.GE.U32.AND P5, PT, R4, 0x7fffffae, PT ;  /* 0x7fffffae0400780c */ /* 0x000fe20003fa6070 */
[----:B------:R-:W-:Y:S01]  /*0f40*/  VIADD R4, R54, 0xffffffe9 ;  /* 0xffffffe936047836 */ /* 0x000fe20000000000 */
[----:B------:R-:W-:-:S02]  /*0f50*/  SEL R30, RZ, 0x1, P3 ;  /* 0x00000001ff1e7807 */ /* 0x000fc40001800000 */
[----:B------:R-:W-:Y:S01]  /*0f60*/  ISETP.GE.U32.AND P4, PT, R5, 0x7fffffa9, PT ;  /* 0x7fffffa90500780c */ /* 0x000fe20003f86070 */
[----:B------:R-:W-:Y:S01]  /*0f70*/  VIADD R5, R54, 0xffffffea ;  /* 0xffffffea36057836 */ /* 0x000fe20000000000 */
[----:B------:R-:W-:Y:S01]  /*0f80*/  ISETP.GE.U32.AND P3, PT, R4, 0x7fffffaa, PT ;  /* 0x7fffffaa0400780c */ /* 0x000fe20003f66070 */
[C---:B------:R-:W-:Y:S01]  /*0f90*/  VIADD R4, R54.reuse, 0xffffffeb ;  /* 0xffffffeb36047836 */ /* 0x040fe20000000000 */
[----:B------:R-:W-:Y:S02]  /*0fa0*/  SEL R33, RZ, 0x1fffe, P5 ;  /* 0x0001fffeff217807 */ /* 0x000fe40002800000 */
[----:B------:R-:W-:Y:S01]  /*0fb0*/  ISETP.GE.U32.AND P5, PT, R5, 0x7fffffab, PT ;  /* 0x7fffffab0500780c */ /* 0x000fe20003fa6070 */
[C---:B------:R-:W-:Y:S01]  /*0fc0*/  VIADD R5, R54.reuse, 0xffffffe4 ;  /* 0xffffffe436057836 */ /* 0x040fe20000000000 */
[----:B------:R-:W-:Y:S01]  /*0fd0*/  ISETP.GE.U32.AND P1, PT, R7, 0x7fffffb0, PT ;  /* 0x7fffffb00700780c */ /* 0x000fe20003f26070 */
[----:B------:R-:W-:Y:S01]  /*0fe0*/  VIADD R7, R54, 0xffffffe6 ;  /* 0xffffffe636077836 */ /* 0x000fe20000000000 */
[----:B------:R-:W-:Y:S01]  /*0ff0*/  SEL R18, RZ, 0x4, P0 ;  /* 0x00000004ff127807 */ /* 0x000fe20000000000 */
[----:B------:R-:W-:Y:S01]  /*1000*/  IMAD.IADD R33, R30, 0x1, R33 ;  /* 0x000000011e217824 */ /* 0x000fe200078e0221 */
[----:B------:R-:W-:Y:S01]  /*1010*/  ISETP.GE.U32.AND P0, PT, R4, 0x7fffffac, PT ;  /* 0x7fffffac0400780c */ /* 0x000fe20003f06070 */
[----:B------:R-:W-:Y:S01]  /*1020*/  VIADD R4, R54, 0xffffffe5 ;  /* 0xffffffe536047836 */ /* 0x000fe20000000000 */
[----:B------:R-:W-:-:S02]  /*1030*/  SEL R25, RZ, 0x7fff8, P1 ;  /* 0x0007fff8ff197807 */ /* 0x000fc40000800000 */
[----:B------:R-:W-:Y:S01]  /*1040*/  ISETP.GE.U32.AND P1, PT, R5, 0x7fffffa5, PT ;  /* 0x7fffffa50500780c */ /* 0x000fe20003f26070 */
[----:B------:R-:W-:Y:S01]  /*1050*/  VIADD R5, R54, 0xffffffe7 ;  /* 0xffffffe736057836 */ /* 0x000fe20000000000 */
[----:B------:R-:W-:Y:S02]  /*1060*/  SEL R32, RZ, 0x1, P4 ;  /* 0x00000001ff207807 */ /* 0x000fe40002000000 */
[----:B------:R-:W-:Y:S01]  /*1070*/  ISETP.GE.U32.AND P4, PT, R4, 0x7fffffa6, PT ;  /* 0x7fffffa60400780c */ /* 0x000fe20003f86070 */
[C---:B------:R-:W-:Y:S01]  /*1080*/  VIADD R4, R54.reuse, 0xffffffe1 ;  /* 0xffffffe136047836 */ /* 0x040fe20000000000 */
[----:B------:R-:W-:Y:S02]  /*1090*/  SEL R28, RZ, 0x4, P5 ;  /* 0x00000004ff1c7807 */ /* 0x000fe40002800000 */
[----:B------:R-:W-:Y:S01]  /*10a0*/  ISETP.GE.U32.AND P5, PT, R5, 0x7fffffa8, PT ;  /* 0x7fffffa80500780c */ /* 0x000fe20003fa6070 */
[----:B------:R-:W-:Y:S01]  /*10b0*/  VIADD R5, R54, 0xffffffe0 ;  /* 0xffffffe036057836 */ /* 0x000fe20000000000 */
[----:B------:R-:W-:-:S02]  /*10c0*/  SEL R31, RZ, 0x7fff8, P0 ;  /* 0x0007fff8ff1f7807 */ /* 0x000fc40000000000 */
        /* <DEDUP_REMOVED lines=11> */
[C---:B------:R-:W-:Y:S01]  /*1180*/  VIADD R4, R54.reuse, 0xffffffcd ;  /* 0xffffffcd36047836 */ /* 0x040fe20000000000 */
[----:B------:R-:W-:Y:S02]  /*1190*/  SEL R29, RZ, 0x7fff8, P5 ;  /* 0x0007fff8ff1d7807 */ /* 0x000fe40002800000 */
        /* <DEDUP_REMOVED lines=19> */
[----:B------:R-:W-:Y:S01]  /*12d0*/  ISETP.GE.U32.AND P0, PT, R4, 0x7fffff8a, PT ;  /* 0x7fffff8a0400780c */ /* 0x000fe20003f06070 */
[----:B------:R-:W-:Y:S01]  /*12e0*/  VIADD R4, R54, 0xffffffcb ;  /* 0xffffffcb36047836 */ /* 0x000fe20000000000 */
[----:B------:R-:W-:Y:S01]  /*12f0*/  SEL R22, RZ, 0x4, P4 ;  /* 0x00000004ff167807 */ /* 0x000fe20002000000 */
[----:B------:R-:W-:Y:S01]  /*1300*/  IMAD.IADD R36, R36, 0x1, R39 ;  /* 0x0000000124247824 */ /* 0x000fe200078e0227 */
[----:B------:R-:W-:Y:S01]  /*1310*/  ISETP.GE.U32.AND P4, PT, R5, 0x7fffff8b, PT ;  /* 0x7fffff8b0500780c */ /* 0x000fe20003f86070 */
[----:B------:R-:W-:Y:S01]  /*1320*/  VIADD R5, R54, 0xffffffc4 ;  /* 0xffffffc436057836 */ /* 0x000fe20000000000 */
[----:B------:R-:W-:Y:S02]  /*1330*/  SEL R23, RZ, 0x7fff8, P3 ;  /* 0x0007fff8ff177807 */ /* 0x000fe40001800000 */
[----:B------:R-:W-:Y:S01]  /*1340*/  ISETP.GE.U32.AND P3, PT, R4, 0x7fffff8c, PT ;  /* 0x7fffff8c0400780c */ /* 0x000fe20003f66070 */
[----:B------:R-:W-:Y:S01]  /*1350*/  VIADD R4, R54, 0xffffffc5 ;  /* 0xffffffc536047836 */ /* 0x000fe20000000000 */
[----:B------:R-:W-:-:S02]  /*1360*/  SEL R34, RZ, 0x1, P5 ;  /* 0x00000001ff227807 */ /* 0x000fc40002800000 */
[----:B------:R-:W-:Y:S01]  /*1370*/  ISETP.GE.U32.AND P5, PT, R5, 0x7fffff85, PT ;  /* 0x7fffff850500780c */ /* 0x000fe20003fa6070 */
[----:B------:R-:W-:Y:S01]  /*1380*/  VIADD R5, R54, 0xffffffc7 ;  /* 0xffffffc736057836 */ /* 0x000fe20000000000 */
[----:B------:R-:W-:Y:S02]  /*1390*/  SEL R41, RZ, 0x1fffe, P0 ;  /* 0x0001fffeff297807 */ /* 0x000fe40000000000 */
[----:B------:R-:W-:Y:S01]  /*13a0*/  ISETP.GE.U32.AND P0, PT, R4, 0x7fffff86, PT ;  /* 0x7fffff860400780c */ /* 0x000fe20003f06070 */
[----:B------:R-:W-:Y:S01]  /*13b0*/  VIADD R4, R54, 0xffffffc1 ;  /* 0xffffffc136047836 */ /* 0x000fe20000000000 */
[----:B------:R-:W-:Y:S01]  /*13c0*/  SEL R21, RZ, 0x7fff8, P3 ;  /* 0x0007fff8ff157807 */ /* 0x000fe20001800000 */
[----:B------:R-:W-:Y:S01]  /*13d0*/  IMAD.IADD R34, R34, 0x1, R41 ;  /* 0x0000000122227824 */ /* 0x000fe200078e0229 */
[----:B------:R-:W-:Y:S01]  /*13e0*/  ISETP.GE.U32.AND P3, PT, R5, 0x7fffff88, PT ;  /* 0x7fffff880500780c */ /* 0x000fe20003f66070 */
[----:B------:R-:W-:Y:S01]  /*13f0*/  VIADD R5, R54, 0xffffffc0 ;  /* 0xffffffc036057836 */ /* 0x000fe20000000000 */
[----:B------:R-:W-:-:S02]  /*1400*/  SEL R42, RZ, 0x1, P5 ;  /* 0x00000001ff2a7807 */ /* 0x000fc40002800000 */
[----:B------:R-:W-:Y:S02]  /*1410*/  SEL R20, RZ, 0x4, P4 ;  /* 0x00000004ff147807 */ /* 0x000fe40002000000 */
[----:B------:R-:W-:Y:S01]  /*1420*/  ISETP.GE.U32.AND P5, PT, R4, 0x7fffff82, PT ;  /* 0x7fffff820400780c */ /* 0x000fe20003fa6070 */
[C---:B------:R-:W-:Y:S01]  /*1430*/  VIADD R4, R54.reuse, 0xffffffc3 ;  /* 0xffffffc336047836 */ /* 0x040fe20000000000 */
[----:B------:R-:W-:Y:S01]  /*1440*/  ISETP.GE.U32.AND P4, PT, R7, 0x7fffff87, PT ;  /* 0x7fffff870700780c */ /* 0x000fe20003f86070 */
[C---:B------:R-:W-:Y:S01]  /*1450*/  VIADD R7, R54.reuse, 0xffffffc2 ;  /* 0xffffffc236077836 */ /* 0x040fe20000000000 */
[----:B------:R-:W-:Y:S02]  /*1460*/  SEL R43, RZ, 0x1fffe, P0 ;  /* 0x0001fffeff2b7807 */ /* 0x000fe40000000000 */
[----:B------:R-:W-:Y:S01]  /*1470*/  ISETP.GE.U32.AND P0, PT, R5, 0x7fffff81, PT ;  /* 0x7fffff810500780c */ /* 0x000fe20003f06070 */
[----:B------:R-:W-:Y:S01]  /*1480*/  VIADD R5, R54, 0xffffffdc ;  /* 0xffffffdc36057836 */ /* 0x000fe20000000000 */
[----:B------:R-:W-:Y:S01]  /*1490*/  SEL R19, RZ, 0x7fff8, P3 ;  /* 0x0007fff8ff137807 */ /* 0x000fe20001800000 */
[----:B------:R-:W-:Y:S01]  /*14a0*/  IMAD.IADD R42, R42, 0x1, R43 ;  /* 0x000000012a2a7824 */ /* 0x000fe200078e022b */
[----:B------:R-:W-:-:S02]  /*14b0*/  SEL R16, RZ, 0x4, P4 ;  /* 0x00000004ff107807 */ /* 0x000fc40002000000 */
[----:B------:R-:W-:Y:S01]  /*14c0*/  ISETP.GE.U32.AND P3, PT, R4, 0x7fffff84, PT ;  /* 0x7fffff840400780c */ /* 0x000fe20003f66070 */
[C---:B------:R-:W-:Y:S01]  /*14d0*/  VIADD R4, R54.reuse, 0xffffffdd ;  /* 0xffffffdd36047836 */ /* 0x040fe20000000000 */
[----:B------:R-:W-:Y:S02]  /*14e0*/  ISETP.GE.U32.AND P4, PT, R7, 0x7fffff83, PT ;  /* 0x7fffff830700780c */ /* 0x000fe40003f86070 */
[----:B------:R-:W-:Y:S02]  /*14f0*/  SEL R45, RZ, 0x1fffe, P5 ;  /* 0x0001fffeff2d7807 */ /* 0x000fe40002800000 */
        /* <DEDUP_REMOVED lines=31> */
[----:B------:R-:W-:Y:S01]  /*16f0*/  VIADD R4, R54, 0xffffffd0 ;  /* 0xffffffd036047836 */ /* 0x000fe20000000000 */
[----:B------:R-:W-:Y:S02]  /*1700*/  ISETP.GE.U32.AND P4, PT, R50, 0x7fffff97, PT ;  /* 0x7fffff973200780c */ /* 0x000fe40003f86070 */
[----:B------:R-:W-:Y:S02]  /*1710*/  SEL R50, RZ, 0x1, P3 ;  /* 0x00000001ff327807 */ /* 0x000fe40001800000 */
[----:B------:R-:W-:Y:S01]  /*1720*/  ISETP.GE.U32.AND P3, PT, R5, 0x7fffff98, PT ;  /* 0x7fffff980500780c */ /* 0x000fe20003f66070 */
[C---:B------:R-:W-:Y:S01]  /*1730*/  VIADD R5, R54.reuse, 0xffffffd1 ;  /* 0xffffffd136057836 */ /* 0x040fe20000000000 */
[----:B------:R-:W-:Y:S01]  /*1740*/  SEL R53, RZ, 0x1fffe, P5 ;  /* 0x0001fffeff357807 */ /* 0x000fe20002800000 */
[----:B------:R-:W-:Y:S01]  /*1750*/  VIADD R54, R54, 0xfffffffe ;  /* 0xfffffffe36367836 */ /* 0x000fe20000000000 */
[----:B------:R-:W-:-:S02]  /*1760*/  ISETP.GE.U32.AND P5, PT, R4, 0x7fffff91, PT ;  /* 0x7fffff910400780c */ /* 0x000fc40003fa6070 */
[----:B------:R-:W-:Y:S01]  /*1770*/  SEL R4, RZ, 0x4, P4 ;  /* 0x00000004ff047807 */ /* 0x000fe20002000000 */
[----:B------:R-:W-:Y:S01]  /*1780*/  IMAD.IADD R50, R50, 0x1, R53 ;  /* 0x0000000132327824 */ /* 0x000fe200078e0235 */
[----:B------:R-:W-:Y:S02]  /*1790*/  ISETP.GE.U32.AND P4, PT, R5, 0x7fffff92, PT ;  /* 0x7fffff920500780c */ /* 0x000fe40003f86070 */
[----:B------:R-:W-:Y:S02]  /*17a0*/  SEL R5, RZ, 0x7fff8, P3 ;  /* 0x0007fff8ff057807 */ /* 0x000fe40001800000 */
[----:B------:R-:W-:Y:S02]  /*17b0*/  ISETP.GE.U32.AND P3, PT, R52, 0x7fffff93, PT ;  /* 0x7fffff933400780c */ /* 0x000fe40003f66070 */
[----:B------:R-:W-:Y:S02]  /*17c0*/  SEL R52, RZ, 0x1, P5 ;  /* 0x00000001ff347807 */ /* 0x000fe40002800000 */
[----:B------:R-:W-:-:S02]  /*17d0*/  ISETP.GE.U32.AND P5, PT, R55, 0x7fffff94, PT ;  /* 0x7fffff943700780c */ /* 0x000fc40003fa6070 */
[----:B------:R-:W-:Y:S02]  /*17e0*/  SEL R55, RZ, 0x1fffe, P4 ;  /* 0x0001fffeff377807 */ /* 0x000fe40002000000 */
[----:B------:R-:W-:Y:S02]  /*17f0*/  SEL R30, RZ, 0x1, P0 ;  /* 0x00000001ff1e7807 */ /* 0x000fe40000000000 */
[----:B------:R-:W-:Y:S01]  /*1800*/  SEL R57, RZ, 0x1, P1 ;  /* 0x00000001ff397807 */ /* 0x000fe20000800000 */
[----:B------:R-:W-:Y:S01]  /*1810*/  IMAD.IADD R52, R52, 0x1, R55 ;  /* 0x0000000134347824 */ /* 0x000fe200078e0237 */
[----:B------:R-:W-:Y:S01]  /*1820*/  LOP3.LUT R42, R42, 0x3, RZ, 0xc0, !PT ;  /* 0x000000032a2a7812 */ /* 0x000fe200078ec0ff */
[----:B------:R-:W-:Y:S01]  /*1830*/  IMAD.IADD R30, R30, 0x1, R45 ;  /* 0x000000011e1e7824 */ /* 0x000fe200078e022d */
[----:B------:R-:W-:Y:S01]  /*1840*/  LOP3.LUT R48, R48, 0x3, RZ, 0xc0, !PT ;  /* 0x0000000330307812 */ /* 0x000fe200078ec0ff */
[----:B------:R-:W-:Y:S01]  /*1850*/  IMAD.IADD R40, R57, 0x1, R40 ;  /* 0x0000000139287824 */ /* 0x000fe200078e0228 */
[----:B------:R-:W-:-:S02]  /*1860*/  IADD3 R16, PT, PT, R42, R19, R16 ;  /* 0x000000132a107210 */ /* 0x000fc40007ffe010 */
[----:B------:R-:W-:Y:S02]  /*1870*/  IADD3 R7, PT, PT, R48, R8, R7 ;  /* 0x0000000830077210 */ /* 0x000fe40007ffe007 */
[----:B------:R-:W-:Y:S02]  /*1880*/  LOP3.LUT R34, R34, 0x3, RZ, 0xc0, !PT ;  /* 0x0000000322227812 */ /* 0x000fe400078ec0ff */
[----:B------:R-:W-:Y:S02]  /*1890*/  LOP3.LUT R30, R30, 0x3, RZ, 0xc0, !PT ;  /* 0x000000031e1e7812 */ /* 0x000fe400078ec0ff */
[----:B------:R-:W-:Y:S02]  /*18a0*/  SEL R8, RZ, 0x4, P3 ;  /* 0x00000004ff087807 */ /* 0x000fe40001800000 */
[----:B------:R-:W-:Y:S02]  /*18b0*/  SEL R19, RZ, 0x7fff8, P5 ;  /* 0x0007fff8ff137807 */ /* 0x000fe40002800000 */
[----:B------:R-:W-:-:S02]  /*18c0*/  LOP3.LUT R52, R52, 0x3, RZ, 0xc0, !PT ;  /* 0x0000000334347812 */ /* 0x000fc400078ec0ff */
[----:B------:R-:W-:Y:S02]  /*18d0*/  LOP3.LUT R50, R50, 0x3, RZ, 0xc0, !PT ;  /* 0x0000000332327812 */ /* 0x000fe400078ec0ff */
[----:B------:R-:W-:Y:S02]  /*18e0*/  LOP3.LUT R32, R32, 0x3, RZ, 0xc0, !PT ;  /* 0x0000000320207812 */ /* 0x000fe400078ec0ff */
[----:B------:R-:W-:Y:S02]  /*18f0*/  IADD3 R20, PT, PT, R34, R21, R20 ;  /* 0x0000001522147210 */ /* 0x000fe40007ffe014 */
[----:B------:R-:W-:Y:S02]  /*1900*/  IADD3 R11, PT, PT, R30, R12, R11 ;  /* 0x0000000c1e0b7210 */ /* 0x000fe40007ffe00b */
[----:B------:R-:W-:Y:S02]  /*1910*/  IADD3 R8, PT, PT, R52, R19, R8 ;  /* 0x0000001334087210 */ /* 0x000fe40007ffe008 */
[----:B------:R-:W-:-:S02]  /*1920*/  LOP3.LUT R40, R40, 0x3, RZ, 0xc0, !PT ;  /* 0x0000000328287812 */ /* 0x000fc400078ec0ff */
[----:B------:R-:W-:Y:S01]  /*1930*/  IADD3 R50, PT, PT, R50, R5, R4 ;  /* 0x0000000532327210 */ /* 0x000fe20007ffe004 */
[----:B------:R-:W-:Y:S01]  /*1940*/  IMAD.SHL.U32 R4, R7, 0x100, RZ ;  /* 0x0000010007047824 */ /* 0x000fe200078e00ff */
[----:B------:R-:W-:Y:S01]  /*1950*/  IADD3 R28, PT, PT, R32, R31, R28 ;  /* 0x0000001f201c7210 */ /* 0x000fe20007ffe01c */
[----:B------:R-:W-:Y:S01]  /*1960*/  IMAD.SHL.U32 R5, R20, 0x100, RZ ;  /* 0x0000010014057824 */ /* 0x000fe200078e00ff */
[----:B------:R-:W-:Y:S02]  /*1970*/  LOP3.LUT R44, R44, 0x3, RZ, 0xc0, !PT ;  /* 0x000000032c2c7812 */ /* 0x000fe400078ec0ff */
[----:B------:R-:W-:Y:S01]  /*1980*/  LOP3.LUT R11, R11, 0xf, RZ, 0xc0, !PT ;  /* 0x0000000f0b0b7812 */ /* 0x000fe200078ec0ff */
[----:B------:R-:W-:Y:S01]  /*1990*/  IMAD.SHL.U32 R19, R28, 0x100, RZ ;  /* 0x000001001c137824 */ /* 0x000fe200078e00ff */
[----:B------:R-:W-:Y:S02]  /*19a0*/  LOP3.LUT R7, R8, 0xf, RZ, 0xc0, !PT ;  /* 0x0000000f08077812 */ /* 0x000fe400078ec0ff */
[----:B------:R-:W-:Y:S01]  /*19b0*/  LOP3.LUT R37, R37, 0x3, RZ, 0xc0, !PT ;  /* 0x0000000325257812 */ /* 0x000fe200078ec0ff */
[----:B------:R-:W-:Y:S01]  /*19c0*/  IMAD R11, R16, 0x10, R11 ;  /* 0x00000010100b7824 */ /* 0x000fe200078e020b */
[----:B------:R-:W-:Y:S01]  /*19d0*/  IADD3 R24, PT, PT, R40, R27, R24 ;  /* 0x0000001b28187210 */ /* 0x000fe20007ffe018 */
[----:B------:R-:W-:Y:S01]  /*19e0*/  IMAD R7, R50, 0x10, R7 ;  /* 0x0000001032077824 */ /* 0x000fe200078e0207 */
[----:B------:R-:W-:-:S02]  /*19f0*/  LOP3.LUT R36, R36, 0x3, RZ, 0xc0, !PT ;  /* 0x0000000324247812 */ /* 0x000fc400078ec0ff */
[----:B------:R-:W-:Y:S02]  /*1a00*/  IADD3 R9, PT, PT, R44, R10, R9 ;  /* 0x0000000a2c097210 */ /* 0x000fe40007ffe009 */
[----:B------:R-:W-:Y:S02]  /*1a10*/  LOP3.LUT R4, R4, 0xf00, RZ, 0xe2, !PT ;  /* 0x00000f0004047812 */ /* 0x000fe400078ee2ff */
[----:B------:R-:W-:Y:S02]  /*1a20*/  IADD3 R26, PT, PT, R37, R29, R26 ;  /* 0x0000001d251a7210 */ /* 0x000fe40007ffe01a */
[----:B------:R-:W-:Y:S01]  /*1a30*/  LOP3.LUT R21, R24, 0xf, RZ, 0xc0, !PT ;  /* 0x0000000f18157812 */ /* 0x000fe200078ec0ff */
[----:B------:R-:W-:Y:S01]  /*1a40*/  IMAD R9, R9, 0x1000, R4 ;  /* 0x0000100009097824 */ /* 0x000fe200078e0204 */
[----:B------:R-:W-:Y:S02]  /*1a50*/  LOP3.LUT R33, R33, 0x3, RZ, 0xc0, !PT ;  /* 0x0000000321217812 */ /* 0x000fe400078ec0ff */
[----:B------:R-:W-:Y:S01]  /*1a60*/  IADD3 R22, PT, PT, R36, R23, R22 ;  /* 0x0000001724167210 */ /* 0x000fe20007ffe016 */
[----:B------:R-:W-:Y:S01]  /*1a70*/  IMAD R21, R26, 0x10, R21 ;  /* 0x000000101a157824 */ /* 0x000fe200078e0215 */
[----:B------:R-:W-:-:S02]  /*1a80*/  LOP3.LUT R5, R5, 0xf00, RZ, 0xe2, !PT ;  /* 0x00000f0005057812 */ /* 0x000fc400078ee2ff */
[----:B------:R-:W-:Y:S02]  /*1a90*/  IADD3 R18, PT, PT, R33, R25, R18 ;  /* 0x0000001921127210 */ /* 0x000fe40007ffe012 */
[----:B------:R-:W-:Y:S01]  /*1aa0*/  LOP3.LUT R19, R19, 0xf00, RZ, 0xe2, !PT ;  /* 0x00000f0013137812 */ /* 0x000fe200078ee2ff */
[----:B------:R-:W-:Y:S01]  /*1ab0*/  IMAD R5, R22, 0x1000, R5 ;  /* 0x0000100016057824 */ /* 0x000fe200078e0205 */
[----:B------:R-:W-:Y:S02]  /*1ac0*/  LOP3.LUT R4, R11, 0xff, RZ, 0xc0, !PT ;  /* 0x000000ff0b047812 */ /* 0x000fe400078ec0ff */
[----:B------:R-:W-:Y:S01]  /*1ad0*/  LOP3.LUT R8, R7, 0xff, RZ, 0xc0, !PT ;  /* 0x000000ff07087812 */ /* 0x000fe200078ec0ff */
[----:B------:R-:W-:Y:S01]  /*1ae0*/  IMAD R18, R18, 0x1000, R19 ;  /* 0x0000100012127824 */ /* 0x000fe200078e0213 */
[----:B------:R-:W-:Y:S01]  /*1af0*/  ISETP.GE.U32.AND P4, PT, R54, 0x7fffffbf, PT ;  /* 0x7fffffbf3600780c */ /* 0x000fe20003f86070 */
[----:B------:R-:W-:Y:S01]  /*1b00*/  IMAD.IADD R4, R5, 0x1, R4 ;  /* 0x0000000105047824 */ /* 0x000fe200078e0204 */
[----:B------:R-:W-:Y:S01]  /*1b10*/  ISETP.NE.U32.AND P3, PT, R56, RZ, PT ;  /* 0x000000ff3800720c */ /* 0x000fe20003f65070 */
[----:B------:R-:W-:Y:S01]  /*1b20*/  IMAD.IADD R9, R9, 0x1, R8 ;  /* 0x0000000109097824 */ /* 0x000fe200078e0208 */
[----:B------:R-:W-:Y:S01]  /*1b30*/  LOP3.LUT R21, R21, 0xff, RZ, 0xc0, !PT ;  /* 0x000000ff15157812 */ /* 0x000fe200078ec0ff */
[----:B---3--:R-:W-:Y:S10]  /*1b40*/  BRA.U UP0, `(.L_x_5) ;  /* 0x0000000100187547 */ /* 0x008ff4000b800000 */
[----:B------:R-:W-:Y:S01]  /*1b50*/  ELECT P5, URZ, PT ;  /* 0x0000000000ff782f */ /* 0x000fe200038a0000 */
[----:B------:R-:W-:Y:S01]  /*1b60*/  IMAD.MOV.U32 R5, RZ, RZ, 0x1 ;  /* 0x00000001ff057424 */ /* 0x000fe200078e00ff */
[----:B------:R-:W-:Y:S01]  /*1b70*/  UMOV UR6, 0x40 ;  /* 0x0000004000067882 */ /* 0x000fe20000000000 */
[----:B------:R-:W-:Y:S01]  /*1b80*/  UVIRTCOUNT.DEALLOC.SMPOOL 0x80 ;  /* 0x000000800000784c */ /* 0x000fe20000000000 */
[----:B------:R-:W-:-:S09]  /*1b90*/  ULEA UR6, UR5, UR6, 0x18 ;  /* 0x0000000605067291 */ /* 0x000fd2000f8ec0ff */
[----:B------:R0:W-:Y:S03]  /*1ba0*/  @P5 STS.U8 [UR6], R5 ;  /* 0x00000005ff005988 */ /* 0x0001e60008000006 */
.L_x_5:
[----:B------:R-:W2:Y:S01]  /*1bb0*/  LDL R22, [R1+0x300] ;  /* 0x0003000001167983 */ /* 0x000ea20000100800 */
[----:B------:R-:W-:Y:S01]  /*1bc0*/  VOTEU.ALL UP1, P3 ;  /* 0x0000000000ff7886 */ /* 0x000fe20001820000 */
[----:B------:R-:W-:Y:S01]  /*1bd0*/  VOTEU.ALL UP2, P3 ;  /* 0x0000000000ff7886 */ /* 0x000fe20001840000 */
[----:B------:R-:W-:Y:S01]  /*1be0*/  PRMT R12, R4, 0x5410, R9 ;  /* 0x00005410040c7816 */ /* 0x000fe20000000009 */
[----:B------:R-:W-:Y:S01]  /*1bf0*/  STL [R1+0xe48], R53 ;  /* 0x000e483501007387 */ /* 0x000fe20000100800 */
[----:B------:R-:W-:Y:S01]  /*1c00*/  IMAD R4, R0, UR20, RZ ;  /* 0x0000001400047c24 */ /* 0x000fe2000f8e02ff */
[----:B------:R-:W-:-:S04]  /*1c10*/  @!UP1 UIADD3 UR14, UPT, UPT, -UR4, 0x100000, URZ ;  /* 0x00100000040e9890 */ /* 0x000fc8000fffe1ff */
[----:B------:R-:W-:Y:S02]  /*1c20*/  @!UP1 USHF.L.U32 UR15, UR14, 0xb, URZ ;  /* 0x0000000b0e0f9899 */ /* 0x000fe400080006ff */
[----:B------:R-:W-:Y:S01]  /*1c30*/  @!UP1 USHF.L.U32 UR14, UR14, 0x1, URZ ;  /* 0x000000010e0e9899 */ /* 0x000fe200080006ff */
[----:B0-----:R-:W-:Y:S01]  /*1c40*/  IMAD R5, R2, UR20, RZ ;  /* 0x0000001402057c24 */ /* 0x001fe2000f8e02ff */
[----:B------:R-:W-:Y:S01]  /*1c50*/  STL [R1+0xe44], R38 ;  /* 0x000e442601007387 */ /* 0x000fe20000100800 */
[----:B------:R-:W-:Y:S01]  /*1c60*/  IMAD R7, R3, UR20, RZ ;  /* 0x0000001403077c24 */ /* 0x000fe2000f8e02ff */
[----:B------:R-:W-:Y:S01]  /*1c70*/  IADD3 R0, P5, PT, R4, UR16, RZ ;  /* 0x0000001004007c10 */ /* 0x000fe2000ffbe0ff */
[----:B------:R-:W0:Y:S01]  /*1c80*/  LDCU.64 UR12, c[0x0][0x3a8] ;  /* 0x00007500ff0c77ac */ /* 0x000e220008000a00 */
[----:B------:R1:W-:Y:S01]  /*1c90*/  STL [R1+0xe3c], R54 ;  /* 0x000e3c3601007387 */ /* 0x0003e20000100800 */
[----:B------:R-:W-:Y:S01]  /*1ca0*/  PRMT R39, RZ, 0x7610, R39 ;  /* 0x00007610ff277816 */ /* 0x000fe20000000027 */
[----:B------:R-:W-:Y:S01]  /*1cb0*/  IMAD.IADD R18, R18, 0x1, R21 ;  /* 0x0000000112127824 */ /* 0x000fe200078e0215 */
[----:B------:R-:W-:Y:S01]  /*1cc0*/  LEA.HI.X.SX32 R2, R4, UR17, 0x1, P5 ;  /* 0x0000001104027c11 */ /* 0x000fe2000a8f0eff */
[----:B------:R-:W-:Y:S01]  /*1cd0*/  STL [R1+0xd68], R19 ;  /* 0x000d681301007387 */ /* 0x000fe20000100800 */
[C---:B------:R-:W-:Y:S01]  /*1ce0*/  IADD3 R3, P5, PT, R5.reuse, UR16, RZ ;  /* 0x0000001005037c10 */ /* 0x040fe2000ffbe0ff */
[----:B------:R-:W-:Y:S02]  /*1cf0*/  STTM.x64 tmem[UR10], RZ ;  /* 0x000000ff000079ed */ /* 0x000fe4000834000a */
[----:B------:R-:W-:Y:S01]  /*1d00*/  STL [R1+0xd74], R19 ;  /* 0x000d741301007387 */ /* 0x000fe20000100800 */
[----:B------:R-:W-:Y:S01]  /*1d10*/  IMAD R16, R6, UR20, RZ ;  /* 0x0000001406107c24 */ /* 0x000fe2000f8e02ff */
[----:B------:R-:W-:Y:S01]  /*1d20*/  LEA.HI.X.SX32 R4, R5, UR17, 0x1, P5 ;  /* 0x0000001105047c11 */ /* 0x000fe2000a8f0eff */
[----:B------:R-:W-:Y:S01]  /*1d30*/  @!P6 IMAD.MOV.U32 R10, RZ, RZ, R3 ;  /* 0x000000ffff0ae224 */ /* 0x000fe200078e0003 */
[----:B------:R-:W-:Y:S01]  /*1d40*/  STL [R1+0xd8c], R19 ;  /* 0x000d8c1301007387 */ /* 0x000fe20000100800 */
[----:B------:R-:W-:Y:S01]  /*1d50*/  PRMT R43, RZ, 0x7610, R43 ;  /* 0x00007610ff2b7816 */ /* 0x000fe2000000002b */
[----:B------:R-:W-:Y:S01]  /*1d60*/  @!P6 IMAD.MOV.U32 R8, RZ, RZ, R0 ;  /* 0x000000ffff08e224 */ /* 0x000fe200078e0000 */
[----:B------:R-:W-:Y:S01]  /*1d70*/  PRMT R42, RZ, 0x7610, R42 ;  /* 0x00007610ff2a7816 */ /* 0x000fe2000000002a */
[----:B------:R-:W-:Y:S01]  /*1d80*/  STL [R1+0xd90], R19 ;  /* 0x000d901301007387 */ /* 0x000fe20000100800 */
[----:B------:R-:W-:Y:S01]  /*1d90*/  @!P6 IMAD.MOV.U32 R9, RZ, RZ, R2 ;  /* 0x000000ffff09e224 */ /* 0x000fe200078e0002 */
[----:B0-----:R-:W-:-:S02]  /*1da0*/  USHF.L.U32 UR5, UR12, 0x3, URZ ;  /* 0x000000030c057899 */ /* 0x001fc400080006ff */
[----:B------:R-:W-:Y:S01]  /*1db0*/  STL [R1+0xda8], R19 ;  /* 0x000da81301007387 */ /* 0x000fe20000100800 */
[----:B------:R-:W-:Y:S02]  /*1dc0*/  PRMT R40, RZ, 0x7610, R40 ;  /* 0x00007610ff287816 */ /* 0x000fe40000000028 */
[----:B------:R-:W-:Y:S01]  /*1dd0*/  PRMT R48, RZ, 0x7610, R48 ;  /* 0x00007610ff307816 */ /* 0x000fe20000000030 */
[----:B------:R-:W-:Y:S01]  /*1de0*/  STL [R1+0xdac], R19 ;  /* 0x000dac1301007387 */ /* 0x000fe20000100800 */
[----:B------:R-:W-:Y:S02]  /*1df0*/  PRMT R45, RZ, 0x7610, R45 ;  /* 0x00007610ff2d7816 */ /* 0x000fe4000000002d */
[----:B------:R-:W-:Y:S01]  /*1e00*/  PRMT R44, RZ, 0x7610, R44 ;  /* 0x00007610ff2c7816 */ /* 0x000fe2000000002c */
[----:B------:R-:W-:Y:S01]  /*1e10*/  STL [R1+0xdb8], R19 ;  /* 0x000db81301007387 */ /* 0x000fe20000100800 */
[----:B------:R-:W-:Y:S01]  /*1e20*/  USHF.L.U32 UR6, UR12, 0x4, URZ ;  /* 0x000000040c067899 */ /* 0x000fe200080006ff */
[----:B------:R-:W-:Y:S01]  /*1e30*/  PRMT R36, RZ, 0x7610, R36 ;  /* 0x00007610ff247816 */ /* 0x000fe20000000024 */
[----:B------:R-:W0:Y:S01]  /*1e40*/  LDCU UR28, c[0x0][0x3b0] ;  /* 0x00007600ff1c77ac */ /* 0x000e220008000800 */
[----:B------:R-:W-:Y:S01]  /*1e50*/  STL [R1+0xdbc], R19 ;  /* 0x000dbc1301007387 */ /* 0x000fe20000100800 */
[----:B------:R-:W-:-:S02]  /*1e60*/  PRMT R51, RZ, 0x7610, R51 ;  /* 0x00007610ff337816 */ /* 0x000fc40000000033 */
[----:B-1----:R-:W-:Y:S01]  /*1e70*/  PRMT R54, RZ, 0x7610, R54 ;  /* 0x00007610ff367816 */ /* 0x002fe20000000036 */
[----:B------:R-:W-:Y:S01]  /*1e80*/  STL [R1+0xdd4], R19 ;  /* 0x000dd41301007387 */ /* 0x000fe20000100800 */
[----:B------:R-:W-:Y:S01]  /*1e90*/  PRMT R34, RZ, 0x7610, R34 ;  /* 0x00007610ff227816 */ /* 0x000fe20000000022 */
[----:B------:R-:W1:Y:S02]  /*1ea0*/  LDCU UR20, c[0x0][0x3b0] ;  /* 0x00007600ff1477ac */ /* 0x000e640008000800 */
[----:B------:R-:W-:Y:S01]  /*1eb0*/  STL [R1+0xdd8], R19 ;  /* 0x000dd81301007387 */ /* 0x000fe20000100800 */
[----:B------:R-:W-:Y:S01]  /*1ec0*/  PRMT R35, RZ, 0x7610, R35 ;  /* 0x00007610ff237816 */ /* 0x000fe20000000023 */
[----:B------:R-:W3:Y:S02]  /*1ed0*/  LDCU UR21, c[0x0][0x3b0] ;  /* 0x00007600ff1577ac */ /* 0x000ee40008000800 */
[----:B------:R-:W-:Y:S01]  /*1ee0*/  STL [R1+0xde4], R19 ;  /* 0x000de41301007387 */ /* 0x000fe20000100800 */
[----:B------:R-:W-:Y:S01]  /*1ef0*/  PRMT R27, RZ, 0x7610, R27 ;  /* 0x00007610ff1b7816 */ /* 0x000fe2000000001b */
[----:B------:R-:W4:Y:S02]  /*1f00*/  LDCU UR22, c[0x0][0x3b0] ;  /* 0x00007600ff1677ac */ /* 0x000f240008000800 */
[----:B------:R-:W-:Y:S01]  /*1f10*/  STL [R1+0xde8], R19 ;  /* 0x000de81301007387 */ /* 0x000fe20000100800 */
[----:B------:R-:W-:Y:S01]  /*1f20*/  PRMT R37, RZ, 0x7610, R37 ;  /* 0x00007610ff257816 */ /* 0x000fe20000000025 */
[----:B------:R-:W0:Y:S02]  /*1f30*/  LDCU UR23, c[0x0][0x3b0] ;  /* 0x00007600ff1777ac */ /* 0x000e240008000800 */
        /* <DEDUP_REMOVED lines=43> */
[----:B------:R-:W0:Y:S03]  /*21f0*/  LDCU UR41, c[0x0][0x3b0] ;  /* 0x00007600ff2977ac */ /* 0x000e260008000800 */
[----:B------:R-:W-:Y:S01]  /*2200*/  STL [R1+0xe18], R93 ;  /* 0x000e185d01007387 */ /* 0x000fe20000100800 */
[----:B------:R-:W0:Y:S03]  /*2210*/  LDCU UR43, c[0x0][0x3b0] ;  /* 0x00007600ff2b77ac */ /* 0x000e260008000800 */
[----:B------:R-:W-:Y:S01]  /*2220*/  STL [R1+0xe24], R93 ;  /* 0x000e245d01007387 */ /* 0x000fe20000100800 */
[----:B------:R-:W0:Y:S01]  /*2230*/  LDCU UR42, c[0x0][0x3b0] ;  /* 0x00007600ff2a77ac */ /* 0x000e220008000800 */
[----:B------:R-:W-:Y:S02]  /*2240*/  STTM.x64 tmem[UR10+0x40], RZ ;  /* 0x000040ff000079ed */ /* 0x000fe4000834000a */
[----:B------:R-:W-:Y:S01]  /*2250*/  STL [R1+0xd60], R92 ;  /* 0x000d605c01007387 */ /* 0x000fe20000100800 */
[----:B------:R-:W0:Y:S01]  /*2260*/  LDCU UR44, c[0x0][0x3b0] ;  /* 0x00007600ff2c77ac */ /* 0x000e220008000800 */
[----:B------:R-:W-:Y:S02]  /*2270*/  STTM.x64 tmem[UR10+0x80], RZ ;  /* 0x000080ff000079ed */ /* 0x000fe4000834000a */
[----:B------:R-:W-:Y:S01]  /*2280*/  STL [R1+0xd6c], R92 ;  /* 0x000d6c5c01007387 */ /* 0x000fe20000100800 */
[----:B------:R-:W0:Y:S01]  /*2290*/  LDCU UR45, c[0x0][0x3b0] ;  /* 0x00007600ff2d77ac */ /* 0x000e220008000800 */
[----:B------:R-:W-:Y:S02]  /*22a0*/  STTM.x64 tmem[UR10+0xc0], RZ ;  /* 0x0000c0ff000079ed */ /* 0x000fe4000834000a */
[----:B------:R-:W-:Y:S01]  /*22b0*/  STL [R1+0xd7c], R92 ;  /* 0x000d7c5c01007387 */ /* 0x000fe20000100800 */
[----:B------:R-:W0:Y:S03]  /*22c0*/  FENCE.VIEW.ASYNC.T ;  /* 0x00000000000073c6 */ /* 0x000e260000000200 */
[----:B------:R-:W-:Y:S01]  /*22d0*/  STL [R1+0xd84], R92 ;  /* 0x000d845c01007387 */ /* 0x000fe20000100800 */
[----:B0-----:R-:W-:Y:S06]  /*22e0*/  BAR.SYNC.DEFER_BLOCKING 0x0 ;  /* 0x0000000000007b1d */ /* 0x001fec0000010000 */
[----:B------:R-:W-:Y:S04]  /*22f0*/  STL [R1+0xd98], R92 ;  /* 0x000d985c01007387 */ /* 0x000fe80000100800 */
[----:B------:R-:W-:Y:S04]  /*2300*/  STL [R1+0xdb0], R92 ;  /* 0x000db05c01007387 */ /* 0x000fe80000100800 */
[----:B------:R-:W-:Y:S04]  /*2310*/  STL [R1+0xdc4], R92 ;  /* 0x000dc45c01007387 */ /* 0x000fe80000100800 */
[----:B------:R-:W-:Y:S04]  /*2320*/  STL [R1+0xddc], R92 ;  /* 0x000ddc5c01007387 */ /* 0x000fe80000100800 */
[----:B------:R-:W-:Y:S04]  /*2330*/  STL [R1+0xdf0], R92 ;  /* 0x000df05c01007387 */ /* 0x000fe80000100800 */
[----:B------:R-:W0:Y:S02]  /*2340*/  FENCE.VIEW.ASYNC.S ;  /* 0x00000000000073c6 */ /* 0x000e240000000000 */
[----:B0-----:R0:W0:Y:S02]  /*2350*/  @!UP2 SYNCS.EXCH.64 URZ, [UR11], UR14 ;  /* 0x0000000e0bffa5b2 */ /* 0x0010240008000100 */
[----:B------:R-:W-:Y:S04]  /*2360*/  STL [R1+0xe08], R92 ;  /* 0x000e085c01007387 */ /* 0x000fe80000100800 */
        /* <DEDUP_REMOVED lines=18> */
[----:B------:R-:W-:Y:S01]  /*2490*/  STL [R1+0xe28], R90 ;  /* 0x000e285a01007387 */ /* 0x000fe20000100800 */
[----:B0-----:R-:W-:Y:S06]  /*24a0*/  BAR.SYNC.DEFER_BLOCKING 0x0 ;  /* 0x0000000000007b1d */ /* 0x001fec0000010000 */
        /* <DEDUP_REMOVED lines=12> */
[----:B------:R-:W-:-:S03]  /*2570*/  IADD3 R5, P5, PT, R7, UR16, RZ ;  /* 0x0000001007057c10 */ /* 0x000fc6000ffbe0ff */
[----:B------:R-:W-:Y:S04]  /*2580*/  STL [R1+0xd24], R78 ;  /* 0x000d244e01007387 */ /* 0x000fe80000100800 */
[----:B------:R-:W-:Y:S04]  /*2590*/  STL [R1+0xd20], R77 ;  /* 0x000d204d01007387 */ /* 0x000fe80000100800 */
[----:B------:R-:W-:Y:S01]  /*25a0*/  STL [R1+0xd1c], R76 ;  /* 0x000d1c4c01007387 */ /* 0x000fe20000100800 */
[----:B------:R-:W-:-:S03]  /*25b0*/  @!P6 IMAD.MOV.U32 R11, RZ, RZ, R4 ;  /* 0x000000ffff0be224 */ /* 0x000fc600078e0004 */
[----:B------:R-:W-:Y:S01]  /*25c0*/  STL [R1+0xd18], R75 ;  /* 0x000d184b01007387 */ /* 0x000fe20000100800 */
[----:B------:R-:W-:-:S03]  /*25d0*/  LEA.HI.X.SX32 R6, R7, UR17, 0x1, P5 ;  /* 0x0000001107067c11 */ /* 0x000fc6000a8f0eff */
[----:B------:R-:W-:Y:S04]  /*25e0*/  STL [R1+0xd14], R74 ;  /* 0x000d144a01007387 */ /* 0x000fe80000100800 */
[----:B------:R-:W-:Y:S01]  /*25f0*/  STL [R1+0xd10], R73 ;  /* 0x000d104901007387 */ /* 0x000fe20000100800 */
[----:B------:R-:W-:-:S03]  /*2600*/  IADD3 R7, P5, PT, R16, UR16, RZ ;  /* 0x0000001010077c10 */ /* 0x000fc6000ffbe0ff */
[----:B------:R-:W-:Y:S04]  /*2610*/  STL [R1+0xd0c], R72 ;  /* 0x000d0c4801007387 */ /* 0x000fe80000100800 */
[----:B------:R-:W-:Y:S04]  /*2620*/  STL [R1+0xd08], R71 ;  /* 0x000d084701007387 */ /* 0x000fe80000100800 */
[----:B------:R-:W-:Y:S04]  /*2630*/  STL [R1+0xd04], R70 ;  /* 0x000d044601007387 */ /* 0x000fe80000100800 */
[----:B------:R-:W-:Y:S04]  /*2640*/  STL [R1+0xd00], R69 ;  /* 0x000d004501007387 */ /* 0x000fe80000100800 */
[----:B------:R-:W-:Y:S04]  /*2650*/  STL [R1+0xcfc], R68 ;  /* 0x000cfc4401007387 */ /* 0x000fe80000100800 */
[----:B------:R-:W-:Y:S04]  /*2660*/  STL [R1+0xcf8], R67 ;  /* 0x000cf84301007387 */ /* 0x000fe80000100800 */
[----:B------:R0:W2:Y:S04]  /*2670*/  @!P6 LDG.E.U8 R43, desc[UR24][R10.64] ;  /* 0x000000180a2be981 */ /* 0x0000a8000c1e1100 */
[----:B------:R1:W-:Y:S04]  /*2680*/  STL [R1+0xcf4], R66 ;  /* 0x000cf44201007387 */ /* 0x0003e80000100800 */
[----:B------:R1:W2:Y:S01]  /*2690*/  @!P6 LDG.E.U8 R39, desc[UR24][R8.64] ;  /* 0x000000180827e981 */ /* 0x0002a2000c1e1100 */
[----:B0-----:R-:W-:-:S02]  /*26a0*/  @!P6 IMAD.MOV.U32 R10, RZ, RZ, R5 ;  /* 0x000000ffff0ae224 */ /* 0x001fc400078e0005 */
[----:B------:R-:W-:Y:S01]  /*26b0*/  @!P6 IMAD.MOV.U32 R11, RZ, RZ, R6 ;  /* 0x000000ffff0be224 */ /* 0x000fe200078e0006 */
[----:B------:R-:W-:Y:S04]  /*26c0*/  STL [R1+0xcf0], R65 ;  /* 0x000cf04101007387 */ /* 0x000fe80000100800 */
[----:B------:R-:W-:Y:S01]  /*26d0*/  STL [R1+0xcec], R64 ;  /* 0x000cec4001007387 */ /* 0x000fe20000100800 */
[----:B-1----:R-:W-:-:S03]  /*26e0*/  LEA.HI.X.SX32 R8, R16, UR17, 0x1, P5 ;  /* 0x0000001110087c11 */ /* 0x002fc6000a8f0eff */
[----:B------:R-:W-:Y:S04]  /*26f0*/  STL [R1+0xce8], R60 ;  /* 0x000ce83c01007387 */ /* 0x000fe80000100800 */
[----:B------:R-:W-:Y:S04]  /*2700*/  STL [R1+0xce4], R56 ;  /* 0x000ce43801007387 */ /* 0x000fe80000100800 */
[----:B------:R-:W-:Y:S04]  /*2710*/  STL [R1+0xce0], R63 ;  /* 0x000ce03f01007387 */ /* 0x000fe80000100800 */
[----:B------:R0:W2:Y:S01]  /*2720*/  @!P6 LDG.E.U8 R42, desc[UR24][R10.64] ;  /* 0x000000180a2ae981 */ /* 0x0000a2000c1e1100 */
[----:B------:R-:W-:-:S03]  /*2730*/  USHF.R.S32.HI UR14, URZ, 0x1f, UR5 ;  /* 0x0000001fff0e7899 */ /* 0x000fc60008011405 */
[----:B------:R-:W-:Y:S01]  /*2740*/  STL [R1+0xcdc], R62 ;  /* 0x000cdc3e01007387 */ /* 0x000fe20000100800 */
[----:B------:R-:W-:-:S03]  /*2750*/  LOP3.LUT R16, R18, 0xffff, RZ, 0xc0, !PT ;  /* 0x0000ffff12107812 */ /* 0x000fc600078ec0ff */
[----:B------:R-:W-:Y:S01]  /*2760*/  STL [R1+0xcd8], R61 ;  /* 0x000cd83d01007387 */ /* 0x000fe20000100800 */
[----:B0-----:R-:W-:Y:S02]  /*2770*/  @!P6 IMAD.MOV.U32 R10, RZ, RZ, R7 ;  /* 0x000000ffff0ae224 */ /* 0x001fe400078e0007 */
[----:B------:R-:W-:Y:S01]  /*2780*/  @!P6 IMAD.MOV.U32 R11, RZ, RZ, R8 ;  /* 0x000000ffff0be224 */ /* 0x000fe200078e0008 */
[----:B------:R-:W-:Y:S01]  /*2790*/  STL [R1+0xcd4], R59 ;  /* 0x000cd43b01007387 */ /* 0x000fe20000100800 */
[----:B------:R-:W-:-:S03]  /*27a0*/  IADD3 R66, P5, PT, R0, UR5, RZ ;  /* 0x0000000500427c10 */ /* 0x000fc6000ffbe0ff */
[----:B------:R-:W-:Y:S01]  /*27b0*/  STL [R1+0xcd0], R58 ;  /* 0x000cd03a01007387 */ /* 0x000fe20000100800 */
[----:B------:R-:W-:-:S03]  /*27c0*/  SHF.R.U32.HI R9, RZ, 0xf, R16 ;  /* 0x0000000fff097819 */ /* 0x000fc60000011610 */
[----:B------:R-:W-:Y:S04]  /*27d0*/  STL [R1+0xccc], R13 ;  /* 0x000ccc0d01007387 */ /* 0x000fe80000100800 */
[----:B------:R-:W-:Y:S04]  /*27e0*/  STL [R1+0xcc8], R57 ;  /* 0x000cc83901007387 */ /* 0x000fe80000100800 */
[----:B------:R0:W2:Y:S01]  /*27f0*/  @!P6 LDG.E.U8 R40, desc[UR24][R10.64] ;  /* 0x000000180a28e981 */ /* 0x0000a2000c1e1100 */
[----:B------:R-:W-:-:S03]  /*2800*/  IADD3 R53, P6, PT, R3, UR5, RZ ;  /* 0x0000000503357c10 */ /* 0x000fc6000ffde0ff */
[----:B------:R-:W-:Y:S01]  /*2810*/  STL [R1+0xcc4], R15 ;  /* 0x000cc40f01007387 */ /* 0x000fe20000100800 */
[----:B------:R-:W-:-:S03]  /*2820*/  IADD3.X R38, PT, PT, R4, UR14, RZ, P6, !PT ;  /* 0x0000000e04267c10 */ /* 0x000fc6000b7fe4ff */
[----:B------:R-:W-:Y:S01]  /*2830*/  STL [R1+0xcc0], R14 ;  /* 0x000cc00e01007387 */ /* 0x000fe20000100800 */
[----:B0-----:R-:W-:Y:S01]  /*2840*/  IADD3.X R11, PT, PT, R2, UR14, RZ, P5, !PT ;  /* 0x0000000e020b7c10 */ /* 0x001fe2000affe4ff */
[----:B------:R-:W-:Y:S02]  /*2850*/  @!P2 IMAD.MOV.U32 R10, RZ, RZ, R66 ;  /* 0x000000ffff0aa224 */ /* 0x000fe400078e0042 */
[----:B------:R-:W-:Y:S01]  /*2860*/  STL [R1+0xcbc], R41 ;  /* 0x000cbc2901007387 */ /* 0x000fe20000100800 */
[----:B------:R-:W-:-:S03]  /*2870*/  LOP3.LUT P5, RZ, R9, 0x1, RZ, 0xc0, !PT ;  /* 0x0000000109ff7812 */ /* 0x000fc600078ac0ff */
[----:B------:R-:W-:Y:S01]  /*2880*/  STL [R1+0xc44], R47 ;  /* 0x000c442f01007387 */ /* 0x000fe20000100800 */
[----:B------:R-:W-:-:S03]  /*2890*/  IADD3 R9, P6, PT, R5, UR5, RZ ;  /* 0x0000000505097c10 */ /* 0x000fc6000ffde0ff */
[----:B------:R-:W-:Y:S04]  /*28a0*/  STL [R1+0xc40], R46 ;  /* 0x000c402e01007387 */ /* 0x000fe80000100800 */
[----:B------:R-:W-:Y:S04]  /*28b0*/  STL [R1+0xc3c], R17 ;  /* 0x000c3c1101007387 */ /* 0x000fe80000100800 */
[----:B------:R-:W-:Y:S04]  /*28c0*/  STL [R1+0x3b0], R66 ;  /* 0x0003b04201007387 */ /* 0x000fe80000100800 */
[----:B------:R-:W-:Y:S04]  /*28d0*/  STL [R1+0x3b8], R53 ;  /* 0x0003b83501007387 */ /* 0x000fe80000100800 */
[----:B------:R0:W-:Y:S04]  /*28e0*/  STL [R1+0x3ac], R11 ;  /* 0x0003ac0b01007387 */ /* 0x0001e80000100800 */
[----:B------:R1:W2:Y:S04]  /*28f0*/  @!P2 LDG.E.U8 R48, desc[UR24][R10.64] ;  /* 0x000000180a30a981 */ /* 0x0002a8000c1e1100 */
[----:B------:R3:W-:Y:S01]  /*2900*/  STL [R1+0x3b4], R38 ;  /* 0x0003b42601007387 */ /* 0x0007e20000100800 */
[----:B-1----:R-:W-:-:S02]  /*2910*/  @!P2 IMAD.MOV.U32 R10, RZ, RZ, R53 ;  /* 0x000000ffff0aa224 */ /* 0x002fc400078e0035 */
[----:B0-----:R-:W-:Y:S01]  /*2920*/  @!P2 IMAD.MOV.U32 R11, RZ, RZ, R38 ;  /* 0x000000ffff0ba224 */ /* 0x001fe200078e0026 */
[----:B---3--:R-:W-:Y:S02]  /*2930*/  IADD3.X R38, PT, PT, R6, UR14, RZ, P6, !PT ;  /* 0x0000000e06267c10 */ /* 0x008fe4000b7fe4ff */
[----:B------:R-:W-:Y:S02]  /*2940*/  IADD3 R53, P6, PT, R7, UR5, RZ ;  /* 0x0000000507357c10 */ /* 0x000fe4000ffde0ff */
[----:B------:R0:W3:Y:S02]  /*2950*/  @!P2 LDG.E.U8 R45, desc[UR24][R10.64] ;  /* 0x000000180a2da981 */ /* 0x0000e4000c1e1100 */
[----:B------:R-:W-:Y:S02]  /*2960*/  IADD3.X R66, PT, PT, R8, UR14, RZ, P6, !PT ;  /* 0x0000000e08427c10 */ /* 0x000fe4000b7fe4ff */
[----:B------:R-:W-:Y:S01]  /*2970*/  STL [R1+0x3c0], R9 ;  /* 0x0003c00901007387 */ /* 0x000fe20000100800 */
[----:B0-----:R-:W-:-:S02]  /*2980*/  @!P2 IMAD.MOV.U32 R10, RZ, RZ, R9 ;  /* 0x000000ffff0aa224 */ /* 0x001fc400078e0009 */
[----:B------:R-:W-:Y:S01]  /*2990*/  @!P2 IMAD.MOV.U32 R11, RZ, RZ, R38 ;  /* 0x000000ffff0ba224 */ /* 0x000fe200078e0026 */
[----:B------:R0:W-:Y:S01]  /*29a0*/  STL [R1+0x3bc], R38 ;  /* 0x0003bc2601007387 */ /* 0x0001e20000100800 */
[----:B------:R-:W-:-:S03]  /*29b0*/  USHF.R.S32.HI UR15, URZ, 0x1f, UR6 ;  /* 0x0000001fff0f7899 */ /* 0x000fc60008011406 */
[----:B------:R1:W2:Y:S01]  /*29c0*/  @!P2 LDG.E.U8 R44, desc[UR24][R10.64] ;  /* 0x000000180a2ca981 */ /* 0x0002a2000c1e1100 */
[----:B0-----:R-:W-:Y:S01]  /*29d0*/  IADD3 R38, P6, PT, R0, UR6, RZ ;  /* 0x0000000600267c10 */ /* 0x001fe2000ffde0ff */
[----:B-1----:R-:W-:Y:S02]  /*29e0*/  @!P2 IMAD.MOV.U32 R10, RZ, RZ, R53 ;  /* 0x000000ffff0aa224 */ /* 0x002fe400078e0035 */
[----:B------:R-:W-:-:S05]  /*29f0*/  @!P2 IMAD.MOV.U32 R11, RZ, RZ, R66 ;  /* 0x000000ffff0ba224 */ /* 0x000fca00078e0042 */
[----:B------:R0:W2:Y:S04]  /*2a00*/  @!P2 LDG.E.U8 R36, desc[UR24][R10.64] ;  /* 0x000000180a24a981 */ /* 0x0000a8000c1e1100 */
[----:B------:R-:W-:Y:S01]  /*2a10*/  STL [R1+0x3c8], R53 ;  /* 0x0003c83501007387 */ /* 0x000fe20000100800 */
[----:B0-----:R-:W-:Y:S01]  /*2a20*/  IMAD.MOV.U32 R11, RZ, RZ, R38 ;  /* 0x000000ffff0b7224 */ /* 0x001fe200078e0026 */
[----:B------:R-:W-:Y:S02]  /*2a30*/  IADD3.X R10, PT, PT, R2, UR15, RZ, P6, !PT ;  /* 0x0000000f020a7c10 */ /* 0x000fe4000b7fe4ff */
[----:B------:R0:W-:Y:S02]  /*2a40*/  STL [R1+0x3c4], R66 ;  /* 0x0003c44201007387 */ /* 0x0001e40000100800 */
[----:B------:R-:W-:-:S02]  /*2a50*/  @P5 LOP3.LUT R11, R11, R10, RZ, 0x3c, !PT ;  /* 0x0000000a0b0b5212 */ /* 0x000fc400078e3cff */
[----:B------:R-:W-:Y:S04]  /*2a60*/  STL [R1+0x72c], R38 ;  /* 0x00072c2601007387 */ /* 0x000fe80000100800 */
[----:B------:R1:W-:Y:S01]  /*2a70*/  STL [R1+0x728], R10 ;  /* 0x0007280a01007387 */ /* 0x0003e20000100800 */
[----:B0-----:R-:W-:Y:S02]  /*2a80*/  IADD3 R66, P2, PT, R3, UR6, RZ ;  /* 0x0000000603427c10 */ /* 0x001fe4000ff5e0ff */
[C---:B-1----:R-:W-:Y:S02]  /*2a90*/  @P5 LOP3.LUT R10, R11.reuse, R10, RZ, 0x3c, !PT ;  /* 0x0000000a0b0a5212 */ /* 0x042fe400078e3cff */
[----:B------:R-:W-:Y:S02]  /*2aa0*/  IADD3.X R53, PT, PT, R4, UR15, RZ, P2, !PT ;  /* 0x0000000f04357c10 */ /* 0x000fe400097fe4ff */
[----:B------:R-:W-:-:S05]  /*2ab0*/  @P5 LOP3.LUT R11, R11, R10, RZ, 0x3c, !PT ;  /* 0x0000000a0b0b5212 */ /* 0x000fca00078e3cff */
[----:B------:R0:W2:Y:S02]  /*2ac0*/  @P5 LDG.E.U8 R51, desc[UR24][R10.64] ;  /* 0x000000180a335981 */ /* 0x0000a4000c1e1100 */
[----:B0-----:R-:W-:Y:S02]  /*2ad0*/  @P5 IMAD.MOV.U32 R10, RZ, RZ, R66 ;  /* 0x000000ffff0a5224 */ /* 0x001fe400078e0042 */
[----:B------:R-:W-:-:S05]  /*2ae0*/  @P5 IMAD.MOV.U32 R11, RZ, RZ, R53 ;  /* 0x000000ffff0b5224 */ /* 0x000fca00078e0035 */
[----:B------:R0:W2:Y:S01]  /*2af0*/  @P5 LDG.E.U8 R54, desc[UR24][R10.64] ;  /* 0x000000180a365981 */ /* 0x0000a2000c1e1100 */
[----:B------:R-:W-:Y:S02]  /*2b00*/  IADD3 R38, P2, PT, R5, UR6, RZ ;  /* 0x0000000605267c10 */ /* 0x000fe4000ff5e0ff */
[----:B------:R-:W-:Y:S01]  /*2b10*/  SHF.R.U32.HI R9, RZ, 0x7, R16 ;  /* 0x00000007ff097819 */ /* 0x000fe20000011610 */
[----:B------:R-:W-:Y:S03]  /*2b20*/  STL [R1+0x734], R66 ;  /* 0x0007344201007387 */ /* 0x000fe60000100800 */
[----:B------:R-:W-:Y:S01]  /*2b30*/  LOP3.LUT P6, RZ, R9, 0x1, RZ, 0xc0, !PT ;  /* 0x0000000109ff7812 */ /* 0x000fe200078cc0ff */
[----:B------:R1:W-:Y:S01]  /*2b40*/  STL [R1+0x730], R53 ;  /* 0x0007303501007387 */ /* 0x0003e20000100800 */
[----:B------:R-:W-:-:S03]  /*2b50*/  IADD3.X R9, PT, PT, R6, UR15, RZ, P2, !PT ;  /* 0x0000000f06097c10 */ /* 0x000fc600097fe4ff */
[----:B------:R-:W-:Y:S01]  /*2b60*/  STL [R1+0x73c], R38 ;  /* 0x00073c2601007387 */ /* 0x000fe20000100800 */
[----:B0-----:R-:W-:-:S03]  /*2b70*/  @P5 IMAD.MOV.U32 R10, RZ, RZ, R38 ;  /* 0x000000ffff0a5224 */ /* 0x001fc600078e0026 */
[----:B-1----:R-:W3:Y:S01]  /*2b80*/  LDL.LU R53, [R1+0xe48] ;  /* 0x000e480001357983 */ /* 0x002ee20000300800 */
[----:B------:R-:W-:Y:S01]  /*2b90*/  @P5 IMAD.MOV.U32 R11, RZ, RZ, R9 ;  /* 0x000000ffff0b5224 */ /* 0x000fe200078e0009 */
[----:B------:R-:W-:-:S04]  /*2ba0*/  UIMAD UR5, UR12, 0x18, URZ ;  /* 0x000000180c0578a4 */ /* 0x000fc8000f8e02ff */
[----:B------:R0:W3:Y:S01]  /*2bb0*/  @P5 LDG.E.U8 R34, desc[UR24][R10.64] ;  /* 0x000000180a225981 */ /* 0x0000e2000c1e1100 */
[----:B------:R-:W-:-:S03]  /*2bc0*/  PRMT R91, RZ, 0x7610, R91 ;  /* 0x00007610ff5b7816 */ /* 0x000fc6000000005b */
[----:B--2---:R1:W-:Y:S02]  /*2bd0*/  STL [R1+0x244], R54 ;  /* 0x0002443601007387 */ /* 0x0043e40000100800 */
[----:B-1----:R-:W-:-:S04]  /*2be0*/  IADD3 R54, P2, PT, R7, UR6, RZ ;  /* 0x0000000607367c10 */ /* 0x002fc8000ff5e0ff */
[----:B------:R-:W-:Y:S01]  /*2bf0*/  IADD3.X R66, PT, PT, R8, UR15, RZ, P2, !PT ;  /* 0x0000000f08427c10 */ /* 0x000fe200097fe4ff */
[----:B0-----:R-:W-:Y:S01]  /*2c00*/  @P5 IMAD.MOV.U32 R10, RZ, RZ, R54 ;  /* 0x000000ffff0a5224 */ /* 0x001fe200078e0036 */
[----:B------:R-:W-:Y:S02]  /*2c10*/  USHF.R.S32.HI UR6, URZ, 0x1f, UR5 ;  /* 0x0000001fff067899 */ /* 0x000fe40008011405 */
[----:B------:R-:W-:Y:S01]  /*2c20*/  IADD3 R38, P2, PT, R0, UR5, RZ ;  /* 0x0000000500267c10 */ /* 0x000fe2000ff5e0ff */
[----:B------:R-:W-:Y:S01]  /*2c30*/  @P5 IMAD.MOV.U32 R11, RZ, RZ, R66 ;  /* 0x000000ffff0b5224 */ /* 0x000fe200078e0042 */
[----:B------:R-:W-:Y:S04]  /*2c40*/  STL [R1+0x738], R9 ;  /* 0x0007380901007387 */ /* 0x000fe80000100800 */
[----:B------:R-:W-:Y:S04]  /*2c50*/  STL [R1+0x744], R54 ;  /* 0x0007443601007387 */ /* 0x000fe80000100800 */
[----:B------:R0:W2:Y:S04]  /*2c60*/  @P5 LDG.E.U8 R35, desc[UR24][R10.64] ;  /* 0x000000180a235981 */ /* 0x0000a8000c1e1100 */
[----:B------:R-:W-:Y:S04]  /*2c70*/  STL [R1+0x740], R66 ;  /* 0x0007404201007387 */ /* 0x000fe80000100800 */
[----:B------:R1:W-:Y:S01]  /*2c80*/  STL [R1+0x7f0], R38 ;  /* 0x0007f02601007387 */ /* 0x0003e20000100800 */
[----:B0-----:R-:W-:Y:S01]  /*2c90*/  IMAD.MOV.U32 R11, RZ, RZ, R38 ;  /* 0x000000ffff0b7224 */ /* 0x001fe200078e0026 */
[----:B------:R-:W-:-:S04]  /*2ca0*/  IADD3.X R10, PT, PT, R2, UR6, RZ, P2, !PT ;  /* 0x00000006020a7c10 */ /* 0x000fc800097fe4ff */
[----:B------:R-:W-:Y:S02]  /*2cb0*/  @P6 LOP3.LUT R11, R11, R10, RZ, 0x3c, !PT ;  /* 0x0000000a0b0b6212 */ /* 0x000fe400078e3cff */
[----:B-1----:R-:W-:-:S05]  /*2cc0*/  IADD3 R38, P5, PT, R3, UR5, RZ ;  /* 0x0000000503267c10 */ /* 0x002fca000ffbe0ff */
[----:B------:R-:W-:Y:S04]  /*2cd0*/  STL [R1+0x7f8], R38 ;  /* 0x0007f82601007387 */ /* 0x000fe80000100800 */
[----:B------:R0:W-:Y:S02]  /*2ce0*/  STL [R1+0x7ec], R10 ;  /* 0x0007ec0a01007387 */ /* 0x0001e40000100800 */
[----:B0-----:R-:W-:-:S04]  /*2cf0*/  @P6 LOP3.LUT R10, R11, R10, RZ, 0x3c, !PT ;  /* 0x0000000a0b0a6212 */ /* 0x001fc800078e3cff */
[----:B------:R-:W-:-:S05]  /*2d00*/  @P6 LOP3.LUT R11, R11, R10, RZ, 0x3c, !PT ;  /* 0x0000000a0b0b6212 */ /* 0x000fca00078e3cff */
[----:B------:R0:W2:Y:S01]  /*2d10*/  @P6 LDG.E.U8 R91, desc[UR24][R10.64] ;  /* 0x000000180a5b6981 */ /* 0x0000a2000c1e1100 */
[----:B------:R-:W-:Y:S02]  /*2d20*/  IADD3.X R66, PT, PT, R4, UR6, RZ, P5, !PT ;  /* 0x0000000604427c10 */ /* 0x000fe4000affe4ff */
[----:B------:R-:W-:Y:S02]  /*2d30*/  SHF.R.U64 R9, R12, 0x1f, RZ ;  /* 0x0000001f0c097819 */ /* 0x000fe400000012ff */
[----:B------:R-:W-:Y:S01]  /*2d40*/  IADD3 R54, P5, PT, R5, UR5, RZ ;  /* 0x0000000505367c10 */ /* 0x000fe2000ffbe0ff */
[----:B------:R1:W-:Y:S01]  /*2d50*/  STL [R1+0x7f4], R66 ;  /* 0x0007f44201007387 */ /* 0x0003e20000100800 */
[----:B------:R-:W-:Y:S01]  /*2d60*/  LOP3.LUT P2, RZ, R9, 0x1, RZ, 0xc0, !PT ;  /* 0x0000000109ff7812 */ /* 0x000fe2000784c0ff */
[----:B0-----:R-:W-:Y:S02]  /*2d70*/  @P6 IMAD.MOV.U32 R10, RZ, RZ, R38 ;  /* 0x000000ffff0a6224 */ /* 0x001fe400078e0026 */
[----:B------:R-:W-:Y:S01]  /*2d80*/  @P6 IMAD.MOV.U32 R11, RZ, RZ, R66 ;  /* 0x000000ffff0b6224 */ /* 0x000fe200078e0042 */
[----:B-1----:R-:W-:-:S04]  /*2d90*/  IADD3.X R66, PT, PT, R6, UR6, RZ, P5, !PT ;  /* 0x0000000606427c10 */ /* 0x002fc8000affe4ff */
[----:B------:R0:W3:Y:S01]  /*2da0*/  @P6 LDG.E.U8 R27, desc[UR24][R10.64] ;  /* 0x000000180a1b6981 */ /* 0x0000e2000c1e1100 */
[----:B------:R-:W-:Y:S01]  /*2db0*/  IADD3 R9, P5, PT, R7, UR5, RZ ;  /* 0x0000000507097c10 */ /* 0x000fe2000ffbe0ff */
[----:B------:R-:W-:Y:S02]  /*2dc0*/  USHF.L.U32 UR5, UR12, 0x5, URZ ;  /* 0x000000050c057899 */ /* 0x000fe400080006ff */
[----:B------:R-:W-:Y:S01]  /*2dd0*/  STL [R1+0x800], R54 ;  /* 0x0008003601007387 */ /* 0x000fe20000100800 */
[----:B------:R-:W-:Y:S01]  /*2de0*/  IADD3.X R38, PT, PT, R8, UR6, RZ, P5, !PT ;  /* 0x0000000608267c10 */ /* 0x000fe2000affe4ff */
[----:B------:R-:W-:Y:S02]  /*2df0*/  USHF.R.S32.HI UR14, URZ, 0x1f, UR5 ;  /* 0x0000001fff0e7899 */ /* 0x000fe40008011405 */
[----:B------:R1:W-:Y:S01]  /*2e00*/  STL [R1+0x7fc], R66 ;  /* 0x0007fc4201007387 */ /* 0x0003e20000100800 */
[----:B0-----:R-:W-:Y:S02]  /*2e10*/  @P6 IMAD.MOV.U32 R10, RZ, RZ, R54 ;  /* 0x000000ffff0a6224 */ /* 0x001fe400078e0036 */
[----:B------:R-:W-:Y:S01]  /*2e20*/  @P6 IMAD.MOV.U32 R11, RZ, RZ, R66 ;  /* 0x000000ffff0b6224 */ /* 0x000fe200078e0042 */
[----:B------:R-:W-:Y:S01]  /*2e30*/  PRMT R21, RZ, 0x7610, R21 ;  /* 0x00007610ff157816 */ /* 0x000fe20000000015 */
[----:B------:R0:W-:Y:S01]  /*2e40*/  STL [R1+0x808], R9 ;  /* 0x0008080901007387 */ /* 0x0001e20000100800 */
[----:B-1----:R-:W-:-:S03]  /*2e50*/  IADD3 R66, P5, PT, R0, UR5, RZ ;  /* 0x0000000500427c10 */ /* 0x002fc6000ffbe0ff */
[----:B------:R1:W3:Y:S04]  /*2e60*/  @P6 LDG.E.U8 R37, desc[UR24][R10.64] ;  /* 0x000000180a256981 */ /* 0x0002e8000c1e1100 */
[----:B------:R4:W-:Y:S04]  /*2e70*/  STL [R1+0x804], R38 ;  /* 0x0008042601007387 */ /* 0x0009e80000100800 */
[----:B------:R-:W-:Y:S01]  /*2e80*/  STL [R1+0x8b0], R66 ;  /* 0x0008b04201007387 */ /* 0x000fe20000100800 */
[----:B-1----:R-:W-:Y:S02]  /*2e90*/  @P6 IMAD.MOV.U32 R10, RZ, RZ, R9 ;  /* 0x000000ffff0a6224 */ /* 0x002fe400078e0009 */
[----:B------:R-:W-:Y:S01]  /*2ea0*/  @P6 IMAD.MOV.U32 R11, RZ, RZ, R38 ;  /* 0x000000ffff0b6224 */ /* 0x000fe200078e0026 */
[----:B0-----:R-:W-:-:S04]  /*2eb0*/  SHF.R.U64 R9, R12, 0x17, RZ ;  /* 0x000000170c097819 */ /* 0x001fc800000012ff */
[----:B------:R0:W3:Y:S01]  /*2ec0*/  @P6 LDG.E.U8 R21, desc[UR24][R10.64] ;  /* 0x000000180a156981 */ /* 0x0000e2000c1e1100 */
[----:B----4-:R-:W-:-:S04]  /*2ed0*/  IADD3 R38, P6, PT, R3, UR5, RZ ;  /* 0x0000000503267c10 */ /* 0x010fc8000ffde0ff */
[----:B------:R-:W-:Y:S01]  /*2ee0*/  IADD3.X R54, PT, PT, R4, UR14, RZ, P6, !PT ;  /* 0x0000000e04367c10 */ /* 0x000fe2000b7fe4ff */
[----:B0-----:R-:W-:Y:S01]  /*2ef0*/  @P2 IMAD.MOV.U32 R10, RZ, RZ, R66 ;  /* 0x000000ffff0a2224 */ /* 0x001fe200078e0042 */
[----:B------:R-:W-:Y:S01]  /*2f00*/  UIMAD UR6, UR12, 0x28, URZ ;  /* 0x000000280c0678a4 */ /* 0x000fe2000f8e02ff */
[----:B------:R-:W-:-:S03]  /*2f10*/  PRMT R18, RZ, 0x7610, R18 ;  /* 0x00007610ff127816 */ /* 0x000fc60000000012 */
[----:B------:R-:W-:Y:S01]  /*2f20*/  USHF.R.S32.HI UR15, URZ, 0x1f, UR6 ;  /* 0x0000001fff0f7899 */ /* 0x000fe20008011406 */
[----:B------:R-:W-:Y:S01]  /*2f30*/  PRMT R19, RZ, 0x7610, R19 ;  /* 0x00007610ff137816 */ /* 0x000fe20000000013 */
[----:B--2---:R0:W-:Y:S02]  /*2f40*/  STL [R1+0x234], R91 ;  /* 0x0002345b01007387 */ /* 0x0041e40000100800 */
[----:B0-----:R-:W-:Y:S02]  /*2f50*/  IADD3.X R91, PT, PT, R2, UR14, RZ, P5, !PT ;  /* 0x0000000e025b7c10 */ /* 0x001fe4000affe4ff */
[----:B------:R-:W-:-:S03]  /*2f60*/  LOP3.LUT P5, RZ, R9, 0x1, RZ, 0xc0, !PT ;  /* 0x0000000109ff7812 */ /* 0x000fc600078ac0ff */
[----:B------:R-:W-:Y:S01]  /*2f70*/  @P2 IMAD.MOV.U32 R11, RZ, RZ, R91 ;  /* 0x000000ffff0b2224 */ /* 0x000fe200078e005b */
[----:B------:R-:W-:Y:S01]  /*2f80*/  IADD3 R9, P6, PT, R5, UR5, RZ ;  /* 0x0000000505097c10 */ /* 0x000fe2000ffde0ff */
[----:B------:R0:W-:Y:S04]  /*2f90*/  STL [R1+0xbb4], R38 ;  /* 0x000bb42601007387 */ /* 0x0001e80000100800 */
[----:B------:R1:W2:Y:S01]  /*2fa0*/  @P2 LDG.E.U8 R28, desc[UR24][R10.64] ;  /* 0x000000180a1c2981 */ /* 0x0002a2000c1e1100 */
[----:B------:R-:W-:-:S03]  /*2fb0*/  IADD3.X R66, PT, PT, R6, UR14, RZ, P6, !PT ;  /* 0x0000000e06427c10 */ /* 0x000fc6000b7fe4ff */
[----:B------:R-:W-:Y:S01]  /*2fc0*/  STL [R1+0x8ac], R91 ;  /* 0x0008ac5b01007387 */ /* 0x000fe20000100800 */
[----:B-1----:R-:W-:Y:S02]  /*2fd0*/  @P2 IMAD.MOV.U32 R10, RZ, RZ, R38 ;  /* 0x000000ffff0a2224 */ /* 0x002fe400078e0026 */
[----:B------:R-:W-:Y:S01]  /*2fe0*/  @P2 IMAD.MOV.U32 R11, RZ, RZ, R54 ;  /* 0x000000ffff0b2224 */ /* 0x000fe200078e0036 */
[----:B0-----:R-:W-:Y:S01]  /*2ff0*/  IADD3 R38, P6, PT, R7, UR5, RZ ;  /* 0x0000000507267c10 */ /* 0x001fe2000ffde0ff */
[----:B------:R0:W-:Y:S04]  /*3000*/  STL [R1+0x8b4], R54 ;  /* 0x0008b43601007387 */ /* 0x0001e80000100800 */
[----:B------:R1:W4:Y:S01]  /*3010*/  @P2 LDG.E.U8 R20, desc[UR24][R10.64] ;  /* 0x000000180a142981 */ /* 0x000322000c1e1100 */
[----:B0-----:R-:W-:Y:S01]  /*3020*/  IADD3.X R54, PT, PT, R8, UR14, RZ, P6, !PT ;  /* 0x0000000e08367c10 */ /* 0x001fe2000b7fe4ff */
[----:B-1----:R-:W-:-:S02]  /*3030*/  @P2 IMAD.MOV.U32 R10, RZ, RZ, R9 ;  /* 0x000000ffff0a2224 */ /* 0x002fc400078e0009 */
[----:B------:R-:W-:Y:S01]  /*3040*/  @P2 IMAD.MOV.U32 R11, RZ, RZ, R66 ;  /* 0x000000ffff0b2224 */ /* 0x000fe200078e0042 */
[----:B------:R-:W-:-:S04]  /*3050*/  IADD3 R91, P6, PT, R0, UR6, RZ ;  /* 0x00000006005b7c10 */ /* 0x000fc8000ffde0ff */
[----:B------:R0:W2:Y:S04]  /*3060*/  @P2 LDG.E.U8 R52, desc[UR24][R10.64] ;  /* 0x000000180a342981 */ /* 0x0000a8000c1e1100 */
[----:B------:R-:W-:Y:S01]  /*3070*/  STL [R1+0xbb0], R9 ;  /* 0x000bb00901007387 */ /* 0x000fe20000100800 */
[----:B0-----:R-:W-:Y:S02]  /*3080*/  @P2 IMAD.MOV.U32 R10, RZ, RZ, R38 ;  /* 0x000000ffff0a2224 */ /* 0x001fe400078e0026 */
[----:B------:R-:W-:Y:S01]  /*3090*/  @P2 IMAD.MOV.U32 R11, RZ, RZ, R54 ;  /* 0x000000ffff0b2224 */ /* 0x000fe200078e0036 */
[----:B------:R-:W-:Y:S04]  /*30a0*/  STL [R1+0xba4], R66 ;  /* 0x000ba44201007387 */ /* 0x000fe80000100800 */
[----:B------:R-:W-:Y:S04]  /*30b0*/  STL [R1+0xbac], R38 ;  /* 0x000bac2601007387 */ /* 0x000fe80000100800 */
[----:B------:R0:W2:Y:S04]  /*30c0*/  @P2 LDG.E.U8 R18, desc[UR24][R10.64] ;  /* 0x000000180a122981 */ /* 0x0000a8000c1e1100 */
[----:B------:R1:W-:Y:S01]  /*30d0*/  STL [R1+0xba8], R54 ;  /* 0x000ba83601007387 */ /* 0x0003e20000100800 */
[----:B0-----:R-:W-:Y:S01]  /*30e0*/  IADD3.X R11, PT, PT, R2, UR15, RZ, P6, !PT ;  /* 0x0000000f020b7c10 */ /* 0x001fe2000b7fe4ff */
[----:B------:R-:W-:Y:S01]  /*30f0*/  @P5 IMAD.MOV.U32 R10, RZ, RZ, R91 ;  /* 0x000000ffff0a5224 */ /* 0x000fe200078e005b */
[----:B-1----:R-:W-:Y:S01]  /*3100*/  IADD3 R54, P6, PT, R3, UR6, RZ ;  /* 0x0000000603367c10 */ /* 0x002fe2000ffde0ff */
[----:B------:R-:W-:Y:S03]  /*3110*/  STL [R1+0xba0], R91 ;  /* 0x000ba05b01007387 */ /* 0x000fe60000100800 */
[----:B------:R-:W-:Y:S01]  /*3120*/  IADD3.X R66, PT, PT, R4, UR15, RZ, P6, !PT ;  /* 0x0000000f04427c10 */ /* 0x000fe2000b7fe4ff */
[----:B------:R0:W-:Y:S04]  /*3130*/  STL [R1+0xb90], R11 ;  /* 0x000b900b01007387 */ /* 0x0001e80000100800 */
[----:B------:R1:W2:Y:S02]  /*3140*/  @P5 LDG.E.U8 R32, desc[UR24][R10.64] ;  /* 0x000000180a205981 */ /* 0x0002a4000c1e1100 */
[----:B-1----:R-:W-:-:S02]  /*3150*/  @P5 IMAD.MOV.U32 R10, RZ, RZ, R54 ;  /* 0x000000ffff0a5224 */ /* 0x002fc400078e0036 */
[----:B0-----:R-:W-:-:S05]  /*3160*/  @P5 IMAD.MOV.U32 R11, RZ, RZ, R66 ;  /* 0x000000ffff0b5224 */ /* 0x001fca00078e0042 */
[----:B------:R0:W2:Y:S01]  /*3170*/  @P5 LDG.E.U8 R19, desc[UR24][R10.64] ;  /* 0x000000180a135981 */ /* 0x0000a2000c1e1100 */
[----:B------:R-:W-:Y:S02]  /*3180*/  SHF.R.U64 R9, R12, 0xf, RZ ;  /* 0x0000000f0c097819 */ /* 0x000fe400000012ff */
[----:B------:R-:W-:Y:S01]  /*3190*/  IADD3 R38, P6, PT, R5, UR6, RZ ;  /* 0x0000000605267c10 */ /* 0x000fe2000ffde0ff */
[----:B------:R-:W-:Y:S01]  /*31a0*/  STL [R1+0xb98], R54 ;  /* 0x000b983601007387 */ /* 0x000fe20000100800 */
[----:B------:R-:W-:Y:S02]  /*31b0*/  LOP3.LUT P2, RZ, R9, 0x1, RZ, 0xc0, !PT ;  /* 0x0000000109ff7812 */ /* 0x000fe4000784c0ff */
[----:B------:R-:W-:Y:S01]  /*31c0*/  IADD3.X R9, PT, PT, R6, UR15, RZ, P6, !PT ;  /* 0x0000000f06097c10 */ /* 0x000fe2000b7fe4ff */
[----:B------:R-:W-:Y:S04]  /*31d0*/  STL [R1+0xb94], R66 ;  /* 0x000b944201007387 */ /* 0x000fe80000100800 */
[----:B------:R-:W-:Y:S01]  /*31e0*/  STL [R1+0xb9c], R38 ;  /* 0x000b9c2601007387 */ /* 0x000fe20000100800 */
[----:B------:R-:W-:Y:S01]  /*31f0*/  UIMAD UR5, UR12, 0x30, URZ ;  /* 0x000000300c0578a4 */ /* 0x000fe2000f8e02ff */
[----:B0-----:R-:W-:-:S02]  /*3200*/  @P5 IMAD.MOV.U32 R10, RZ, RZ, R38 ;  /* 0x000000ffff0a5224 */ /* 0x001fc400078e0026 */
[----:B------:R-:W-:Y:S01]  /*3210*/  @P5 IMAD.MOV.U32 R11, RZ, RZ, R9 ;  /* 0x000000ffff0b5224 */ /* 0x000fe200078e0009 */
[----:B------:R-:W-:-:S04]  /*3220*/  PRMT R17, RZ, 0x7610, R17 ;  /* 0x00007610ff117816 */ /* 0x000fc80000000011 */
[----:B------:R0:W3:Y:S04]  /*3230*/  @P5 LDG.E.U8 R23, desc[UR24][R10.64] ;  /* 0x000000180a175981 */ /* 0x0000e8000c1e1100 */
[----:B--2---:R1:W-:Y:S02]  /*3240*/  STL [R1+0x22c], R19 ;  /* 0x00022c1301007387 */ /* 0x0043e40000100800 */
[----:B-1----:R-:W-:Y:S01]  /*3250*/  IADD3 R19, P6, PT, R7, UR6, RZ ;  /* 0x0000000607137c10 */ /* 0x002fe2000ffde0ff */
[----:B------:R-:W-:-:S03]  /*3260*/  USHF.R.S32.HI UR6, URZ, 0x1f, UR5 ;  /* 0x0000001fff067899 */ /* 0x000fc60008011405 */
[----:B------:R-:W-:Y:S01]  /*3270*/  IADD3.X R38, PT, PT, R8, UR15, RZ, P6, !PT ;  /* 0x0000000f08267c10 */ /* 0x000fe2000b7fe4ff */
[----:B0-----:R-:W-:Y:S01]  /*3280*/  @P5 IMAD.MOV.U32 R10, RZ, RZ, R19 ;  /* 0x000000ffff0a5224 */ /* 0x001fe200078e0013 */
[----:B------:R-:W-:-:S03]  /*3290*/  IADD3 R66, P6, PT, R0, UR5, RZ ;  /* 0x0000000500427c10 */ /* 0x000fc6000ffde0ff */
[----:B------:R-:W-:Y:S01]  /*32a0*/  @P5 IMAD.MOV.U32 R11, RZ, RZ, R38 ;  /* 0x000000ffff0b5224 */ /* 0x000fe200078e0026 */
[----:B------:R-:W-:Y:S01]  /*32b0*/  STL [R1+0x958], R9 ;  /* 0x0009580901007387 */ /* 0x000fe20000100800 */
[----:B------:R-:W-:-:S03]  /*32c0*/  IADD3.X R91, PT, PT, R2, UR6, RZ, P6, !PT ;  /* 0x00000006025b7c10 */ /* 0x000fc6000b7fe4ff */
[----:B------:R0:W-:Y:S04]  /*32d0*/  STL [R1+0x960], R19 ;  /* 0x0009601301007387 */ /* 0x0001e80000100800 */
[----:B------:R1:W2:Y:S01]  /*32e0*/  @P5 LDG.E.U8 R17, desc[UR24][R10.64] ;  /* 0x000000180a115981 */ /* 0x0002a2000c1e1100 */
[----:B0-----:R-:W-:-:S03]  /*32f0*/  IADD3 R19, P5, PT, R3, UR5, RZ ;  /* 0x0000000503137c10 */ /* 0x001fc6000ffbe0ff */
[----:B------:R0:W-:Y:S01]  /*3300*/  STL [R1+0x95c], R38 ;  /* 0x00095c2601007387 */ /* 0x0001e20000100800 */
[----:B-1----:R-:W-:Y:S02]  /*3310*/  @P2 IMAD.MOV.U32 R10, RZ, RZ, R66 ;  /* 0x000000ffff0a2224 */ /* 0x002fe400078e0042 */
[----:B------:R-:W-:Y:S01]  /*3320*/  @P2 IMAD.MOV.U32 R11, RZ, RZ, R91 ;  /* 0x000000ffff0b2224 */ /* 0x000fe200078e005b */
[----:B0-----:R-:W-:-:S04]  /*3330*/  IADD3.X R38, PT, PT, R4, UR6, RZ, P5, !PT ;  /* 0x0000000604267c10 */ /* 0x001fc8000affe4ff */
[----:B------:R0:W2:Y:S01]  /*3340*/  @P2 LDG.E.U8 R50, desc[UR24][R10.64] ;  /* 0x000000180a322981 */ /* 0x0000a2000c1e1100 */
[----:B------:R-:W-:-:S03]  /*3350*/  IADD3 R54, P5, PT, R5, UR5, RZ ;  /* 0x0000000505367c10 */ /* 0x000fc6000ffbe0ff */
[----:B------:R1:W-:Y:S04]  /*3360*/  STL [R1+0xa08], R66 ;  /* 0x000a084201007387 */ /* 0x0003e80000100800 */
[----:B------:R3:W-:Y:S01]  /*3370*/  STL [R1+0xa10], R19 ;  /* 0x000a101301007387 */ /* 0x0007e20000100800 */
[----:B0-----:R-:W-:Y:S02]  /*3380*/  @P2 IMAD.MOV.U32 R10, RZ, RZ, R19 ;  /* 0x000000ffff0a2224 */ /* 0x001fe400078e0013 */
[----:B------:R-:W-:Y:S01]  /*3390*/  @P2 IMAD.MOV.U32 R11, RZ, RZ, R38 ;  /* 0x000000ffff0b2224 */ /* 0x000fe200078e0026 */
[----:B-1----:R-:W-:Y:S01]  /*33a0*/  IADD3.X R66, PT, PT, R6, UR6, RZ, P5, !PT ;  /* 0x0000000606427c10 */ /* 0x002fe2000affe4ff */
[----:B------:R-:W-:Y:S01]  /*33b0*/  STL [R1+0xa04], R91 ;  /* 0x000a045b01007387 */ /* 0x000fe20000100800 */
[----:B---3--:R-:W-:-:S03]  /*33c0*/  IADD3 R19, P5, PT, R7, UR5, RZ ;  /* 0x0000000507137c10 */ /* 0x008fc6000ffbe0ff */
[----:B------:R0:W3:Y:S01]  /*33d0*/  @P2 LDG.E.U8 R26, desc[UR24][R10.64] ;  /* 0x000000180a1a2981 */ /* 0x0000e2000c1e1100 */
[----:B------:R-:W-:-:S03]  /*33e0*/  SHF.R.U64 R9, R12, 0x7, RZ ;  /* 0x000000070c097819 */ /* 0x000fc600000012ff */
[----:B------:R1:W-:Y:S01]  /*33f0*/  STL [R1+0xa0c], R38 ;  /* 0x000a0c2601007387 */ /* 0x0003e20000100800 */
[----:B------:R-:W-:Y:S01]  /*3400*/  LOP3.LUT P6, RZ, R9, 0x1, RZ, 0xc0, !PT ;  /* 0x0000000109ff7812 */ /* 0x000fe200078cc0ff */
[----:B0-----:R-:W-:Y:S02]  /*3410*/  @P2 IMAD.MOV.U32 R10, RZ, RZ, R54 ;  /* 0x000000ffff0a2224 */ /* 0x001fe400078e0036 */
[----:B------:R-:W-:Y:S01]  /*3420*/  @P2 IMAD.MOV.U32 R11, RZ, RZ, R66 ;  /* 0x000000ffff0b2224 */ /* 0x000fe200078e0042 */
[----:B-1----:R-:W-:Y:S02]  /*3430*/  IADD3.X R38, PT, PT, R8, UR6, RZ, P5, !PT ;  /* 0x0000000608267c10 */ /* 0x002fe4000affe4ff */
[----:B------:R-:W-:Y:S02]  /*3440*/  PRMT R9, RZ, 0x7610, R9 ;  /* 0x00007610ff097816 */ /* 0x000fe40000000009 */
[----:B------:R0:W2:Y:S02]  /*3450*/  @P2 LDG.E.U8 R31, desc[UR24][R10.64] ;  /* 0x000000180a1f2981 */ /* 0x0000a4000c1e1100 */
[----:B0-----:R-:W-:-:S02]  /*3460*/  @P2 IMAD.MOV.U32 R10, RZ, RZ, R19 ;  /* 0x000000ffff0a2224 */ /* 0x001fc400078e0013 */
[----:B------:R-:W-:-:S05]  /*3470*/  @P2 IMAD.MOV.U32 R11, RZ, RZ, R38 ;  /* 0x000000ffff0b2224 */ /* 0x000fca00078e0026 */
[----:B------:R0:W2:Y:S04]  /*3480*/  @P2 LDG.E.U8 R9, desc[UR24][R10.64] ;  /* 0x000000180a092981 */ /* 0x0000a8000c1e1100 */
[----:B------:R-:W-:Y:S01]  /*3490*/  STL [R1+0xa18], R54 ;  /* 0x000a183601007387 */ /* 0x000fe20000100800 */
[----:B------:R-:W-:-:S03]  /*34a0*/  UIMAD UR5, UR12, 0x38, URZ ;  /* 0x000000380c0578a4 */ /* 0x000fc6000f8e02ff */
[----:B------:R1:W-:Y:S01]  /*34b0*/  STL [R1+0xa14], R66 ;  /* 0x000a144201007387 */ /* 0x0003e20000100800 */
[----:B------:R-:W-:Y:S01]  /*34c0*/  USHF.R.S32.HI UR6, URZ, 0x1f, UR5 ;  /* 0x0000001fff067899 */ /* 0x000fe20008011405 */
[----:B-1----:R-:W1:Y:S01]  /*34d0*/  LDC R66, c[0x0][0x3a0] ;  /* 0x0000e800ff427b82 */ /* 0x002e620000000800 */
[----:B------:R-:W-:Y:S02]  /*34e0*/  IADD3 R54, P5, PT, R0, UR5, RZ ;  /* 0x0000000500367c10 */ /* 0x000fe4000ffbe0ff */
[----:B------:R-:W-:Y:S01]  /*34f0*/  IADD3 R91, P2, PT, R3, UR5, RZ ;  /* 0x00000005035b7c10 */ /* 0x000fe2000ff5e0ff */
[----:B------:R-:W-:Y:S01]  /*3500*/  STL [R1+0xa20], R19 ;  /* 0x000a201301007387 */ /* 0x000fe20000100800 */
[----:B0-----:R-:W-:Y:S01]  /*3510*/  IADD3.X R11, PT, PT, R2, UR6, RZ, P5, !PT ;  /* 0x00000006020b7c10 */ /* 0x001fe2000affe4ff */
[----:B------:R-:W-:Y:S02]  /*3520*/  @P6 IMAD.MOV.U32 R10, RZ, RZ, R54 ;  /* 0x000000ffff0a6224 */ /* 0x000fe400078e0036 */
[----:B------:R0:W-:Y:S04]  /*3530*/  STL [R1+0xa1c], R38 ;  /* 0x000a1c2601007387 */ /* 0x0001e80000100800 */
[----:B------:R4:W3:Y:S01]  /*3540*/  @P6 LDG.E.U8 R30, desc[UR24][R10.64] ;  /* 0x000000180a1e6981 */ /* 0x0008e2000c1e1100 */
[----:B0-----:R-:W-:-:S02]  /*3550*/  IADD3.X R38, PT, PT, R4, UR6, RZ, P2, !PT ;  /* 0x0000000604267c10 */ /* 0x001fc400097fe4ff */
[----:B------:R-:W-:Y:S01]  /*3560*/  IADD3 R19, P2, PT, R5, UR5, RZ ;  /* 0x0000000505137c10 */ /* 0x000fe2000ff5e0ff */
[----:B----4-:R-:W-:Y:S01]  /*3570*/  @P6 IMAD.MOV.U32 R10, RZ, RZ, R91 ;  /* 0x000000ffff0a6224 */ /* 0x010fe200078e005b */
[----:B--2---:R1:W-:Y:S04]  /*3580*/  STL [R1+0x210], R9 ;  /* 0x0002100901007387 */ /* 0x0043e80000100800 */
[----:B------:R-:W-:Y:S04]  /*3590*/  STL [R1+0xac8], R54 ;  /* 0x000ac83601007387 */ /* 0x000fe80000100800 */
[----:B------:R-:W-:Y:S04]  /*35a0*/  STL [R1+0xad0], R91 ;  /* 0x000ad05b01007387 */ /* 0x000fe80000100800 */
[----:B------:R0:W-:Y:S04]  /*35b0*/  STL [R1+0xac4], R11 ;  /* 0x000ac40b01007387 */ /* 0x0001e80000100800 */
[----:B------:R2:W-:Y:S01]  /*35c0*/  STL [R1+0xacc], R38 ;  /* 0x000acc2601007387 */ /* 0x0005e20000100800 */
[----:B-1----:R-:W-:-:S02]  /*35d0*/  VIADD R9, R66, 0xfffffff6 ;  /* 0xfffffff642097836 */ /* 0x002fc40000000000 */
[----:B0-----:R-:W-:Y:S01]  /*35e0*/  IMAD.MOV.U32 R11, RZ, RZ, R38 ;  /* 0x000000ffff0b7224 */ /* 0x001fe200078e0026 */
[----:B--2---:R-:W-:-:S04]  /*35f0*/  IADD3.X R38, PT, PT, R6, UR6, RZ, P2, !PT ;  /* 0x0000000606267c10 */ /* 0x004fc800097fe4ff */
[----:B------:R0:W2:Y:S01]  /*3600*/  @P6 LDG.E.U8 R29, desc[UR24][R10.64] ;  /* 0x000000180a1d6981 */ /* 0x0000a2000c1e1100 */
[----:B------:R-:W-:-:S04]  /*3610*/  IADD3 R54, P2, PT, R7, UR5, RZ ;  /* 0x0000000507367c10 */ /* 0x000fc8000ff5e0ff */
[----:B------:R-:W-:Y:S01]  /*3620*/  IADD3.X R91, PT, PT, R8, UR6, RZ, P2, !PT ;  /* 0x00000006085b7c10 */ /* 0x000fe200097fe4ff */
[----:B0-----:R-:W-:Y:S02]  /*3630*/  @P6 IMAD.MOV.U32 R10, RZ, RZ, R19 ;  /* 0x000000ffff0a6224 */ /* 0x001fe400078e0013 */
[----:B------:R-:W-:Y:S01]  /*3640*/  @P6 IMAD.MOV.U32 R11, RZ, RZ, R38 ;  /* 0x000000ffff0b6224 */ /* 0x000fe200078e0026 */
[----:B------:R-:W-:Y:S02]  /*3650*/  ISETP.GE.U32.AND P5, PT, R9, 0x7fffffb7, PT ;  /* 0x7fffffb70900780c */ /* 0x000fe40003fa6070 */
[----:B------:R-:W-:Y:S02]  /*3660*/  PRMT R9, RZ, 0x7610, R9 ;  /* 0x00007610ff097816 */ /* 0x000fe40000000009 */
[----:B------:R0:W4:Y:S02]  /*3670*/  @P6 LDG.E.U8 R49, desc[UR24][R10.64] ;  /* 0x000000180a316981 */ /* 0x000124000c1e1100 */
[----:B0-----:R-:W-:-:S02]  /*3680*/  @P6 IMAD.MOV.U32 R10, RZ, RZ, R54 ;  /* 0x000000ffff0a6224 */ /* 0x001fc400078e0036 */
[----:B------:R-:W-:-:S05]  /*3690*/  @P6 IMAD.MOV.U32 R11, RZ, RZ, R91 ;  /* 0x000000ffff0b6224 */ /* 0x000fca00078e005b */
[----:B------:R0:W2:Y:S01]  /*36a0*/  @P6 LDG.E.U8 R9, desc[UR24][R10.64] ;  /* 0x000000180a096981 */ /* 0x0000a2000c1e1100 */
[----:B------:R-:W-:-:S03]  /*36b0*/  USHF.R.S32.HI UR6, URZ, 0x1f, UR12 ;  /* 0x0000001fff067899 */ /* 0x000fc6000801140c */
[----:B------:R1:W-:Y:S04]  /*36c0*/  STL [R1+0xad8], R19 ;  /* 0x000ad81301007387 */ /* 0x0003e80000100800 */
[----:B------:R0:W-:Y:S04]  /*36d0*/  STL [R1+0xad4], R38 ;  /* 0x000ad42601007387 */ /* 0x0001e80000100800 */
[----:B------:R3:W-:Y:S01]  /*36e0*/  STL [R1+0xae0], R54 ;  /* 0x000ae03601007387 */ /* 0x0007e20000100800 */
[----:B-1----:R-:W-:-:S03]  /*36f0*/  IADD3 R19, P2, PT, R0, UR12, RZ ;  /* 0x0000000c00137c10 */ /* 0x002fc6000ff5e0ff */
[----:B0-----:R-:W4:Y:S01]  /*3700*/  LDL.LU R38, [R1+0xe44] ;  /* 0x000e440001267983 */ /* 0x001f220000300800 */
[----:B------:R-:W-:Y:S02]  /*3710*/  IADD3.X R11, PT, PT, R2, UR6, RZ, P2, !PT ;  /* 0x00000006020b7c10 */ /* 0x000fe400097fe4ff */
[----:B---3--:R-:W-:Y:S01]  /*3720*/  IADD3 R54, P6, PT, R3, UR12, RZ ;  /* 0x0000000c03367c10 */ /* 0x008fe2000ffde0ff */
[----:B------:R0:W-:Y:S01]  /*3730*/  STL [R1+0xadc], R91 ;  /* 0x000adc5b01007387 */ /* 0x0001e20000100800 */
[----:B------:R-:W-:-:S05]  /*3740*/  @!P4 IMAD.MOV.U32 R10, RZ, RZ, R19 ;  /* 0x000000ffff0ac224 */ /* 0x000fca00078e0013 */
[----:B------:R1:W3:Y:S01]  /*3750*/  @!P4 LDG.E.U8 R24, desc[UR24][R10.64] ;  /* 0x000000180a18c981 */ /* 0x0002e2000c1e1100 */
[----:B0-----:R-:W-:Y:S01]  /*3760*/  IADD3.X R91, PT, PT, R4, UR6, RZ, P6, !PT ;  /* 0x00000006045b7c10 */ /* 0x001fe2000b7fe4ff */
[----:B-1----:R-:W-:Y:S02]  /*3770*/  @!P4 IMAD.MOV.U32 R10, RZ, RZ, R54 ;  /* 0x000000ffff0ac224 */ /* 0x002fe400078e0036 */
[----:B--2---:R0:W-:Y:S04]  /*3780*/  STL [R1+0x228], R9 ;  /* 0x0002280901007387 */ /* 0x0041e80000100800 */
[----:B------:R1:W-:Y:S04]  /*3790*/  STL [R1+0x2c8], R19 ;  /* 0x0002c81301007387 */ /* 0x0003e80000100800 */
[----:B------:R-:W-:Y:S01]  /*37a0*/  STL [R1+0x2d0], R54 ;  /* 0x0002d03601007387 */ /* 0x000fe20000100800 */
[----:B0-----:R-:W-:-:S03]  /*37b0*/  VIADD R9, R66, 0xfffffffd ;  /* 0xfffffffd42097836 */ /* 0x001fc60000000000 */
[----:B------:R0:W-:Y:S01]  /*37c0*/  STL [R1+0x2c4], R11 ;  /* 0x0002c40b01007387 */ /* 0x0001e20000100800 */
[----:B-1----:R-:W-:Y:S02]  /*37d0*/  IADD3 R19, P6, PT, R5, UR12, RZ ;  /* 0x0000000c05137c10 */ /* 0x002fe4000ffde0ff */
[----:B------:R-:W-:Y:S01]  /*37e0*/  ISETP.GE.U32.AND P2, PT, R9, 0x7fffffbe, PT ;  /* 0x7fffffbe0900780c */ /* 0x000fe20003f46070 */
[----:B0-----:R-:W-:Y:S01]  /*37f0*/  @!P4 IMAD.MOV.U32 R11, RZ, RZ, R91 ;  /* 0x000000ffff0bc224 */ /* 0x001fe200078e005b */
[----:B------:R-:W-:-:S04]  /*3800*/  PRMT R9, RZ, 0x7610, R9 ;  /* 0x00007610ff097816 */ /* 0x000fc80000000009 */
[----:B------:R0:W2:Y:S02]  /*3810*/  @!P4 LDG.E.U8 R25, desc[UR24][R10.64] ;  /* 0x000000180a19c981 */ /* 0x0000a4000c1e1100 */
[----:B0-----:R-:W-:Y:S01]  /*3820*/  IADD3.X R11, PT, PT, R6, UR6, RZ, P6, !PT ;  /* 0x00000006060b7c10 */ /* 0x001fe2000b7fe4ff */
[----:B------:R-:W-:-:S05]  /*3830*/  @!P4 IMAD.MOV.U32 R10, RZ, RZ, R19 ;  /* 0x000000ffff0ac224 */ /* 0x000fca00078e0013 */
[----:B------:R0:W2:Y:S01]  /*3840*/  @!P4 LDG.E.U8 R9, desc[UR24][R10.64] ;  /* 0x000000180a09c981 */ /* 0x0000a2000c1e1100 */
[----:B------:R-:W-:Y:S01]  /*3850*/  IADD3 R54, P6, PT, R7, UR12, RZ ;  /* 0x0000000c07367c10 */ /* 0x000fe2000ffde0ff */
[----:B------:R-:W-:Y:S02]  /*3860*/  UIMAD UR5, UR12, 0x9, URZ ;  /* 0x000000090c0578a4 */ /* 0x000fe4000f8e02ff */
[----:B------:R1:W-:Y:S01]  /*3870*/  STL [R1+0x2cc], R91 ;  /* 0x0002cc5b01007387 */ /* 0x0003e20000100800 */
[----:B------:R-:W-:-:S03]  /*3880*/  PRMT R14, RZ, 0x7610, R14 ;  /* 0x00007610ff0e7816 */ /* 0x000fc6000000000e */
[----:B------:R0:W-:Y:S01]  /*3890*/  STL [R1+0x2d8], R19 ;  /* 0x0002d81301007387 */ /* 0x0001e20000100800 */
[----:B-1----:R-:W-:-:S03]  /*38a0*/  IADD3.X R91, PT, PT, R8, UR6, RZ, P6, !PT ;  /* 0x00000006085b7c10 */ /* 0x002fc6000b7fe4ff */
[----:B------:R1:W-:Y:S01]  /*38b0*/  STL [R1+0x2d4], R11 ;  /* 0x0002d40b01007387 */ /* 0x0003e20000100800 */
[----:B0-----:R-:W-:Y:S01]  /*38c0*/  @!P4 IMAD.MOV.U32 R10, RZ, RZ, R54 ;  /* 0x000000ffff0ac224 */ /* 0x001fe200078e0036 */
[----:B------:R-:W-:Y:S02]  /*38d0*/  USHF.R.S32.HI UR14, URZ, 0x1f, UR5 ;  /* 0x0000001fff0e7899 */ /* 0x000fe40008011405 */
[----:B------:R-:W-:Y:S01]  /*38e0*/  IADD3 R19, P6, PT, R0, UR5, RZ ;  /* 0x0000000500137c10 */ /* 0x000fe2000ffde0ff */
[----:B-1----:R-:W-:-:S05]  /*38f0*/  @!P4 IMAD.MOV.U32 R11, RZ, RZ, R91 ;  /* 0x000000ffff0bc224 */ /* 0x002fca00078e005b */
[----:B------:R0:W3:Y:S04]  /*3900*/  @!P4 LDG.E.U8 R14, desc[UR24][R10.64] ;  /* 0x000000180a0ec981 */ /* 0x0000e8000c1e1100 */
[----:B------:R1:W-:Y:S01]  /*3910*/  STL [R1+0x2e0], R54 ;  /* 0x0002e03601007387 */ /* 0x0003e20000100800 */
[----:B0-----:R-:W-:Y:S01]  /*3920*/  IMAD.MOV.U32 R11, RZ, RZ, R19 ;  /* 0x000000ffff0b7224 */ /* 0x001fe200078e0013 */
[----:B------:R-:W-:Y:S02]  /*3930*/  IADD3.X R10, PT, PT, R2, UR14, RZ, P6, !PT ;  /* 0x0000000e020a7c10 */ /* 0x000fe4000b7fe4ff */
[----:B------:R-:W-:Y:S02]  /*3940*/  STL [R1+0x2dc], R91 ;  /* 0x0002dc5b01007387 */ /* 0x000fe40000100800 */
[----:B------:R-:W-:-:S02]  /*3950*/  @!P5 LOP3.LUT R11, R11, R10, RZ, 0x3c, !PT ;  /* 0x0000000a0b0bd212 */ /* 0x000fc400078e3cff */
[----:B-1----:R-:W-:Y:S02]  /*3960*/  IADD3 R54, P4, PT, R3, UR5, RZ ;  /* 0x0000000503367c10 */ /* 0x002fe4000ff9e0ff */
[----:B------:R-:W-:Y:S02]  /*3970*/  PRMT R53, RZ, 0x7610, R53 ;  /* 0x00007610ff357816 */ /* 0x000fe40000000035 */
[----:B----4-:R-:W-:Y:S02]  /*3980*/  PRMT R38, RZ, 0x7610, R38 ;  /* 0x00007610ff267816 */ /* 0x010fe40000000026 */
[----:B------:R-:W-:Y:S01]  /*3990*/  PRMT R92, RZ, 0x7610, R92 ;  /* 0x00007610ff5c7816 */ /* 0x000fe2000000005c */
[----:B--2---:R0:W-:Y:S04]  /*39a0*/  STL [R1+0x1f8], R9 ;  /* 0x0001f80901007387 */ /* 0x0041e80000100800 */
[----:B------:R-:W-:Y:S04]  /*39b0*/  STL [R1+0x3d0], R19 ;  /* 0x0003d01301007387 */ /* 0x000fe80000100800 */
[----:B------:R1:W-:Y:S01]  /*39c0*/  STL [R1+0x3cc], R10 ;  /* 0x0003cc0a01007387 */ /* 0x0003e20000100800 */
[----:B0-----:R-:W-:-:S02]  /*39d0*/  SHF.R.U32.HI R9, RZ, 0xe, R16 ;  /* 0x0000000eff097819 */ /* 0x001fc40000011610 */
[C---:B-1----:R-:W-:Y:S02]  /*39e0*/  @!P5 LOP3.LUT R10, R11.reuse, R10, RZ, 0x3c, !PT ;  /* 0x0000000a0b0ad212 */ /* 0x042fe400078e3cff */
[----:B------:R-:W-:Y:S02]  /*39f0*/  IADD3.X R19, PT, PT, R4, UR14, RZ, P4, !PT ;  /* 0x0000000e04137c10 */ /* 0x000fe4000a7fe4ff */
[----:B------:R-:W-:Y:S02]  /*3a00*/  @!P5 LOP3.LUT R11, R11, R10, RZ, 0x3c, !PT ;  /* 0x0000000a0b0bd212 */ /* 0x000fe400078e3cff */
[----:B------:R-:W-:Y:S01]  /*3a10*/  IADD3 R91, P4, PT, R5, UR5, RZ ;  /* 0x00000005055b7c10 */ /* 0x000fe2000ff9e0ff */
[----:B------:R-:W-:Y:S01]  /*3a20*/  STL [R1+0x3d8], R54 ;  /* 0x0003d83601007387 */ /* 0x000fe20000100800 */
[----:B------:R-:W-:-:S03]  /*3a30*/  LOP3.LUT P6, RZ, R9, 0x1, RZ, 0xc0, !PT ;  /* 0x0000000109ff7812 */ /* 0x000fc600078cc0ff */
[----:B------:R0:W2:Y:S01]  /*3a40*/  @!P5 LDG.E.U8 R33, desc[UR24][R10.64] ;  /* 0x000000180a21d981 */ /* 0x0000a2000c1e1100 */
[----:B------:R-:W-:-:S03]  /*3a50*/  IADD3.X R9, PT, PT, R6, UR14, RZ, P4, !PT ;  /* 0x0000000e06097c10 */ /* 0x000fc6000a7fe4ff */
[----:B------:R1:W-:Y:S01]  /*3a60*/  STL [R1+0x3d4], R19 ;  /* 0x0003d41301007387 */ /* 0x0003e20000100800 */
[----:B0-----:R-:W-:Y:S02]  /*3a70*/  @!P5 IMAD.MOV.U32 R10, RZ, RZ, R54 ;  /* 0x000000ffff0ad224 */ /* 0x001fe400078e0036 */
[----:B------:R-:W-:Y:S01]  /*3a80*/  @!P5 IMAD.MOV.U32 R11, RZ, RZ, R19 ;  /* 0x000000ffff0bd224 */ /* 0x000fe200078e0013 */
[----:B------:R-:W-:Y:S04]  /*3a90*/  STL [R1+0x3e0], R91 ;  /* 0x0003e05b01007387 */ /* 0x000fe80000100800 */
[----:B-1----:R-:W4:Y:S04]  /*3aa0*/  LDL.LU R19, [R1+0xe40] ;  /* 0x000e400001137983 */ /* 0x002f280000300800 */
[----:B------:R-:W2:Y:S04]  /*3ab0*/  LDL.LU R54, [R1+0xe3c] ;  /* 0x000e3c0001367983 */ /* 0x000ea80000300800 */
[----:B------:R0:W3:Y:S04]  /*3ac0*/  @!P5 LDG.E.U8 R53, desc[UR24][R10.64] ;  /* 0x000000180a35d981 */ /* 0x0000e8000c1e1100 */
[----:B------:R1:W-:Y:S01]  /*3ad0*/  STL [R1+0x3dc], R9 ;  /* 0x0003dc0901007387 */ /* 0x0003e20000100800 */
[----:B0-----:R-:W-:-:S02]  /*3ae0*/  IMAD.MOV.U32 R11, RZ, RZ, R9 ;  /* 0x000000ffff0b7224 */ /* 0x001fc400078e0009 */
[----:B------:R-:W-:Y:S01]  /*3af0*/  @!P5 IMAD.MOV.U32 R10, RZ, RZ, R91 ;  /* 0x000000ffff0ad224 */ /* 0x000fe200078e005b */
[----:B-1----:R-:W-:-:S04]  /*3b00*/  IADD3 R9, P4, PT, R7, UR5, RZ ;  /* 0x0000000507097c10 */ /* 0x002fc8000ff9e0ff */
[----:B------:R0:W3:Y:S02]  /*3b10*/  @!P5 LDG.E.U8 R38, desc[UR24][R10.64] ;  /* 0x000000180a26d981 */ /* 0x0000e4000c1e1100 */
[----:B0-----:R-:W-:Y:S01]  /*3b20*/  IMAD.MOV.U32 R11, RZ, RZ, R9 ;  /* 0x000000ffff0b7224 */ /* 0x001fe200078e0009 */
[----:B------:R-:W-:Y:S01]  /*3b30*/  IADD3.X R10, PT, PT, R8, UR14, RZ, P4, !PT ;  /* 0x0000000e080a7c10 */ /* 0x000fe2000a7fe4ff */
[----:B------:R-:W-:Y:S03]  /*3b40*/  STL [R1+0x3e8], R9 ;  /* 0x0003e80901007387 */ /* 0x000fe60000100800 */
[-C--:B------:R-:W-:Y:S01]  /*3b50*/  @!P5 LOP3.LUT R11, R11, R10.reuse, RZ, 0x3c, !PT ;  /* 0x0000000a0b0bd212 */ /* 0x080fe200078e3cff */
[----:B------:R0:W-:Y:S03]  /*3b60*/  STL [R1+0x3e4], R10 ;  /* 0x0003e40a01007387 */ /* 0x0001e60000100800 */
[----:B0-----:R-:W-:-:S04]  /*3b70*/  @!P5 LOP3.LUT R10, R11, R10, RZ, 0x3c, !PT ;  /* 0x0000000a0b0ad212 */ /* 0x001fc800078e3cff */
[----:B------:R-:W-:-:S05]  /*3b80*/  @!P5 LOP3.LUT R11, R11, R10, RZ, 0x3c, !PT ;  /* 0x0000000a0b0bd212 */ /* 0x000fca00078e3cff */
[----:B------:R0:W3:Y:S01]  /*3b90*/  @!P5 LDG.E.U8 R92, desc[UR24][R10.64] ;  /* 0x000000180a5cd981 */ /* 0x0000e2000c1e1100 */
[----:B------:R-:W-:-:S04]  /*3ba0*/  UIMAD UR5, UR12, 0x11, URZ ;  /* 0x000000110c0578a4 */ /* 0x000fc8000f8e02ff */
[----:B------:R-:W-:Y:S02]  /*3bb0*/  USHF.R.S32.HI UR6, URZ, 0x1f, UR5 ;  /* 0x0000001fff067899 */ /* 0x000fe40008011405 */
[----:B------:R-:W-:-:S04]  /*3bc0*/  IADD3 R91, P4, PT, R0, UR5, RZ ;  /* 0x00000005005b7c10 */ /* 0x000fc8000ff9e0ff */
[----:B0-----:R-:W-:Y:S01]  /*3bd0*/  IADD3.X R10, PT, PT, R2, UR6, RZ, P4, !PT ;  /* 0x00000006020a7c10 */ /* 0x001fe2000a7fe4ff */
[----:B------:R-:W-:Y:S01]  /*3be0*/  IMAD.MOV.U32 R11, RZ, RZ, R91 ;  /* 0x000000ffff0b7224 */ /* 0x000fe200078e005b */
[----:B------:R0:W-:Y:S01]  /*3bf0*/  STL [R1+0x74c], R91 ;  /* 0x00074c5b01007387 */ /* 0x0001e20000100800 */
[----:B------:R-:W-:-:S03]  /*3c00*/  SHF.R.U32.HI R9, RZ, 0x6, R16 ;  /* 0x00000006ff097819 */ /* 0x000fc60000011610 */
[----:B------:R-:W-:Y:S02]  /*3c10*/  @P6 LOP3.LUT R11, R11, R10, RZ, 0x3c, !PT ;  /* 0x0000000a0b0b6212 */ /* 0x000fe400078e3cff */
[----:B0-----:R-:W-:-:S05]  /*3c20*/  IADD3 R91, P5, PT, R3, UR5, RZ ;  /* 0x00000005035b7c10 */ /* 0x001fca000ffbe0ff */
[----:B------:R-:W-:Y:S04]  /*3c30*/  STL [R1+0x754], R91 ;  /* 0x0007545b01007387 */ /* 0x000fe80000100800 */
[----:B------:R0:W-:Y:S01]  /*3c40*/  STL [R1+0x748], R10 ;  /* 0x0007480a01007387 */ /* 0x0001e20000100800 */
[----:B------:R-:W-:Y:S01]  /*3c50*/  LOP3.LUT P4, RZ, R9, 0x1, RZ, 0xc0, !PT ;  /* 0x0000000109ff7812 */ /* 0x000fe2000788c0ff */
[----:B------:R-:W-:Y:S01]  /*3c60*/  IMAD.MOV.U32 R9, RZ, RZ, R91 ;  /* 0x000000ffff097224 */ /* 0x000fe200078e005b */
[C---:B0-----:R-:W-:Y:S02]  /*3c70*/  @P6 LOP3.LUT R10, R11.reuse, R10, RZ, 0x3c, !PT ;  /* 0x0000000a0b0a6212 */ /* 0x041fe400078e3cff */
[----:B------:R-:W-:Y:S02]  /*3c80*/  IADD3.X R91, PT, PT, R4, UR6, RZ, P5, !PT ;  /* 0x00000006045b7c10 */ /* 0x000fe4000affe4ff */
[----:B------:R-:W-:-:S02]  /*3c90*/  @P6 LOP3.LUT R11, R11, R10, RZ, 0x3c, !PT ;  /* 0x0000000a0b0b6212 */ /* 0x000fc400078e3cff */
[----:B------:R-:W-:Y:S02]  /*3ca0*/  PRMT R93, RZ, 0x7610, R93 ;  /* 0x00007610ff5d7816 */ /* 0x000fe4000000005d */
[----:B--2---:R-:W-:-:S06]  /*3cb0*/  PRMT R54, RZ, 0x7610, R54 ;  /* 0x00007610ff367816 */ /* 0x004fcc0000000036 */
[----:B------:R0:W2:Y:S01]  /*3cc0*/  @P6 LDG.E.U8 R54, desc[UR24][R10.64] ;  /* 0x000000180a366981 */ /* 0x0000a2000c1e1100 */
[----:B----4-:R-:W-:Y:S01]  /*3cd0*/  PRMT R19, RZ, 0x7610, R19 ;  /* 0x00007610ff137816 */ /* 0x010fe20000000013 */
[----:B0-----:R-:W-:Y:S02]  /*3ce0*/  IMAD.MOV.U32 R11, RZ, RZ, R91 ;  /* 0x000000ffff0b7224 */ /* 0x001fe400078e005b */
[----:B------:R-:W-:-:S05]  /*3cf0*/  @P6 IMAD.MOV.U32 R10, RZ, RZ, R9 ;  /* 0x000000ffff0a6224 */ /* 0x000fca00078e0009 */
[----:B------:R0:W4:Y:S04]  /*3d00*/  @P6 LDG.E.U8 R93, desc[UR24][R10.64] ;  /* 0x000000180a5d6981 */ /* 0x000128000c1e1100 */
[----:B---3--:R1:W-:Y:S02]  /*3d10*/  STL [R1+0x1f0], R92 ;  /* 0x0001f05c01007387 */ /* 0x0083e40000100800 */
[----:B-1----:R-:W-:-:S04]  /*3d20*/  IADD3 R92, P5, PT, R5, UR5, RZ ;  /* 0x00000005055c7c10 */ /* 0x002fc8000ffbe0ff */
[----:B0-----:R-:W-:Y:S01]  /*3d30*/  IADD3.X R11, PT, PT, R6, UR6, RZ, P5, !PT ;  /* 0x00000006060b7c10 */ /* 0x001fe2000affe4ff */
[----:B------:R-:W-:-:S05]  /*3d40*/  @P6 IMAD.MOV.U32 R10, RZ, RZ, R92 ;  /* 0x000000ffff0a6224 */ /* 0x000fca00078e005c */
[----:B------:R-:W3:Y:S04]  /*3d50*/  @P6 LDG.E.U8 R19, desc[UR24][R10.64] ;  /* 0x000000180a136981 */ /* 0x000ee8000c1e1100 */
[----:B------:R0:W-:Y:S04]  /*3d60*/  STL [R1+0x750], R91 ;  /* 0x0007505b01007387 */ /* 0x0001e80000100800 */
[----:B0-----:R-:W2:Y:S04]  /*3d70*/  LDL.LU R91, [R1+0xe38] ;  /* 0x000e3800015b7983 */ /* 0x001ea80000300800 */
[----:B------:R-:W-:Y:S04]  /*3d80*/  STL [R1+0x75c], R92 ;  /* 0x00075c5c01007387 */ /* 0x000fe80000100800 */
[----:B----4-:R0:W-:Y:S04]  /*3d90*/  STL [R1+0x1fc], R93 ;  /* 0x0001fc5d01007387 */ /* 0x0101e80000100800 */
[----:B------:R-:W-:Y:S01]  /*3da0*/  STL [R1+0x758], R11 ;  /* 0x0007580b01007387 */ /* 0x000fe20000100800 */
[----:B0-----:R-:W-:-:S05]  /*3db0*/  IADD3 R93, P5, PT, R7, UR5, RZ ;  /* 0x00000005075d7c10 */ /* 0x001fca000ffbe0ff */
[----:B------:R-:W-:Y:S04]  /*3dc0*/  STL [R1+0x764], R93 ;  /* 0x0007645d01007387 */ /* 0x000fe80000100800 */
[----:B------:R-:W4:Y:S04]  /*3dd0*/  LDL.LU R92, [R1+0xe34] ;  /* 0x000e3400015c7983 */ /* 0x000f280000300800 */
[----:B---3--:R0:W-:Y:S04]  /*3de0*/  STL [R1+0x1ec], R19 ;  /* 0x0001ec1301007387 */ /* 0x0081e80000100800 */
[----:B0-----:R-:W3:Y:S01]  /*3df0*/  LDL.LU R19, [R1+0xe30] ;  /* 0x000e300001137983 */ /* 0x001ee20000300800 */
[----:B------:R-:W-:Y:S01]  /*3e00*/  UIMAD UR5, UR12, 0x19, URZ ;  /* 0x000000190c0578a4 */ /* 0x000fe2000f8e02ff */
[----:B------:R-:W-:Y:S01]  /*3e10*/  IADD3.X R9, PT, PT, R8, UR6, RZ, P5, !PT ;  /* 0x0000000608097c10 */ /* 0x000fe2000affe4ff */
[----:B------:R-:W-:Y:S01]  /*3e20*/  @P6 IMAD.MOV.U32 R10, RZ, RZ, R93 ;  /* 0x000000ffff0a6224 */ /* 0x000fe200078e005d */
[----:B------:R-:W-:Y:S01]  /*3e30*/  PRMT R90, RZ, 0x7610, R90 ;  /* 0x00007610ff5a7816 */ /* 0x000fe2000000005a */
[----:B------:R-:W-:-:S02]  /*3e40*/  USHF.R.S32.HI UR14, URZ, 0x1f, UR5 ;  /* 0x0000001fff0e7899 */ /* 0x000fc40008011405 */
[----:B------:R0:W-:Y:S01]  /*3e50*/  STL [R1+0x760], R9 ;  /* 0x0007600901007387 */ /* 0x0001e20000100800 */
[----:B------:R-:W-:-:S05]  /*3e60*/  IMAD.MOV.U32 R11, RZ, RZ, R9 ;  /* 0x000000ffff0b7224 */ /* 0x000fca00078e0009 */
[----:B------:R1:W2:Y:S01]  /*3e70*/  @P6 LDG.E.U8 R90, desc[UR24][R10.64] ;  /* 0x000000180a5a6981 */ /* 0x0002a2000c1e1100 */
[----:B0-----:R-:W-:Y:S02]  /*3e80*/  IADD3 R9, P5, PT, R0, UR5, RZ ;  /* 0x0000000500097c10 */ /* 0x001fe4000ffbe0ff */
[----:B------:R-:W-:-:S03]  /*3e90*/  IADD3 R93, P6, PT, R3, UR5, RZ ;  /* 0x00000005035d7c10 */ /* 0x000fc6000ffde0ff */
[----:B-1----:R-:W-:Y:S01]  /*3ea0*/  IMAD.MOV.U32 R11, RZ, RZ, R9 ;  /* 0x000000ffff0b7224 */ /* 0x002fe200078e0009 */
[----:B------:R-:W-:Y:S01]  /*3eb0*/  IADD3.X R10, PT, PT, R2, UR14, RZ, P5, !PT ;  /* 0x0000000e020a7c10 */ /* 0x000fe2000affe4ff */
[----:B------:R-:W-:Y:S03]  /*3ec0*/  STL [R1+0x810], R9 ;  /* 0x0008100901007387 */ /* 0x000fe60000100800 */
[-C--:B------:R-:W-:Y:S01]  /*3ed0*/  @P4 LOP3.LUT R11, R11, R10.reuse, RZ, 0x3c, !PT ;  /* 0x0000000a0b0b4212 */ /* 0x080fe200078e3cff */
[----:B------:R-:W-:Y:S04]  /*3ee0*/  STL [R1+0x818], R93 ;  /* 0x0008185d01007387 */ /* 0x000fe80000100800 */
[----:B------:R0:W-:Y:S02]  /*3ef0*/  STL [R1+0x80c], R10 ;  /* 0x00080c0a01007387 */ /* 0x0001e40000100800 */
[----:B0-----:R-:W-:-:S04]  /*3f00*/  @P4 LOP3.LUT R10, R11, R10, RZ, 0x3c, !PT ;  /* 0x0000000a0b0a4212 */ /* 0x001fc800078e3cff */
[----:B------:R-:W-:Y:S02]  /*3f10*/  @P4 LOP3.LUT R11, R11, R10, RZ, 0x3c, !PT ;  /* 0x0000000a0b0b4212 */ /* 0x000fe400078e3cff */
[----:B---3--:R-:W-:-:S06]  /*3f20*/  PRMT R19, RZ, 0x7610, R19 ;  /* 0x00007610ff137816 */ /* 0x008fcc0000000013 */
[----:B------:R0:W3:Y:S01]  /*3f30*/  @P4 LDG.E.U8 R19, desc[UR24][R10.64] ;  /* 0x000000180a134981 */ /* 0x0000e2000c1e1100 */
[----:B----4-:R-:W-:-:S03]  /*3f40*/  PRMT R92, RZ, 0x7610, R92 ;  /* 0x00007610ff5c7816 */ /* 0x010fc6000000005c */
[----:B--2---:R1:W-:Y:S01]  /*3f50*/  STL [R1+0x1e8], R90 ;  /* 0x0001e85a01007387 */ /* 0x0043e20000100800 */
[----:B0-----:R-:W-:Y:S01]  /*3f60*/  @P4 IMAD.MOV.U32 R10, RZ, RZ, R93 ;  /* 0x000000ffff0a4224 */ /* 0x001fe200078e005d */
[----:B-1----:R-:W-:-:S05]  /*3f70*/  IADD3.X R90, PT, PT, R4, UR14, RZ, P6, !PT ;  /* 0x0000000e045a7c10 */ /* 0x002fca000b7fe4ff */
[----:B------:R-:W-:-:S05]  /*3f80*/  @P4 IMAD.MOV.U32 R11, RZ, RZ, R90 ;  /* 0x000000ffff0b4224 */ /* 0x000fca00078e005a */
[----:B------:R0:W2:Y:S04]  /*3f90*/  @P4 LDG.E.U8 R92, desc[UR24][R10.64] ;  /* 0x000000180a5c4981 */ /* 0x0000a8000c1e1100 */
[----:B---3--:R1:W-:Y:S04]  /*3fa0*/  STL [R1+0x1e4], R19 ;  /* 0x0001e41301007387 */ /* 0x0083e80000100800 */
[----:B-1----:R-:W3:Y:S01]  /*3fb0*/  LDL.LU R19, [R1+0xe2c] ;  /* 0x000e2c0001137983 */ /* 0x002ee20000300800 */
[----:B------:R-:W-:-:S04]  /*3fc0*/  SHF.R.U64 R9, R12, 0x1e, RZ ;  /* 0x0000001e0c097819 */ /* 0x000fc800000012ff */
[----:B------:R-:W-:Y:S02]  /*3fd0*/  LOP3.LUT P5, RZ, R9, 0x1, RZ, 0xc0, !PT ;  /* 0x0000000109ff7812 */ /* 0x000fe400078ac0ff */
[----:B------:R-:W-:Y:S01]  /*3fe0*/  IADD3 R9, P6, PT, R5, UR5, RZ ;  /* 0x0000000505097c10 */ /* 0x000fe2000ffde0ff */
[----:B------:R1:W-:Y:S03]  /*3ff0*/  STL [R1+0x814], R90 ;  /* 0x0008145a01007387 */ /* 0x0003e60000100800 */
[----:B0-----:R-:W-:Y:S01]  /*4000*/  IADD3.X R10, PT, PT, R6, UR14, RZ, P6, !PT ;  /* 0x0000000e060a7c10 */ /* 0x001fe2000b7fe4ff */
[----:B------:R-:W-:-:S05]  /*4010*/  IMAD.MOV.U32 R11, RZ, RZ, R9 ;  /* 0x000000ffff0b7224 */ /* 0x000fca00078e0009 */
[-C--:B------:R-:W-:Y:S01]  /*4020*/  @P4 LOP3.LUT R11, R11, R10.reuse, RZ, 0x3c, !PT ;  /* 0x0000000a0b0b4212 */ /* 0x080fe200078e3cff */
[----:B-1----:R-:W4:Y:S04]  /*4030*/  LDL.LU R90, [R1+0xe28] ;  /* 0x000e2800015a7983 */ /* 0x002f280000300800 */
[----:B------:R-:W4:Y:S04]  /*4040*/  LDL.LU R93, [R1+0xe24] ;  /* 0x000e2400015d7983 */ /* 0x000f280000300800 */
[----:B------:R-:W-:Y:S04]  /*4050*/  STL [R1+0x820], R9 ;  /* 0x0008200901007387 */ /* 0x000fe80000100800 */
[----:B--2---:R-:W-:Y:S04]  /*4060*/  STL [R1+0x1e0], R92 ;  /* 0x0001e05c01007387 */ /* 0x004fe80000100800 */
[----:B------:R0:W-:Y:S02]  /*4070*/  STL [R1+0x81c], R10 ;  /* 0x00081c0a01007387 */ /* 0x0001e40000100800 */
[----:B0-----:R-:W-:-:S04]  /*4080*/  @P4 LOP3.LUT R10, R11, R10, RZ, 0x3c, !PT ;  /* 0x0000000a0b0a4212 */ /* 0x001fc800078e3cff */
[----:B------:R-:W-:Y:S02]  /*4090*/  @P4 LOP3.LUT R11, R11, R10, RZ, 0x3c, !PT ;  /* 0x0000000a0b0b4212 */ /* 0x000fe400078e3cff */
[----:B------:R-:W-:-:S04]  /*40a0*/  IADD3 R92, P6, PT, R7, UR5, RZ ;  /* 0x00000005075c7c10 */ /* 0x000fc8000ffde0ff */
[----:B------:R-:W-:Y:S02]  /*40b0*/  IADD3.X R9, PT, PT, R8, UR14, RZ, P6, !PT ;  /* 0x0000000e08097c10 */ /* 0x000fe4000b7fe4ff */
[----:B------:R-:W-:Y:S02]  /*40c0*/  PRMT R91, RZ, 0x7610, R91 ;  /* 0x00007610ff5b7816 */ /* 0x000fe4000000005b */
[----:B---3--:R-:W-:-:S06]  /*40d0*/  PRMT R19, RZ, 0x7610, R19 ;  /* 0x00007610ff137816 */ /* 0x008fcc0000000013 */
[----:B------:R0:W2:Y:S02]  /*40e0*/  @P4 LDG.E.U8 R19, desc[UR24][R10.64] ;  /* 0x000000180a134981 */ /* 0x0000a4000c1e1100 */
[----:B0-----:R-:W-:Y:S02]  /*40f0*/  IMAD.MOV.U32 R11, RZ, RZ, R9 ;  /* 0x000000ffff0b7224 */ /* 0x001fe400078e0009 */
[----:B------:R-:W-:-:S05]  /*4100*/  @P4 IMAD.MOV.U32 R10, RZ, RZ, R92 ;  /* 0x000000ffff0a4224 */ /* 0x000fca00078e005c */
[----:B------:R0:W3:Y:S01]  /*4110*/  @P4 LDG.E.U8 R91, desc[UR24][R10.64] ;  /* 0x000000180a5b4981 */ /* 0x0000e2000c1e1100 */
[----:B------:R-:W-:-:S03]  /*4120*/  UIMAD UR6, UR12, 0x21, URZ ;  /* 0x000000210c0678a4 */ /* 0x000fc6000f8e02ff */
[----:B------:R-:W-:Y:S01]  /*4130*/  STL [R1+0x828], R92 ;  /* 0x0008285c01007387 */ /* 0x000fe20000100800 */
[----:B------:R-:W-:-:S03]  /*4140*/  USHF.R.S32.HI UR15, URZ, 0x1f, UR6 ;  /* 0x0000001fff0f7899 */ /* 0x000fc60008011406 */
[----:B------:R1:W-:Y:S01]  /*4150*/  STL [R1+0x824], R9 ;  /* 0x0008240901007387 */ /* 0x0003e20000100800 */
[----:B----4-:R-:W-:Y:S02]  /*4160*/  PRMT R93, RZ, 0x7610, R93 ;  /* 0x00007610ff5d7816 */ /* 0x010fe4000000005d */
[----:B-1----:R-:W-:-:S04]  /*4170*/  SHF.R.U64 R9, R12, 0x16, RZ ;  /* 0x000000160c097819 */ /* 0x002fc800000012ff */
[----:B------:R-:W-:Y:S02]  /*4180*/  LOP3.LUT P4, RZ, R9, 0x1, RZ, 0xc0, !PT ;  /* 0x0000000109ff7812 */ /* 0x000fe4000788c0ff */
[----:B------:R-:W-:Y:S01]  /*4190*/  PRMT R9, RZ, 0x7610, R9 ;  /* 0x00007610ff097816 */ /* 0x000fe20000000009 */
[----:B--2---:R1:W-:Y:S02]  /*41a0*/  STL [R1+0x1d8], R19 ;  /* 0x0001d81301007387 */ /* 0x0043e40000100800 */
[----:B-1----:R-:W-:-:S04]  /*41b0*/  IADD3 R19, P6, PT, R0, UR6, RZ ;  /* 0x0000000600137c10 */ /* 0x002fc8000ffde0ff */
[----:B0-----:R-:W-:Y:S01]  /*41c0*/  IADD3.X R10, PT, PT, R2, UR15, RZ, P6, !PT ;  /* 0x0000000f020a7c10 */ /* 0x001fe2000b7fe4ff */
[----:B------:R-:W-:Y:S01]  /*41d0*/  IMAD.MOV.U32 R11, RZ, RZ, R19 ;  /* 0x000000ffff0b7224 */ /* 0x000fe200078e0013 */
[----:B------:R-:W-:Y:S04]  /*41e0*/  STL [R1+0x8bc], R19 ;  /* 0x0008bc1301007387 */ /* 0x000fe80000100800 */
[-C--:B------:R-:W-:Y:S01]  /*41f0*/  @P5 LOP3.LUT R11, R11, R10.reuse, RZ, 0x3c, !PT ;  /* 0x0000000a0b0b5212 */ /* 0x080fe200078e3cff */
[----:B------:R0:W-:Y:S03]  /*4200*/  STL [R1+0x8b8], R10 ;  /* 0x0008b80a01007387 */ /* 0x0001e60000100800 */
[----:B0-----:R-:W-:-:S04]  /*4210*/  @P5 LOP3.LUT R10, R11, R10, RZ, 0x3c, !PT ;  /* 0x0000000a0b0a5212 */ /* 0x001fc800078e3cff */
[----:B------:R-:W-:-:S05]  /*4220*/  @P5 LOP3.LUT R11, R11, R10, RZ, 0x3c, !PT ;  /* 0x0000000a0b0b5212 */ /* 0x000fca00078e3cff */
[----:B------:R0:W2:Y:S01]  /*4230*/  @P5 LDG.E.U8 R93, desc[UR24][R10.64] ;  /* 0x000000180a5d5981 */ /* 0x0000a2000c1e1100 */
[----:B------:R-:W-:-:S05]  /*4240*/  IADD3 R92, P6, PT, R3, UR6, RZ ;  /* 0x00000006035c7c10 */ /* 0x000fca000ffde0ff */
[----:B------:R-:W-:Y:S04]  /*4250*/  STL [R1+0x8c4], R92 ;  /* 0x0008c45c01007387 */ /* 0x000fe80000100800 */
[----:B---3--:R1:W-:Y:S01]  /*4260*/  STL [R1+0x1d4], R91 ;  /* 0x0001d45b01007387 */ /* 0x0083e20000100800 */
[----:B0-----:R-:W-:Y:S01]  /*4270*/  @P5 IMAD.MOV.U32 R10, RZ, RZ, R92 ;  /* 0x000000ffff0a5224 */ /* 0x001fe200078e005c */
[----:B-1----:R-:W-:-:S05]  /*4280*/  IADD3.X R91, PT, PT, R4, UR15, RZ, P6, !PT ;  /* 0x0000000f045b7c10 */ /* 0x002fca000b7fe4ff */
[----:B------:R-:W-:-:S05]  /*4290*/  @P5 IMAD.MOV.U32 R11, RZ, RZ, R91 ;  /* 0x000000ffff0b5224 */ /* 0x000fca00078e005b */
[----:B------:R0:W3:Y:S01]  /*42a0*/  @P5 LDG.E.U8 R9, desc[UR24][R10.64] ;  /* 0x000000180a095981 */ /* 0x0000e2000c1e1100 */
[----:B------:R-:W-:-:S03]  /*42b0*/  IADD3 R19, P6, PT, R5, UR6, RZ ;  /* 0x0000000605137c10 */ /* 0x000fc6000ffde0ff */
[----:B------:R1:W-:Y:S04]  /*42c0*/  STL [R1+0x8c0], R91 ;  /* 0x0008c05b01007387 */ /* 0x0003e80000100800 */
[----:B------:R-:W-:Y:S01]  /*42d0*/  STL [R1+0x8cc], R19 ;  /* 0x0008cc1301007387 */ /* 0x000fe20000100800 */
[----:B------:R-:W-:Y:S01]  /*42e0*/  PRMT R90, RZ, 0x7610, R90 ;  /* 0x00007610ff5a7816 */ /* 0x000fe2000000005a */
[----:B0-----:R-:W-:Y:S02]  /*42f0*/  @P5 IMAD.MOV.U32 R10, RZ, RZ, R19 ;  /* 0x000000ffff0a5224 */ /* 0x001fe400078e0013 */
[----:B--2---:R0:W-:Y:S04]  /*4300*/  STL [R1+0x1cc], R93 ;  /* 0x0001cc5d01007387 */ /* 0x0041e80000100800 */
[----:B-1----:R-:W2:Y:S04]  /*4310*/  LDL.LU R91, [R1+0xe20] ;  /* 0x000e2000015b7983 */ /* 0x002ea80000300800 */
[----:B------:R-:W4:Y:S01]  /*4320*/  LDL.LU R92, [R1+0xe1c] ;  /* 0x000e1c00015c7983 */ /* 0x000f220000300800 */
[----:B0-----:R-:W-:-:S05]  /*4330*/  IADD3.X R93, PT, PT, R6, UR15, RZ, P6, !PT ;  /* 0x0000000f065d7c10 */ /* 0x001fca000b7fe4ff */
[----:B------:R-:W-:-:S05]  /*4340*/  @P5 IMAD.MOV.U32 R11, RZ, RZ, R93 ;  /* 0x000000ffff0b5224 */ /* 0x000fca00078e005d */
[----:B------:R0:W2:Y:S04]  /*4350*/  @P5 LDG.E.U8 R90, desc[UR24][R10.64] ;  /* 0x000000180a5a5981 */ /* 0x0000a8000c1e1100 */
[----:B------:R1:W-:Y:S04]  /*4360*/  STL [R1+0x8c8], R93 ;  /* 0x0008c85d01007387 */ /* 0x0003e80000100800 */
[----:B---3--:R3:W-:Y:S04]  /*4370*/  STL [R1+0x1c8], R9 ;  /* 0x0001c80901007387 */ /* 0x0087e80000100800 */
[----:B-1----:R-:W2:Y:S04]  /*4380*/  LDL.LU R93, [R1+0xe18] ;  /* 0x000e1800015d7983 */ /* 0x002ea80000300800 */
[----:B------:R-:W2:Y:S01]  /*4390*/  LDL.LU R19, [R1+0xe14] ;  /* 0x000e140001137983 */ /* 0x000ea20000300800 */
[----:B---3--:R-:W-:-:S04]  /*43a0*/  IADD3 R9, P6, PT, R7, UR6, RZ ;  /* 0x0000000607097c10 */ /* 0x008fc8000ffde0ff */
[----:B0-----:R-:W-:Y:S01]  /*43b0*/  IADD3.X R10, PT, PT, R8, UR15, RZ, P6, !PT ;  /* 0x0000000f080a7c10 */ /* 0x001fe2000b7fe4ff */
[----:B------:R-:W-:Y:S01]  /*43c0*/  IMAD.MOV.U32 R11, RZ, RZ, R9 ;  /* 0x000000ffff0b7224 */ /* 0x000fe200078e0009 */
[----:B------:R-:W-:Y:S01]  /*43d0*/  STL [R1+0x8d4], R9 ;  /* 0x0008d40901007387 */ /* 0x000fe20000100800 */
[----:B------:R-:W-:-:S03]  /*43e0*/  UIMAD UR5, UR12, 0x29, URZ ;  /* 0x000000290c0578a4 */ /* 0x000fc6000f8e02ff */
[-C--:B------:R-:W-:Y:S01]  /*43f0*/  @P5 LOP3.LUT R11, R11, R10.reuse, RZ, 0x3c, !PT ;  /* 0x0000000a0b0b5212 */ /* 0x080fe200078e3cff */
[----:B------:R0:W-:Y:S01]  /*4400*/  STL [R1+0x8d0], R10 ;  /* 0x0008d00a01007387 */ /* 0x0001e20000100800 */
[----:B------:R-:W-:Y:S02]  /*4410*/  USHF.R.S32.HI UR6, URZ, 0x1f, UR5 ;  /* 0x0000001fff067899 */ /* 0x000fe40008011405 */
[----:B0-----:R-:W-:-:S04]  /*4420*/  @P5 LOP3.LUT R10, R11, R10, RZ, 0x3c, !PT ;  /* 0x0000000a0b0a5212 */ /* 0x001fc800078e3cff */
[----:B------:R-:W-:Y:S02]  /*4430*/  @P5 LOP3.LUT R11, R11, R10, RZ, 0x3c, !PT ;  /* 0x0000000a0b0b5212 */ /* 0x000fe400078e3cff */
[----:B----4-:R-:W-:-:S06]  /*4440*/  PRMT R92, RZ, 0x7610, R92 ;  /* 0x00007610ff5c7816 */ /* 0x010fcc000000005c */
[----:B------:R0:W3:Y:S04]  /*4450*/  @P5 LDG.E.U8 R92, desc[UR24][R10.64] ;  /* 0x000000180a5c5981 */ /* 0x0000e8000c1e1100 */
[----:B--2---:R1:W-:Y:S02]  /*4460*/  STL [R1+0x1bc], R90 ;  /* 0x0001bc5a01007387 */ /* 0x0043e40000100800 */
[----:B-1----:R-:W-:-:S04]  /*4470*/  IADD3 R90, P6, PT, R0, UR5, RZ ;  /* 0x00000005005a7c10 */ /* 0x002fc8000ffde0ff */
[----:B0-----:R-:W-:Y:S01]  /*4480*/  IADD3.X R10, PT, PT, R2, UR6, RZ, P6, !PT ;  /* 0x00000006020a7c10 */ /* 0x001fe2000b7fe4ff */
[----:B------:R-:W-:Y:S01]  /*4490*/  IMAD.MOV.U32 R11, RZ, RZ, R90 ;  /* 0x000000ffff0b7224 */ /* 0x000fe200078e005a */
[----:B------:R0:W-:Y:S04]  /*44a0*/  STL [R1+0x968], R90 ;  /* 0x0009685a01007387 */ /* 0x0001e80000100800 */
[----:B------:R-:W-:Y:S02]  /*44b0*/  @P4 LOP3.LUT R11, R11, R10, RZ, 0x3c, !PT ;  /* 0x0000000a0b0b4212 */ /* 0x000fe400078e3cff */
[----:B0-----:R-:W-:-:S05]  /*44c0*/  IADD3 R90, P5, PT, R3, UR5, RZ ;  /* 0x00000005035a7c10 */ /* 0x001fca000ffbe0ff */
[----:B------:R-:W-:Y:S04]  /*44d0*/  STL [R1+0x970], R90 ;  /* 0x0009705a01007387 */ /* 0x000fe80000100800 */
[----:B------:R0:W-:Y:S01]  /*44e0*/  STL [R1+0x964], R10 ;  /* 0x0009640a01007387 */ /* 0x0001e20000100800 */
[----:B------:R-:W-:Y:S02]  /*44f0*/  PRMT R19, RZ, 0x7610, R19 ;  /* 0x00007610ff137816 */ /* 0x000fe40000000013 */
[----:B0-----:R-:W-:-:S04]  /*4500*/  @P4 LOP3.LUT R10, R11, R10, RZ, 0x3c, !PT ;  /* 0x0000000a0b0a4212 */ /* 0x001fc800078e3cff */
[----:B------:R-:W-:-:S05]  /*4510*/  @P4 LOP3.LUT R11, R11, R10, RZ, 0x3c, !PT ;  /* 0x0000000a0b0b4212 */ /* 0x000fca00078e3cff */
[----:B------:R-:W2:Y:S01]  /*4520*/  @P4 LDG.E.U8 R19, desc[UR24][R10.64] ;  /* 0x000000180a134981 */ /* 0x000ea2000c1e1100 */
[----:B------:R-:W-:-:S04]  /*4530*/  SHF.R.U64 R9, R12, 0xe, RZ ;  /* 0x0000000e0c097819 */ /* 0x000fc800000012ff */
[----:B------:R-:W-:Y:S01]  /*4540*/  LOP3.LUT P6, RZ, R9, 0x1, RZ, 0xc0, !PT ;  /* 0x0000000109ff7812 */ /* 0x000fe200078cc0ff */
[----:B------:R-:W-:Y:S01]  /*4550*/  IMAD.MOV.U32 R9, RZ, RZ, R90 ;  /* 0x000000ffff097224 */ /* 0x000fe200078e005a */
[----:B------:R-:W-:Y:S01]  /*4560*/  IADD3.X R90, PT, PT, R4, UR6, RZ, P5, !PT ;  /* 0x00000006045a7c10 */ /* 0x000fe2000affe4ff */
[----:B---3--:R-:W-:Y:S04]  /*4570*/  STL [R1+0x1b0], R92 ;  /* 0x0001b05c01007387 */ /* 0x008fe80000100800 */
[----:B------:R-:W-:Y:S04]  /*4580*/  STL [R1+0x96c], R90 ;  /* 0x00096c5a01007387 */ /* 0x000fe80000100800 */
[----:B--2---:R0:W-:Y:S04]  /*4590*/  STL [R1+0x1a4], R19 ;  /* 0x0001a41301007387 */ /* 0x0041e80000100800 */
[----:B0-----:R-:W2:Y:S01]  /*45a0*/  LDL.LU R19, [R1+0xe10] ;  /* 0x000e100001137983 */ /* 0x001ea20000300800 */
[----:B------:R-:W-:Y:S01]  /*45b0*/  PRMT R93, RZ, 0x7610, R93 ;  /* 0x00007610ff5d7816 */ /* 0x000fe2000000005d */
[----:B------:R-:W-:-:S02]  /*45c0*/  IMAD.MOV.U32 R11, RZ, RZ, R90 ;  /* 0x000000ffff0b7224 */ /* 0x000fc400078e005a */
[----:B------:R-:W-:Y:S01]  /*45d0*/  @P4 IMAD.MOV.U32 R10, RZ, RZ, R9 ;  /* 0x000000ffff0a4224 */ /* 0x000fe200078e0009 */
[----:B------:R-:W-:Y:S01]  /*45e0*/  IADD3 R92, P5, PT, R5, UR5, RZ ;  /* 0x00000005055c7c10 */ /* 0x000fe2000ffbe0ff */
[----:B------:R-:W3:Y:S04]  /*45f0*/  LDL.LU R90, [R1+0xe0c] ;  /* 0x000e0c00015a7983 */ /* 0x000ee80000300800 */
[----:B------:R0:W4:Y:S02]  /*4600*/  @P4 LDG.E.U8 R93, desc[UR24][R10.64] ;  /* 0x000000180a5d4981 */ /* 0x000124000c1e1100 */
[----:B0-----:R-:W-:Y:S01]  /*4610*/  IADD3.X R11, PT, PT, R6, UR6, RZ, P5, !PT ;  /* 0x00000006060b7c10 */ /* 0x001fe2000affe4ff */
[----:B------:R-:W-:Y:S01]  /*4620*/  @P4 IMAD.MOV.U32 R10, RZ, RZ, R92 ;  /* 0x000000ffff0a4224 */ /* 0x000fe200078e005c */
[----:B--2---:R-:W-:-:S06]  /*4630*/  PRMT R19, RZ, 0x7610, R19 ;  /* 0x00007610ff137816 */ /* 0x004fcc0000000013 */
[----:B------:R-:W2:Y:S04]  /*4640*/  @P4 LDG.E.U8 R19, desc[UR24][R10.64] ;  /* 0x000000180a134981 */ /* 0x000ea8000c1e1100 */
[----:B------:R-:W-:Y:S04]  /*4650*/  STL [R1+0x978], R92 ;  /* 0x0009785c01007387 */ /* 0x000fe80000100800 */
[----:B----4-:R0:W-:Y:S04]  /*4660*/  STL [R1+0x1a0], R93 ;  /* 0x0001a05d01007387 */ /* 0x0101e80000100800 */
[----:B------:R-:W-:Y:S01]  /*4670*/  STL [R1+0x974], R11 ;  /* 0x0009740b01007387 */ /* 0x000fe20000100800 */
[----:B0-----:R-:W-:-:S05]  /*4680*/  IADD3 R93, P5, PT, R7, UR5, RZ ;  /* 0x00000005075d7c10 */ /* 0x001fca000ffbe0ff */
[----:B------:R-:W-:Y:S04]  /*4690*/  STL [R1+0x980], R93 ;  /* 0x0009805d01007387 */ /* 0x000fe80000100800 */
[----:B------:R-:W4:Y:S04]  /*46a0*/  LDL.LU R92, [R1+0xe08] ;  /* 0x000e0800015c7983 */ /* 0x000f280000300800 */
[----:B--2---:R0:W-:Y:S04]  /*46b0*/  STL [R1+0x190], R19 ;  /* 0x0001901301007387 */ /* 0x0041e80000100800 */
[----:B0-----:R-:W2:Y:S01]  /*46c0*/  LDL.LU R19, [R1+0xe04] ;  /* 0x000e040001137983 */ /* 0x001ea20000300800 */
[----:B------:R-:W-:Y:S01]  /*46d0*/  UIMAD UR5, UR12, 0x31, URZ ;  /* 0x000000310c0578a4 */ /* 0x000fe2000f8e02ff */
[----:B------:R-:W-:Y:S01]  /*46e0*/  IADD3.X R9, PT, PT, R8, UR6, RZ, P5, !PT ;  /* 0x0000000608097c10 */ /* 0x000fe2000affe4ff */
[----:B------:R-:W-:Y:S01]  /*46f0*/  @P4 IMAD.MOV.U32 R10, RZ, RZ, R93 ;  /* 0x000000ffff0a4224 */ /* 0x000fe200078e005d */
[----:B------:R-:W-:Y:S01]  /*4700*/  PRMT R91, RZ, 0x7610, R91 ;  /* 0x00007610ff5b7816 */ /* 0x000fe2000000005b */
[----:B------:R-:W-:-:S02]  /*4710*/  USHF.R.S32.HI UR14, URZ, 0x1f, UR5 ;  /* 0x0000001fff0e7899 */ /* 0x000fc40008011405 */
[----:B------:R0:W-:Y:S01]  /*4720*/  STL [R1+0x97c], R9 ;  /* 0x00097c0901007387 */ /* 0x0001e20000100800 */
[----:B------:R-:W-:-:S05]  /*4730*/  IMAD.MOV.U32 R11, RZ, RZ, R9 ;  /* 0x000000ffff0b7224 */ /* 0x000fca00078e0009 */
[----:B------:R1:W3:Y:S01]  /*4740*/  @P4 LDG.E.U8 R91, desc[UR24][R10.64] ;  /* 0x000000180a5b4981 */ /* 0x0002e2000c1e1100 */
        /* <DEDUP_REMOVED lines=10> */
[----:B--2---:R-:W-:-:S06]  /*47f0*/  PRMT R19, RZ, 0x7610, R19 ;  /* 0x00007610ff137816 */ /* 0x004fcc0000000013 */
[----:B------:R0:W2:Y:S01]  /*4800*/  @P6 LDG.E.U8 R19, desc[UR24][R10.64] ;  /* 0x000000180a136981 */ /* 0x0000a2000c1e1100 */
[----:B----4-:R-:W-:-:S03]  /*4810*/  PRMT R92, RZ, 0x7610, R92 ;  /* 0x00007610ff5c7816 */ /* 0x010fc6000000005c */
[----:B---3--:R1:W-:Y:S01]  /*4820*/  STL [R1+0x18c], R91 ;  /* 0x00018c5b01007387 */ /* 0x0083e20000100800 */
[----:B0-----:R-:W-:Y:S01]  /*4830*/  @P6 IMAD.MOV.U32 R10, RZ, RZ, R93 ;  /* 0x000000ffff0a6224 */ /* 0x001fe200078e005d */
[----:B-1----:R-:W-:-:S05]  /*4840*/  IADD3.X R91, PT, PT, R4, UR14, RZ, P4, !PT ;  /* 0x0000000e045b7c10 */ /* 0x002fca000a7fe4ff */
[----:B------:R-:W-:-:S05]  /*4850*/  @P6 IMAD.MOV.U32 R11, RZ, RZ, R91 ;  /* 0x000000ffff0b6224 */ /* 0x000fca00078e005b */
[----:B------:R0:W3:Y:S04]  /*4860*/  @P6 LDG.E.U8 R92, desc[UR24][R10.64] ;  /* 0x000000180a5c6981 */ /* 0x0000e8000c1e1100 */
[----:B--2---:R1:W-:Y:S04]  /*4870*/  STL [R1+0x17c], R19 ;  /* 0x00017c1301007387 */ /* 0x0043e80000100800 */
[----:B-1----:R-:W2:Y:S01]  /*4880*/  LDL.LU R19, [R1+0xe00] ;  /* 0x000e000001137983 */ /* 0x002ea20000300800 */
        /* <DEDUP_REMOVED lines=10> */
[----:B---3--:R-:W-:Y:S04]  /*4930*/  STL [R1+0x170], R92 ;  /* 0x0001705c01007387 */ /* 0x008fe80000100800 */
[----:B------:R0:W-:Y:S02]  /*4940*/  STL [R1+0xa34], R10 ;  /* 0x000a340a01007387 */ /* 0x0001e40000100800 */
[----:B0-----:R-:W-:-:S04]  /*4950*/  @P6 LOP3.LUT R10, R11, R10, RZ, 0x3c, !PT ;  /* 0x0000000a0b0a6212 */ /* 0x001fc800078e3cff */
[----:B------:R-:W-:Y:S02]  /*4960*/  @P6 LOP3.LUT R11, R11, R10, RZ, 0x3c, !PT ;  /* 0x0000000a0b0b6212 */ /* 0x000fe400078e3cff */
[----:B------:R-:W-:-:S04]  /*4970*/  IADD3 R92, P4, PT, R7, UR5, RZ ;  /* 0x00000005075c7c10 */ /* 0x000fc8000ff9e0ff */
[----:B------:R-:W-:Y:S02]  /*4980*/  IADD3.X R9, PT, PT, R8, UR14, RZ, P4, !PT ;  /* 0x0000000e08097c10 */ /* 0x000fe4000a7fe4ff */
[----:B------:R-:W-:Y:S02]  /*4990*/  PRMT R90, RZ, 0x7610, R90 ;  /* 0x00007610ff5a7816 */ /* 0x000fe4000000005a */
[----:B--2---:R-:W-:-:S06]  /*49a0*/  PRMT R19, RZ, 0x7610, R19 ;  /* 0x00007610ff137816 */ /* 0x004fcc0000000013 */
[----:B------:R0:W2:Y:S02]  /*49b0*/  @P6 LDG.E.U8 R19, desc[UR24][R10.64] ;  /* 0x000000180a136981 */ /* 0x0000a4000c1e1100 */
[----:B0-----:R-:W-:Y:S02]  /*49c0*/  IMAD.MOV.U32 R11, RZ, RZ, R9 ;  /* 0x000000ffff0b7224 */ /* 0x001fe400078e0009 */
[----:B------:R-:W-:-:S05]  /*49d0*/  @P6 IMAD.MOV.U32 R10, RZ, RZ, R92 ;  /* 0x000000ffff0a6224 */ /* 0x000fca00078e005c */
[----:B------:R0:W3:Y:S01]  /*49e0*/  @P6 LDG.E.U8 R90, desc[UR24][R10.64] ;  /* 0x000000180a5a6981 */ /* 0x0000e2000c1e1100 */
[----:B------:R-:W-:-:S03]  /*49f0*/  UIMAD UR6, UR12, 0x39, URZ ;  /* 0x000000390c0678a4 */ /* 0x000fc6000f8e02ff */
[----:B------:R1:W-:Y:S01]  /*4a00*/  STL [R1+0xa40], R92 ;  /* 0x000a405c01007387 */ /* 0x0003e20000100800 */
[----:B------:R-:W-:-:S03]  /*4a10*/  USHF.R.S32.HI UR15, URZ, 0x1f, UR6 ;  /* 0x0000001fff0f7899 */ /* 0x000fc60008011406 */
[----:B------:R0:W-:Y:S01]  /*4a20*/  STL [R1+0xa3c], R9 ;  /* 0x000a3c0901007387 */ /* 0x0001e20000100800 */
[----:B----4-:R-:W-:Y:S02]  /*4a30*/  PRMT R93, RZ, 0x7610, R93 ;  /* 0x00007610ff5d7816 */ /* 0x010fe4000000005d */
[----:B-1----:R-:W-:Y:S01]  /*4a40*/  IADD3 R92, P6, PT, R3, UR6, RZ ;  /* 0x00000006035c7c10 */ /* 0x002fe2000ffde0ff */
[----:B0-----:R-:W-:Y:S01]  /*4a50*/  VIADD R9, R66, 0xfffffff5 ;  /* 0xfffffff542097836 */ /* 0x001fe20000000000 */
[----:B--2---:R0:W-:Y:S02]  /*4a60*/  STL [R1+0x16c], R19 ;  /* 0x00016c1301007387 */ /* 0x0041e40000100800 */
[----:B0-----:R-:W-:-:S04]  /*4a70*/  IADD3 R19, P4, PT, R0, UR6, RZ ;  /* 0x0000000600137c10 */ /* 0x001fc8000ff9e0ff */
[----:B------:R-:W-:Y:S01]  /*4a80*/  IADD3.X R10, PT, PT, R2, UR15, RZ, P4, !PT ;  /* 0x0000000f020a7c10 */ /* 0x000fe2000a7fe4ff */
[----:B------:R-:W-:Y:S01]  /*4a90*/  IMAD.MOV.U32 R11, RZ, RZ, R19 ;  /* 0x000000ffff0b7224 */ /* 0x000fe200078e0013 */
[----:B------:R-:W-:Y:S04]  /*4aa0*/  STL [R1+0xae8], R19 ;  /* 0x000ae81301007387 */ /* 0x000fe80000100800 */
[-C--:B------:R-:W-:Y:S01]  /*4ab0*/  @P5 LOP3.LUT R11, R11, R10.reuse, RZ, 0x3c, !PT ;  /* 0x0000000a0b0b5212 */ /* 0x080fe200078e3cff */
[----:B------:R0:W-:Y:S03]  /*4ac0*/  STL [R1+0xae4], R10 ;  /* 0x000ae40a01007387 */ /* 0x0001e60000100800 */
[----:B0-----:R-:W-:-:S04]  /*4ad0*/  @P5 LOP3.LUT R10, R11, R10, RZ, 0x3c, !PT ;  /* 0x0000000a0b0a5212 */ /* 0x001fc800078e3cff */
[----:B------:R-:W-:-:S05]  /*4ae0*/  @P5 LOP3.LUT R11, R11, R10, RZ, 0x3c, !PT ;  /* 0x0000000a0b0b5212 */ /* 0x000fca00078e3cff */
[----:B------:R0:W2:Y:S04]  /*4af0*/  @P5 LDG.E.U8 R93, desc[UR24][R10.64] ;  /* 0x000000180a5d5981 */ /* 0x0000a8000c1e1100 */
[----:B------:R-:W-:Y:S04]  /*4b00*/  STL [R1+0xaf0], R92 ;  /* 0x000af05c01007387 */ /* 0x000fe80000100800 */
[----:B---3--:R1:W-:Y:S01]  /*4b10*/  STL [R1+0x168], R90 ;  /* 0x0001685a01007387 */ /* 0x0083e20000100800 */
[----:B------:R-:W-:Y:S01]  /*4b20*/  ISETP.GE.U32.AND P4, PT, R9, 0x7fffffb6, PT ;  /* 0x7fffffb60900780c */ /* 0x000fe20003f86070 */
[----:B0-----:R-:W-:Y:S01]  /*4b30*/  @P5 IMAD.MOV.U32 R10, RZ, RZ, R92 ;  /* 0x000000ffff0a5224 */ /* 0x001fe200078e005c */
[----:B------:R-:W-:-:S02]  /*4b40*/  PRMT R9, RZ, 0x7610, R9 ;  /* 0x00007610ff097816 */ /* 0x000fc40000000009 */
        /* <DEDUP_REMOVED lines=14> */
[----:B---3--:R-:W-:Y:S04]  /*4c30*/  STL [R1+0x158], R9 ;  /* 0x0001580901007387 */ /* 0x008fe80000100800 */
[----:B------:R1:W-:Y:S04]  /*4c40*/  STL [R1+0xaf4], R93 ;  /* 0x000af45d01007387 */ /* 0x0003e80000100800 */
[----:B-1----:R-:W3:Y:S04]  /*4c50*/  LDL.LU R93, [R1+0xdec] ;  /* 0x000dec00015d7983 */ /* 0x002ee80000300800 */
[----:B------:R-:W3:Y:S01]  /*4c60*/  LDL.LU R19, [R1+0xde8] ;  /* 0x000de80001137983 */ /* 0x000ee20000300800 */
[----:B------:R-:W-:-:S04]  /*4c70*/  IADD3 R9, P6, PT, R7, UR6, RZ ;  /* 0x0000000607097c10 */ /* 0x000fc8000ffde0ff */
[----:B0-----:R-:W-:Y:S01]  /*4c80*/  IADD3.X R10, PT, PT, R8, UR15, RZ, P6, !PT ;  /* 0x0000000f080a7c10 */ /* 0x001fe2000b7fe4ff */
[----:B------:R-:W-:Y:S01]  /*4c90*/  IMAD.MOV.U32 R11, RZ, RZ, R9 ;  /* 0x000000ffff0b7224 */ /* 0x000fe200078e0009 */
[----:B------:R-:W-:Y:S01]  /*4ca0*/  STL [R1+0xb00], R9 ;  /* 0x000b000901007387 */ /* 0x000fe20000100800 */
[----:B------:R-:W-:-:S03]  /*4cb0*/  USHF.L.U32 UR5, UR12, 0x1, URZ ;  /* 0x000000010c057899 */ /* 0x000fc600080006ff */
[-C--:B------:R-:W-:Y:S01]  /*4cc0*/  @P5 LOP3.LUT R11, R11, R10.reuse, RZ, 0x3c, !PT ;  /* 0x0000000a0b0b5212 */ /* 0x080fe200078e3cff */
[----:B------:R0:W-:Y:S01]  /*4cd0*/  STL [R1+0xafc], R10 ;  /* 0x000afc0a01007387 */ /* 0x0001e20000100800 */
[----:B------:R-:W-:Y:S02]  /*4ce0*/  USHF.R.S32.HI UR6, URZ, 0x1f, UR5 ;  /* 0x0000001fff067899 */ /* 0x000fe40008011405 */
[----:B0-----:R-:W-:-:S04]  /*4cf0*/  @P5 LOP3.LUT R10, R11, R10, RZ, 0x3c, !PT ;  /* 0x0000000a0b0a5212 */ /* 0x001fc800078e3cff */
[----:B------:R-:W-:Y:S02]  /*4d00*/  @P5 LOP3.LUT R11, R11, R10, RZ, 0x3c, !PT ;  /* 0x0000000a0b0b5212 */ /* 0x000fe400078e3cff */
[----:B----4-:R-:W-:-:S06]  /*4d10*/  PRMT R92, RZ, 0x7610, R92 ;  /* 0x00007610ff5c7816 */ /* 0x010fcc000000005c */
[----:B------:R0:W4:Y:S04]  /*4d20*/  @P5 LDG.E.U8 R92, desc[UR24][R10.64] ;  /* 0x000000180a5c5981 */ /* 0x000128000c1e1100 */
[----:B--2---:R1:W-:Y:S02]  /*4d30*/  STL [R1+0x154], R91 ;  /* 0x0001545b01007387 */ /* 0x0043e40000100800 */
[----:B-1----:R-:W-:-:S04]  /*4d40*/  IADD3 R91, P6, PT, R0, UR5, RZ ;  /* 0x00000005005b7c10 */ /* 0x002fc8000ffde0ff */
[----:B0-----:R-:W-:Y:S01]  /*4d50*/  IADD3.X R10, PT, PT, R2, UR6, RZ, P6, !PT ;  /* 0x00000006020a7c10 */ /* 0x001fe2000b7fe4ff */
[----:B------:R-:W-:Y:S01]  /*4d60*/  IMAD.MOV.U32 R11, RZ, RZ, R91 ;  /* 0x000000ffff0b7224 */ /* 0x000fe200078e005b */
[----:B------:R0:W-:Y:S04]  /*4d70*/  STL [R1+0x2e8], R91 ;  /* 0x0002e85b01007387 */ /* 0x0001e80000100800 */
[----:B------:R-:W-:Y:S02]  /*4d80*/  @!P2 LOP3.LUT R11, R11, R10, RZ, 0x3c, !PT ;  /* 0x0000000a0b0ba212 */ /* 0x000fe400078e3cff */
[----:B0-----:R-:W-:-:S05]  /*4d90*/  IADD3 R91, P5, PT, R3, UR5, RZ ;  /* 0x00000005035b7c10 */ /* 0x001fca000ffbe0ff */
[----:B------:R-:W-:Y:S04]  /*4da0*/  STL [R1+0x2f0], R91 ;  /* 0x0002f05b01007387 */ /* 0x000fe80000100800 */
[----:B------:R0:W-:Y:S01]  /*4db0*/  STL [R1+0x2e4], R10 ;  /* 0x0002e40a01007387 */ /* 0x0001e20000100800 */
[----:B---3--:R-:W-:Y:S02]  /*4dc0*/  PRMT R19, RZ, 0x7610, R19 ;  /* 0x00007610ff137816 */ /* 0x008fe40000000013 */
[----:B0-----:R-:W-:-:S04]  /*4dd0*/  @!P2 LOP3.LUT R10, R11, R10, RZ, 0x3c, !PT ;  /* 0x0000000a0b0aa212 */ /* 0x001fc800078e3cff */
[----:B------:R-:W-:-:S05]  /*4de0*/  @!P2 LOP3.LUT R11, R11, R10, RZ, 0x3c, !PT ;  /* 0x0000000a0b0ba212 */ /* 0x000fca00078e3cff */
[----:B------:R0:W2:Y:S01]  /*4df0*/  @!P2 LDG.E.U8 R19, desc[UR24][R10.64] ;  /* 0x000000180a13a981 */ /* 0x0000a2000c1e1100 */
[----:B------:R-:W-:-:S05]  /*4e00*/  VIADD R9, R66, 0xfffffffc ;  /* 0xfffffffc42097836 */ /* 0x000fca0000000000 */
[----:B------:R-:W-:Y:S01]  /*4e10*/  ISETP.GE.U32.AND P6, PT, R9, 0x7fffffbd, PT ;  /* 0x7fffffbd0900780c */ /* 0x000fe20003fc6070 */
[----:B------:R-:W-:Y:S01]  /*4e20*/  IMAD.MOV.U32 R9, RZ, RZ, R91 ;  /* 0x000000ffff097224 */ /* 0x000fe200078e005b */
[----:B------:R-:W-:Y:S02]  /*4e30*/  IADD3.X R91, PT, PT, R4, UR6, RZ, P5, !PT ;  /* 0x00000006045b7c10 */ /* 0x000fe4000affe4ff */
[----:B------:R-:W-:Y:S01]  /*4e40*/  PRMT R93, RZ, 0x7610, R93 ;  /* 0x00007610ff5d7816 */ /* 0x000fe2000000005d */
[----:B0-----:R-:W-:Y:S02]  /*4e50*/  @!P2 IMAD.MOV.U32 R10, RZ, RZ, R9 ;  /* 0x000000ffff0aa224 */ /* 0x001fe400078e0009 */
[----:B------:R-:W-:-:S05]  /*4e60*/  IMAD.MOV.U32 R11, RZ, RZ, R91 ;  /* 0x000000ffff0b7224 */ /* 0x000fca00078e005b */
[----:B------:R0:W3:Y:S04]  /*4e70*/  @!P2 LDG.E.U8 R93, desc[UR24][R10.64] ;  /* 0x000000180a5da981 */ /* 0x0000e8000c1e1100 */
[----:B----4-:R-:W-:Y:S04]  /*4e80*/  STL [R1+0x14c], R92 ;  /* 0x00014c5c01007387 */ /* 0x010fe80000100800 */
[----:B------:R-:W-:Y:S04]  /*4e90*/  STL [R1+0x2ec], R91 ;  /* 0x0002ec5b01007387 */ /* 0x000fe80000100800 */
[----:B--2---:R1:W-:Y:S04]  /*4ea0*/  STL [R1+0x148], R19 ;  /* 0x0001481301007387 */ /* 0x0043e80000100800 */
[----:B-1----:R-:W2:Y:S01]  /*4eb0*/  LDL.LU R19, [R1+0xde4] ;  /* 0x000de40001137983 */ /* 0x002ea20000300800 */
[----:B------:R-:W-:-:S03]  /*4ec0*/  IADD3 R92, P5, PT, R5, UR5, RZ ;  /* 0x00000005055c7c10 */ /* 0x000fc6000ffbe0ff */
[----:B------:R-:W4:Y:S01]  /*4ed0*/  LDL.LU R91, [R1+0xde0] ;  /* 0x000de000015b7983 */ /* 0x000f220000300800 */
[----:B0-----:R-:W-:-:S03]  /*4ee0*/  IADD3.X R10, PT, PT, R6, UR6, RZ, P5, !PT ;  /* 0x00000006060a7c10 */ /* 0x001fc6000affe4ff */
[----:B------:R-:W-:Y:S02]  /*4ef0*/  STL [R1+0x2f8], R92 ;  /* 0x0002f85c01007387 */ /* 0x000fe40000100800 */
[----:B------:R-:W-:Y:S02]  /*4f00*/  @!P2 IMAD.MOV.U32 R11, RZ, RZ, R10 ;  /* 0x000000ffff0ba224 */ /* 0x000fe400078e000a */
[----:B---3--:R-:W-:Y:S04]  /*4f10*/  STL [R1+0x144], R93 ;  /* 0x0001445d01007387 */ /* 0x008fe80000100800 */
[----:B------:R0:W-:Y:S02]  /*4f20*/  STL [R1+0x2f4], R10 ;  /* 0x0002f40a01007387 */ /* 0x0001e40000100800 */
[----:B0-----:R-:W-:Y:S01]  /*4f30*/  @!P2 IMAD.MOV.U32 R10, RZ, RZ, R92 ;  /* 0x000000ffff0aa224 */ /* 0x001fe200078e005c */
[----:B--2---:R-:W-:-:S06]  /*4f40*/  PRMT R19, RZ, 0x7610, R19 ;  /* 0x00007610ff137816 */ /* 0x004fcc0000000013 */
[----:B------:R0:W2:Y:S01]  /*4f50*/  @!P2 LDG.E.U8 R19, desc[UR24][R10.64] ;  /* 0x000000180a13a981 */ /* 0x0000a2000c1e1100 */
[----:B------:R-:W-:-:S05]  /*4f60*/  IADD3 R93, P5, PT, R7, UR5, RZ ;  /* 0x00000005075d7c10 */ /* 0x000fca000ffbe0ff */
[----:B------:R-:W-:Y:S04]  /*4f70*/  STL [R1+0x308], R93 ;  /* 0x0003085d01007387 */ /* 0x000fe80000100800 */
[----:B------:R-:W3:Y:S01]  /*4f80*/  LDL.LU R92, [R1+0xddc] ;  /* 0x000ddc00015c7983 */ /* 0x000ee20000300800 */
[----:B------:R-:W-:Y:S01]  /*4f90*/  UIMAD UR5, UR12, 0xa, URZ ;  /* 0x0000000a0c0578a4 */ /* 0x000fe2000f8e02ff */
[----:B------:R-:W-:Y:S01]  /*4fa0*/  IADD3.X R9, PT, PT, R8, UR6, RZ, P5, !PT ;  /* 0x0000000608097c10 */ /* 0x000fe2000affe4ff */
[----:B0-----:R-:W-:Y:S01]  /*4fb0*/  @!P2 IMAD.MOV.U32 R10, RZ, RZ, R93 ;  /* 0x000000ffff0aa224 */ /* 0x001fe200078e005d */
[----:B------:R-:W-:Y:S01]  /*4fc0*/  PRMT R90, RZ, 0x7610, R90 ;  /* 0x00007610ff5a7816 */ /* 0x000fe2000000005a */
[----:B------:R-:W-:Y:S02]  /*4fd0*/  USHF.R.S32.HI UR14, URZ, 0x1f, UR5 ;  /* 0x0000001fff0e7899 */ /* 0x000fe40008011405 */
[----:B------:R-:W-:-:S05]  /*4fe0*/  IMAD.MOV.U32 R11, RZ, RZ, R9 ;  /* 0x000000ffff0b7224 */ /* 0x000fca00078e0009 */
[----:B------:R0:W3:Y:S04]  /*4ff0*/  @!P2 LDG.E.U8 R90, desc[UR24][R10.64] ;  /* 0x000000180a5aa981 */ /* 0x0000e8000c1e1100 */
[----:B--2---:R1:W-:Y:S04]  /*5000*/  STL [R1+0x140], R19 ;  /* 0x0001401301007387 */ /* 0x0043e80000100800 */
[----:B-1----:R-:W2:Y:S04]  /*5010*/  LDL.LU R19, [R1+0xdd8] ;  /* 0x000dd80001137983 */ /* 0x002ea80000300800 */
[----:B------:R1:W-:Y:S01]  /*5020*/  STL [R1+0x2fc], R9 ;  /* 0x0002fc0901007387 */ /* 0x0003e20000100800 */
[----:B------:R-:W-:-:S02]  /*5030*/  IADD3 R93, P2, PT, R3, UR5, RZ ;  /* 0x00000005035d7c10 */ /* 0x000fc4000ff5e0ff */
[----:B-1----:R-:W-:-:S04]  /*5040*/  IADD3 R9, P5, PT, R0, UR5, RZ ;  /* 0x0000000500097c10 */ /* 0x002fc8000ffbe0ff */
[----:B0-----:R-:W-:Y:S01]  /*5050*/  IADD3.X R10, PT, PT, R2, UR14, RZ, P5, !PT ;  /* 0x0000000e020a7c10 */ /* 0x001fe2000affe4ff */
[----:B------:R-:W-:Y:S01]  /*5060*/  IMAD.MOV.U32 R11, RZ, RZ, R9 ;  /* 0x000000ffff0b7224 */ /* 0x000fe200078e0009 */
[----:B------:R-:W-:Y:S04]  /*5070*/  STL [R1+0x66c], R9 ;  /* 0x00066c0901007387 */ /* 0x000fe80000100800 */
[-C--:B------:R-:W-:Y:S01]  /*5080*/  @!P4 LOP3.LUT R11, R11, R10.reuse, RZ, 0x3c, !PT ;  /* 0x0000000a0b0bc212 */ /* 0x080fe200078e3cff */
[----:B------:R-:W-:Y:S04]  /*5090*/  STL [R1+0x674], R93 ;  /* 0x0006745d01007387 */ /* 0x000fe80000100800 */
[----:B------:R0:W-:Y:S02]  /*50a0*/  STL [R1+0x668], R10 ;  /* 0x0006680a01007387 */ /* 0x0001e40000100800 */
[----:B0-----:R-:W-:-:S04]  /*50b0*/  @!P4 LOP3.LUT R10, R11, R10, RZ, 0x3c, !PT ;  /* 0x0000000a0b0ac212 */ /* 0x001fc800078e3cff */
[----:B------:R-:W-:Y:S02]  /*50c0*/  @!P4 LOP3.LUT R11, R11, R10, RZ, 0x3c, !PT ;  /* 0x0000000a0b0bc212 */ /* 0x000fe400078e3cff */
[----:B--2---:R-:W-:-:S06]  /*50d0*/  PRMT R19, RZ, 0x7610, R19 ;  /* 0x00007610ff137816 */ /* 0x004fcc0000000013 */
[----:B------:R0:W2:Y:S04]  /*50e0*/  @!P4 LDG.E.U8 R19, desc[UR24][R10.64] ;  /* 0x000000180a13c981 */ /* 0x0000a8000c1e1100 */
[----:B---3--:R1:W-:Y:S01]  /*50f0*/  STL [R1+0x13c], R90 ;  /* 0x00013c5a01007387 */ /* 0x0083e20000100800 */
[----:B------:R-:W-:Y:S02]  /*5100*/  PRMT R92, RZ, 0x7610, R92 ;  /* 0x00007610ff5c7816 */ /* 0x000fe4000000005c */
[----:B-1----:R-:W-:Y:S01]  /*5110*/  IADD3.X R90, PT, PT, R4, UR14, RZ, P2, !PT ;  /* 0x0000000e045a7c10 */ /* 0x002fe200097fe4ff */
[----:B0-----:R-:W-:-:S04]  /*5120*/  @!P4 IMAD.MOV.U32 R10, RZ, RZ, R93 ;  /* 0x000000ffff0ac224 */ /* 0x001fc800078e005d */
[----:B------:R-:W-:-:S05]  /*5130*/  @!P4 IMAD.MOV.U32 R11, RZ, RZ, R90 ;  /* 0x000000ffff0bc224 */ /* 0x000fca00078e005a */
[----:B------:R0:W3:Y:S04]  /*5140*/  @!P4 LDG.E.U8 R92, desc[UR24][R10.64] ;  /* 0x000000180a5cc981 */ /* 0x0000e8000c1e1100 */
[----:B--2---:R1:W-:Y:S04]  /*5150*/  STL [R1+0x138], R19 ;  /* 0x0001381301007387 */ /* 0x0043e80000100800 */
[----:B-1----:R-:W2:Y:S01]  /*5160*/  LDL.LU R19, [R1+0xdd4] ;  /* 0x000dd40001137983 */ /* 0x002ea20000300800 */
[----:B------:R-:W-:-:S04]  /*5170*/  SHF.R.U32.HI R9, RZ, 0xd, R16 ;  /* 0x0000000dff097819 */ /* 0x000fc80000011610 */
[----:B------:R-:W-:Y:S02]  /*5180*/  LOP3.LUT P5, RZ, R9, 0x1, RZ, 0xc0, !PT ;  /* 0x0000000109ff7812 */ /* 0x000fe400078ac0ff */
[----:B------:R-:W-:Y:S01]  /*5190*/  IADD3 R9, P2, PT, R5, UR5, RZ ;  /* 0x0000000505097c10 */ /* 0x000fe2000ff5e0ff */
[----:B------:R1:W-:Y:S03]  /*51a0*/  STL [R1+0x670], R90 ;  /* 0x0006705a01007387 */ /* 0x0003e60000100800 */
[----:B0-----:R-:W-:Y:S01]  /*51b0*/  IADD3.X R10, PT, PT, R6, UR14, RZ, P2, !PT ;  /* 0x0000000e060a7c10 */ /* 0x001fe200097fe4ff */
[----:B------:R-:W-:-:S05]  /*51c0*/  IMAD.MOV.U32 R11, RZ, RZ, R9 ;  /* 0x000000ffff0b7224 */ /* 0x000fca00078e0009 */
[-C--:B------:R-:W-:Y:S01]  /*51d0*/  @!P4 LOP3.LUT R11, R11, R10.reuse, RZ, 0x3c, !PT ;  /* 0x0000000a0b0bc212 */ /* 0x080fe200078e3cff */
[----:B-1----:R-:W2:Y:S04]  /*51e0*/  LDL.LU R90, [R1+0xdd0] ;  /* 0x000dd000015a7983 */ /* 0x002ea80000300800 */
[----:B------:R-:W2:Y:S04]  /*51f0*/  LDL.LU R93, [R1+0xdcc] ;  /* 0x000dcc00015d7983 */ /* 0x000ea80000300800 */
[----:B------:R-:W-:Y:S04]  /*5200*/  STL [R1+0x67c], R9 ;  /* 0x00067c0901007387 */ /* 0x000fe80000100800 */
[----:B---3--:R-:W-:Y:S04]  /*5210*/  STL [R1+0x130], R92 ;  /* 0x0001305c01007387 */ /* 0x008fe80000100800 */
[----:B------:R0:W-:Y:S02]  /*5220*/  STL [R1+0x678], R10 ;  /* 0x0006780a01007387 */ /* 0x0001e40000100800 */
[----:B0-----:R-:W-:-:S04]  /*5230*/  @!P4 LOP3.LUT R10, R11, R10, RZ, 0x3c, !PT ;  /* 0x0000000a0b0ac212 */ /* 0x001fc800078e3cff */
[----:B------:R-:W-:Y:S02]  /*5240*/  @!P4 LOP3.LUT R11, R11, R10, RZ, 0x3c, !PT ;  /* 0x0000000a0b0bc212 */ /* 0x000fe400078e3cff */
[----:B------:R-:W-:-:S04]  /*5250*/  IADD3 R92, P2, PT, R7, UR5, RZ ;  /* 0x00000005075c7c10 */ /* 0x000fc8000ff5e0ff */
[----:B------:R-:W-:Y:S02]  /*5260*/  IADD3.X R9, PT, PT, R8, UR14, RZ, P2, !PT ;  /* 0x0000000e08097c10 */ /* 0x000fe400097fe4ff */
[----:B----4-:R-:W-:Y:S02]  /*5270*/  PRMT R91, RZ, 0x7610, R91 ;  /* 0x00007610ff5b7816 */ /* 0x010fe4000000005b */
[----:B--2---:R-:W-:-:S06]  /*5280*/  PRMT R19, RZ, 0x7610, R19 ;  /* 0x00007610ff137816 */ /* 0x004fcc0000000013 */
[----:B------:R0:W2:Y:S02]  /*5290*/  @!P4 LDG.E.U8 R19, desc[UR24][R10.64] ;  /* 0x000000180a13c981 */ /* 0x0000a4000c1e1100 */
[----:B0-----:R-:W-:Y:S02]  /*52a0*/  IMAD.MOV.U32 R11, RZ, RZ, R9 ;  /* 0x000000ffff0b7224 */ /* 0x001fe400078e0009 */
[----:B------:R-:W-:-:S05]  /*52b0*/  @!P4 IMAD.MOV.U32 R10, RZ, RZ, R92 ;  /* 0x000000ffff0ac224 */ /* 0x000fca00078e005c */
[----:B------:R0:W3:Y:S01]  /*52c0*/  @!P4 LDG.E.U8 R91, desc[UR24][R10.64] ;  /* 0x000000180a5bc981 */ /* 0x0000e2000c1e1100 */
[----:B------:R-:W-:-:S03]  /*52d0*/  UIMAD UR6, UR12, 0x12, URZ ;  /* 0x000000120c0678a4 */ /* 0x000fc6000f8e02ff */
[----:B------:R1:W-:Y:S01]  /*52e0*/  STL [R1+0x684], R92 ;  /* 0x0006845c01007387 */ /* 0x0003e20000100800 */
[----:B------:R-:W-:-:S03]  /*52f0*/  USHF.R.S32.HI UR15, URZ, 0x1f, UR6 ;  /* 0x0000001fff0f7899 */ /* 0x000fc60008011406 */
[----:B------:R4:W-:Y:S01]  /*5300*/  STL [R1+0x680], R9 ;  /* 0x0006800901007387 */ /* 0x0009e20000100800 */
[----:B------:R-:W-:Y:S02]  /*5310*/  PRMT R93, RZ, 0x7610, R93 ;  /* 0x00007610ff5d7816 */ /* 0x000fe4000000005d */
[----:B-1----:R-:W-:Y:S02]  /*5320*/  IADD3 R92, P4, PT, R3, UR6, RZ ;  /* 0x00000006035c7c10 */ /* 0x002fe4000ff9e0ff */
[----:B----4-:R-:W-:Y:S01]  /*5330*/  SHF.R.U32.HI R9, RZ, 0x5, R16 ;  /* 0x00000005ff097819 */ /* 0x010fe20000011610 */
        /* <DEDUP_REMOVED lines=12> */
[----:B------:R-:W-:Y:S01]  /*5400*/  LOP3.LUT P2, RZ, R9, 0x1, RZ, 0xc0, !PT ;  /* 0x0000000109ff7812 */ /* 0x000fe2000784c0ff */
        /* <DEDUP_REMOVED lines=41> */
[----:B---3--:R-:W-:Y:S02]  /*56a0*/  PRMT R19, RZ, 0x7610, R19 ;  /* 0x00007610ff137816 */ /* 0x008fe40000000013 */
[----:B0-----:R-:W-:-:S04]  /*56b0*/  @P2 LOP3.LUT R10, R11, R10, RZ, 0x3c, !PT ;  /* 0x0000000a0b0a2212 */ /* 0x001fc800078e3cff */
[----:B------:R-:W-:-:S05]  /*56c0*/  @P2 LOP3.LUT R11, R11, R10, RZ, 0x3c, !PT ;  /* 0x0000000a0b0b2212 */ /* 0x000fca00078e3cff */
[----:B------:R-:W2:Y:S01]  /*56d0*/  @P2 LDG.E.U8 R19, desc[UR24][R10.64] ;  /* 0x000000180a132981 */ /* 0x000ea2000c1e1100 */
[----:B------:R-:W-:-:S04]  /*56e0*/  SHF.R.U64 R9, R12, 0x1d, RZ ;  /* 0x0000001d0c097819 */ /* 0x000fc800000012ff */
[----:B------:R-:W-:Y:S01]  /*56f0*/  LOP3.LUT P4, RZ, R9, 0x1, RZ, 0xc0, !PT ;  /* 0x0000000109ff7812 */ /* 0x000fe2000788c0ff */
[----:B------:R-:W-:Y:S01]  /*5700*/  IMAD.MOV.U32 R9, RZ, RZ, R90 ;  /* 0x000000ffff097224 */ /* 0x000fe200078e005a */
[----:B------:R-:W-:Y:S01]  /*5710*/  IADD3.X R90, PT, PT, R4, UR6, RZ, P5, !PT ;  /* 0x00000006045a7c10 */ /* 0x000fe2000affe4ff */
[----:B----4-:R-:W-:Y:S04]  /*5720*/  STL [R1+0x118], R92 ;  /* 0x0001185c01007387 */ /* 0x010fe80000100800 */
        /* <DEDUP_REMOVED lines=76> */
[----:B-1----:R-:W-:Y:S02]  /*5bf0*/  IADD3 R92, P4, PT, R3, UR6, RZ ;  /* 0x00000006035c7c10 */ /* 0x002fe4000ff9e0ff */
[----:B0-----:R-:W-:Y:S01]  /*5c00*/  SHF.R.U64 R9, R12, 0xd, RZ ;  /* 0x0000000d0c097819 */ /* 0x001fe200000012ff */
        /* <DEDUP_REMOVED lines=57> */
[----:B------:R0:W2:Y:S01]  /*5fa0*/  @P2 LDG.E.U8 R19, desc[UR24][R10.64] ;  /* 0x000000180a132981 */ /* 0x0000a2000c1e1100 */
[----:B------:R-:W-:-:S04]  /*5fb0*/  SHF.R.U64 R9, R12, 0x5, RZ ;  /* 0x000000050c097819 */ /* 0x000fc800000012ff */
[----:B------:R-:W-:Y:S01]  /*5fc0*/  LOP3.LUT P4, RZ, R9, 0x1, RZ, 0xc0, !PT ;  /* 0x0000000109ff7812 */ /* 0x000fe2000788c0ff */
[----:B------:R-:W-:Y:S01]  /*5fd0*/  IMAD.MOV.U32 R9, RZ, RZ, R91 ;  /* 0x000000ffff097224 */ /* 0x000fe200078e005b */
[----:B------:R-:W-:Y:S02]  /*5fe0*/  IADD3.X R91, PT, PT, R4, UR14, RZ, P5, !PT ;  /* 0x0000000e045b7c10 */ /* 0x000fe4000affe4ff */
[----:B------:R-:W-:Y:S01]  /*5ff0*/  PRMT R90, RZ, 0x7610, R90 ;  /* 0x00007610ff5a7816 */ /* 0x000fe2000000005a */
[----:B0-----:R-:W-:Y:S02]  /*6000*/  @P2 IMAD.MOV.U32 R10, RZ, RZ, R9 ;  /* 0x000000ffff0a2224 */ /* 0x001fe400078e0009 */
[----:B------:R-:W-:-:S05]  /*6010*/  IMAD.MOV.U32 R11, RZ, RZ, R91 ;  /* 0x000000ffff0b7224 */ /* 0x000fca00078e005b */
[----:B------:R0:W4:Y:S04]  /*6020*/  @P2 LDG.E.U8 R90, desc[UR24][R10.64] ;  /* 0x000000180a5a2981 */ /* 0x000128000c1e1100 */
[----:B---3--:R-:W-:Y:S04]  /*6030*/  STL [R1+0xe8], R92 ;  /* 0x0000e85c01007387 */ /* 0x008fe80000100800 */
[----:B------:R-:W-:Y:S04]  /*6040*/  STL [R1+0xa4c], R91 ;  /* 0x000a4c5b01007387 */ /* 0x000fe80000100800 */
[----:B--2---:R1:W-:Y:S04]  /*6050*/  STL [R1+0xe4], R19 ;  /* 0x0000e41301007387 */ /* 0x0043e80000100800 */
[----:B-1----:R-:W2:Y:S01]  /*6060*/  LDL.LU R19, [R1+0xd8c] ;  /* 0x000d8c0001137983 */ /* 0x002ea20000300800 */
[----:B------:R-:W-:-:S03]  /*6070*/  IADD3 R92, P5, PT, R5, UR5, RZ ;  /* 0x00000005055c7c10 */ /* 0x000fc6000ffbe0ff */
[----:B------:R-:W3:Y:S01]  /*6080*/  LDL.LU R91, [R1+0xd88] ;  /* 0x000d8800015b7983 */ /* 0x000ee20000300800 */
[----:B0-----:R-:W-:Y:S01]  /*6090*/  IADD3.X R11, PT, PT, R6, UR14, RZ, P5, !PT ;  /* 0x0000000e060b7c10 */ /* 0x001fe2000affe4ff */
[----:B------:R-:W-:Y:S01]  /*60a0*/  @P2 IMAD.MOV.U32 R10, RZ, RZ, R92 ;  /* 0x000000ffff0a2224 */ /* 0x000fe200078e005c */
[----:B------:R-:W-:Y:S01]  /*60b0*/  PRMT R93, RZ, 0x7610, R93 ;  /* 0x00007610ff5d7816 */ /* 0x000fe2000000005d */
[----:B------:R-:W-:Y:S04]  /*60c0*/  STL [R1+0xa58], R92 ;  /* 0x000a585c01007387 */ /* 0x000fe80000100800 */
[----:B----4-:R0:W-:Y:S04]  /*60d0*/  STL [R1+0xe0], R90 ;  /* 0x0000e05a01007387 */ /* 0x0101e80000100800 */
[----:B------:R1:W4:Y:S01]  /*60e0*/  @P2 LDG.E.U8 R93, desc[UR24][R10.64] ;  /* 0x000000180a5d2981 */ /* 0x000322000c1e1100 */
[----:B0-----:R-:W-:-:S04]  /*60f0*/  IADD3 R90, P5, PT, R7, UR5, RZ ;  /* 0x00000005075a7c10 */ /* 0x001fc8000ffbe0ff */
[----:B------:R-:W-:Y:S01]  /*6100*/  IADD3.X R9, PT, PT, R8, UR14, RZ, P5, !PT ;  /* 0x0000000e08097c10 */ /* 0x000fe2000affe4ff */
[----:B------:R0:W-:Y:S01]  /*6110*/  STL [R1+0xa54], R11 ;  /* 0x000a540b01007387 */ /* 0x0001e20000100800 */
[----:B-1----:R-:W-:-:S03]  /*6120*/  @P2 IMAD.MOV.U32 R10, RZ, RZ, R90 ;  /* 0x000000ffff0a2224 */ /* 0x002fc600078e005a */
[----:B0-----:R-:W-:Y:S01]  /*6130*/  IMAD.MOV.U32 R11, RZ, RZ, R9 ;  /* 0x000000ffff0b7224 */ /* 0x001fe200078e0009 */
[----:B------:R-:W-:Y:S04]  /*6140*/  STL [R1+0xa60], R90 ;  /* 0x000a605a01007387 */ /* 0x000fe80000100800 */
[----:B------:R-:W3:Y:S01]  /*6150*/  LDL.LU R92, [R1+0xd84] ;  /* 0x000d8400015c7983 */ /* 0x000ee20000300800 */
[----:B--2---:R-:W-:-:S06]  /*6160*/  PRMT R19, RZ, 0x7610, R19 ;  /* 0x00007610ff137816 */ /* 0x004fcc0000000013 */
[----:B------:R0:W2:Y:S01]  /*6170*/  @P2 LDG.E.U8 R19, desc[UR24][R10.64] ;  /* 0x000000180a132981 */ /* 0x0000a2000c1e1100 */
[----:B------:R-:W-:-:S04]  /*6180*/  UIMAD UR6, UR12, 0x3a, URZ ;  /* 0x0000003a0c0678a4 */ /* 0x000fc8000f8e02ff */
[----:B------:R-:W-:Y:S01]  /*6190*/  USHF.R.S32.HI UR14, URZ, 0x1f, UR6 ;  /* 0x0000001fff0e7899 */ /* 0x000fe20008011406 */
[----:B----4-:R1:W-:Y:S04]  /*61a0*/  STL [R1+0xdc], R93 ;  /* 0x0000dc5d01007387 */ /* 0x0103e80000100800 */
[----:B-1----:R-:W4:Y:S04]  /*61b0*/  LDL.LU R93, [R1+0xd80] ;  /* 0x000d8000015d7983 */ /* 0x002f280000300800 */
[----:B------:R1:W-:Y:S02]  /*61c0*/  STL [R1+0xa5c], R9 ;  /* 0x000a5c0901007387 */ /* 0x0003e40000100800 */
[----:B-1----:R-:W-:-:S04]  /*61d0*/  IADD3 R9, P5, PT, R0, UR6, RZ ;  /* 0x0000000600097c10 */ /* 0x002fc8000ffbe0ff */
[----:B0-----:R-:W-:Y:S01]  /*61e0*/  IADD3.X R10, PT, PT, R2, UR14, RZ, P5, !PT ;  /* 0x0000000e020a7c10 */ /* 0x001fe2000affe4ff */
[----:B------:R-:W-:Y:S01]  /*61f0*/  STL [R1+0xb08], R9 ;  /* 0x000b080901007387 */ /* 0x000fe20000100800 */
[----:B------:R-:W-:-:S05]  /*6200*/  IMAD.MOV.U32 R11, RZ, RZ, R9 ;  /* 0x000000ffff0b7224 */ /* 0x000fca00078e0009 */
[----:B------:R-:W-:Y:S02]  /*6210*/  @P4 LOP3.LUT R11, R11, R10, RZ, 0x3c, !PT ;  /* 0x0000000a0b0b4212 */ /* 0x000fe400078e3cff */
[----:B---3--:R-:W-:Y:S01]  /*6220*/  PRMT R92, RZ, 0x7610, R92 ;  /* 0x00007610ff5c7816 */ /* 0x008fe2000000005c */
[----:B--2---:R0:W-:Y:S02]  /*6230*/  STL [R1+0xd8], R19 ;  /* 0x0000d81301007387 */ /* 0x0041e40000100800 */
[----:B0-----:R-:W-:-:S05]  /*6240*/  IADD3 R19, P2, PT, R3, UR6, RZ ;  /* 0x0000000603137c10 */ /* 0x001fca000ff5e0ff */
[----:B------:R-:W-:Y:S04]  /*6250*/  STL [R1+0xb10], R19 ;  /* 0x000b101301007387 */ /* 0x000fe80000100800 */
[----:B------:R0:W-:Y:S02]  /*6260*/  STL [R1+0xb04], R10 ;  /* 0x000b040a01007387 */ /* 0x0001e40000100800 */
[----:B0-----:R-:W-:-:S04]  /*6270*/  @P4 LOP3.LUT R10, R11, R10, RZ, 0x3c, !PT ;  /* 0x0000000a0b0a4212 */ /* 0x001fc800078e3cff */
[----:B------:R-:W-:-:S05]  /*6280*/  @P4 LOP3.LUT R11, R11, R10, RZ, 0x3c, !PT ;  /* 0x0000000a0b0b4212 */ /* 0x000fca00078e3cff */
[----:B------:R0:W2:Y:S01]  /*6290*/  @P4 LDG.E.U8 R92, desc[UR24][R10.64] ;  /* 0x000000180a5c4981 */ /* 0x0000a2000c1e1100 */
[----:B------:R-:W-:Y:S02]  /*62a0*/  IADD3.X R90, PT, PT, R4, UR14, RZ, P2, !PT ;  /* 0x0000000e045a7c10 */ /* 0x000fe400097fe4ff */
[----:B----4-:R-:W-:Y:S01]  /*62b0*/  PRMT R93, RZ, 0x7610, R93 ;  /* 0x00007610ff5d7816 */ /* 0x010fe2000000005d */
[----:B0-----:R-:W-:Y:S02]  /*62c0*/  @P4 IMAD.MOV.U32 R10, RZ, RZ, R19 ;  /* 0x000000ffff0a4224 */ /* 0x001fe400078e0013 */
[----:B------:R-:W-:-:S05]  /*62d0*/  @P4 IMAD.MOV.U32 R11, RZ, RZ, R90 ;  /* 0x000000ffff0b4224 */ /* 0x000fca00078e005a */
[----:B------:R0:W3:Y:S01]  /*62e0*/  @P4 LDG.E.U8 R93, desc[UR24][R10.64] ;  /* 0x000000180a5d4981 */ /* 0x0000e2000c1e1100 */
[----:B------:R-:W-:-:S05]  /*62f0*/  VIADD R9, R66, 0xfffffff4 ;  /* 0xfffffff442097836 */ /* 0x000fca0000000000 */
[----:B------:R-:W-:Y:S02]  /*6300*/  ISETP.GE.U32.AND P5, PT, R9, 0x7fffffb5, PT ;  /* 0x7fffffb50900780c */ /* 0x000fe40003fa6070 */
[----:B------:R-:W-:Y:S01]  /*6310*/  IADD3 R9, P2, PT, R5, UR6, RZ ;  /* 0x0000000605097c10 */ /* 0x000fe2000ff5e0ff */
[----:B--2---:R1:W-:Y:S04]  /*6320*/  STL [R1+0xd4], R92 ;  /* 0x0000d45c01007387 */ /* 0x0043e80000100800 */
[----:B-1----:R-:W2:Y:S01]  /*6330*/  LDL.LU R92, [R1+0xd7c] ;  /* 0x000d7c00015c7983 */ /* 0x002ea20000300800 */
[----:B0-----:R-:W-:Y:S01]  /*6340*/  IMAD.MOV.U32 R11, RZ, RZ, R9 ;  /* 0x000000ffff0b7224 */ /* 0x001fe200078e0009 */
[----:B------:R-:W-:Y:S02]  /*6350*/  IADD3.X R10, PT, PT, R6, UR14, RZ, P2, !PT ;  /* 0x0000000e060a7c10 */ /* 0x000fe400097fe4ff */
[----:B------:R0:W-:Y:S02]  /*6360*/  STL [R1+0xb0c], R90 ;  /* 0x000b0c5a01007387 */ /* 0x0001e40000100800 */
[----:B------:R-:W-:-:S02]  /*6370*/  @P4 LOP3.LUT R11, R11, R10, RZ, 0x3c, !PT ;  /* 0x0000000a0b0b4212 */ /* 0x000fc400078e3cff */
[----:B0-----:R-:W4:Y:S04]  /*6380*/  LDL.LU R90, [R1+0xd78] ;  /* 0x000d7800015a7983 */ /* 0x001f280000300800 */
[----:B------:R-:W4:Y:S04]  /*6390*/  LDL.LU R19, [R1+0xd74] ;  /* 0x000d740001137983 */ /* 0x000f280000300800 */
[----:B------:R-:W-:Y:S04]  /*63a0*/  STL [R1+0xb18], R9 ;  /* 0x000b180901007387 */ /* 0x000fe80000100800 */
[----:B---3--:R-:W-:Y:S04]  /*63b0*/  STL [R1+0xd0], R93 ;  /* 0x0000d05d01007387 */ /* 0x008fe80000100800 */
[----:B------:R0:W-:Y:S01]  /*63c0*/  STL [R1+0xb14], R10 ;  /* 0x000b140a01007387 */ /* 0x0001e20000100800 */
[----:B------:R-:W-:-:S02]  /*63d0*/  PRMT R91, RZ, 0x7610, R91 ;  /* 0x00007610ff5b7816 */ /* 0x000fc4000000005b */
[----:B0-----:R-:W-:-:S04]  /*63e0*/  @P4 LOP3.LUT R10, R11, R10, RZ, 0x3c, !PT ;  /* 0x0000000a0b0a4212 */ /* 0x001fc800078e3cff */
[----:B------:R-:W-:Y:S02]  /*63f0*/  @P4 LOP3.LUT R11, R11, R10, RZ, 0x3c, !PT ;  /* 0x0000000a0b0b4212 */ /* 0x000fe400078e3cff */
[----:B------:R-:W-:-:S03]  /*6400*/  IADD3 R93, P2, PT, R7, UR6, RZ ;  /* 0x00000006075d7c10 */ /* 0x000fc6000ff5e0ff */
[----:B------:R0:W3:Y:S01]  /*6410*/  @P4 LDG.E.U8 R91, desc[UR24][R10.64] ;  /* 0x000000180a5b4981 */ /* 0x0000e2000c1e1100 */
[----:B------:R-:W-:-:S05]  /*6420*/  IADD3.X R9, PT, PT, R8, UR14, RZ, P2, !PT ;  /* 0x0000000e08097c10 */ /* 0x000fca00097fe4ff */
[----:B0-----:R-:W-:Y:S02]  /*6430*/  IMAD.MOV.U32 R11, RZ, RZ, R9 ;  /* 0x000000ffff0b7224 */ /* 0x001fe400078e0009 */
[----:B------:R-:W-:Y:S01]  /*6440*/  @P4 IMAD.MOV.U32 R10, RZ, RZ, R93 ;  /* 0x000000ffff0a4224 */ /* 0x000fe200078e005d */
[----:B--2---:R-:W-:-:S06]  /*6450*/  PRMT R92, RZ, 0x7610, R92 ;  /* 0x00007610ff5c7816 */ /* 0x004fcc000000005c */
[----:B------:R0:W2:Y:S01]  /*6460*/  @P4 LDG.E.U8 R92, desc[UR24][R10.64] ;  /* 0x000000180a5c4981 */ /* 0x0000a2000c1e1100 */
[----:B------:R-:W-:-:S03]  /*6470*/  UIMAD UR5, UR12, 0x3, URZ ;  /* 0x000000030c0578a4 */ /* 0x000fc6000f8e02ff */
[----:B------:R-:W-:Y:S01]  /*6480*/  STL [R1+0xb20], R93 ;  /* 0x000b205d01007387 */ /* 0x000fe20000100800 */
[----:B------:R-:W-:-:S03]  /*6490*/  USHF.R.S32.HI UR6, URZ, 0x1f, UR5 ;  /* 0x0000001fff067899 */ /* 0x000fc60008011405 */
[----:B------:R-:W-:Y:S01]  /*64a0*/  STL [R1+0xb1c], R9 ;  /* 0x000b1c0901007387 */ /* 0x000fe20000100800 */
[----:B----4-:R-:W-:-:S03]  /*64b0*/  PRMT R19, RZ, 0x7610, R19 ;  /* 0x00007610ff137816 */ /* 0x010fc60000000013 */
[----:B---3--:R1:W-:Y:S02]  /*64c0*/  STL [R1+0xcc], R91 ;  /* 0x0000cc5b01007387 */ /* 0x0083e40000100800 */
[----:B-1----:R-:W-:-:S04]  /*64d0*/  IADD3 R91, P2, PT, R0, UR5, RZ ;  /* 0x00000005005b7c10 */ /* 0x002fc8000ff5e0ff */
[----:B0-----:R-:W-:Y:S01]  /*64e0*/  IADD3.X R10, PT, PT, R2, UR6, RZ, P2, !PT ;  /* 0x00000006020a7c10 */ /* 0x001fe200097fe4ff */
[----:B------:R-:W-:Y:S01]  /*64f0*/  IMAD.MOV.U32 R11, RZ, RZ, R91 ;  /* 0x000000ffff0b7224 */ /* 0x000fe200078e005b */
[----:B------:R-:W-:Y:S04]  /*6500*/  STL [R1+0x310], R91 ;  /* 0x0003105b01007387 */ /* 0x000fe80000100800 */
[-C--:B------:R-:W-:Y:S01]  /*6510*/  @!P6 LOP3.LUT R11, R11, R10.reuse, RZ, 0x3c, !PT ;  /* 0x0000000a0b0be212 */ /* 0x080fe200078e3cff */
[----:B--2---:R-:W-:Y:S04]  /*6520*/  STL [R1+0xc8], R92 ;  /* 0x0000c85c01007387 */ /* 0x004fe80000100800 */
[----:B------:R0:W-:Y:S02]  /*6530*/  STL [R1+0x30c], R10 ;  /* 0x00030c0a01007387 */ /* 0x0001e40000100800 */
[----:B0-----:R-:W-:-:S04]  /*6540*/  @!P6 LOP3.LUT R10, R11, R10, RZ, 0x3c, !PT ;  /* 0x0000000a0b0ae212 */ /* 0x001fc800078e3cff */
[----:B------:R-:W-:-:S05]  /*6550*/  @!P6 LOP3.LUT R11, R11, R10, RZ, 0x3c, !PT ;  /* 0x0000000a0b0be212 */ /* 0x000fca00078e3cff */
[----:B------:R0:W2:Y:S01]  /*6560*/  @!P6 LDG.E.U8 R19, desc[UR24][R10.64] ;  /* 0x000000180a13e981 */ /* 0x0000a2000c1e1100 */
[----:B------:R-:W-:Y:S01]  /*6570*/  IADD3 R92, P4, PT, R3, UR5, RZ ;  /* 0x00000005035c7c10 */ /* 0x000fe2000ff9e0ff */
[----:B------:R-:W-:-:S03]  /*6580*/  VIADD R9, R66, 0xfffffffb ;  /* 0xfffffffb42097836 */ /* 0x000fc60000000000 */
[----:B------:R-:W-:Y:S02]  /*6590*/  IADD3.X R91, PT, PT, R4, UR6, RZ, P4, !PT ;  /* 0x00000006045b7c10 */ /* 0x000fe4000a7fe4ff */
[----:B------:R-:W-:Y:S02]  /*65a0*/  ISETP.GE.U32.AND P2, PT, R9, 0x7fffffbc, PT ;  /* 0x7fffffbc0900780c */ /* 0x000fe40003f46070 */
[----:B------:R-:W-:Y:S01]  /*65b0*/  PRMT R9, RZ, 0x7610, R9 ;  /* 0x00007610ff097816 */ /* 0x000fe20000000009 */
[----:B0-----:R-:W-:Y:S02]  /*65c0*/  @!P6 IMAD.MOV.U32 R10, RZ, RZ, R92 ;  /* 0x000000ffff0ae224 */ /* 0x001fe400078e005c */
[----:B------:R-:W-:-:S05]  /*65d0*/  @!P6 IMAD.MOV.U32 R11, RZ, RZ, R91 ;  /* 0x000000ffff0be224 */ /* 0x000fca00078e005b */
[----:B------:R0:W3:Y:S01]  /*65e0*/  @!P6 LDG.E.U8 R9, desc[UR24][R10.64] ;  /* 0x000000180a09e981 */ /* 0x0000e2000c1e1100 */
[----:B------:R-:W-:-:S03]  /*65f0*/  IADD3 R93, P4, PT, R5, UR5, RZ ;  /* 0x00000005055d7c10 */ /* 0x000fc6000ff9e0ff */
[----:B------:R-:W-:Y:S04]  /*6600*/  STL [R1+0x318], R92 ;  /* 0x0003185c01007387 */ /* 0x000fe80000100800 */
[----:B------:R1:W-:Y:S04]  /*6610*/  STL [R1+0x314], R91 ;  /* 0x0003145b01007387 */ /* 0x0003e80000100800 */
[----:B------:R-:W-:Y:S04]  /*6620*/  STL [R1+0x320], R93 ;  /* 0x0003205d01007387 */ /* 0x000fe80000100800 */
[----:B--2---:R2:W-:Y:S04]  /*6630*/  STL [R1+0xc4], R19 ;  /* 0x0000c41301007387 */ /* 0x0045e80000100800 */
[----:B-1----:R-:W4:Y:S01]  /*6640*/  LDL.LU R91, [R1+0xd70] ;  /* 0x000d7000015b7983 */ /* 0x002f220000300800 */
[----:B------:R-:W-:Y:S01]  /*6650*/  PRMT R90, RZ, 0x7610, R90 ;  /* 0x00007610ff5a7816 */ /* 0x000fe2000000005a */
[----:B0-----:R-:W-:-:S02]  /*6660*/  @!P6 IMAD.MOV.U32 R10, RZ, RZ, R93 ;  /* 0x000000ffff0ae224 */ /* 0x001fc400078e005d */
[----:B------:R-:W4:Y:S01]  /*6670*/  LDL.LU R92, [R1+0xd6c] ;  /* 0x000d6c00015c7983 */ /* 0x000f220000300800 */
[----:B--2---:R-:W-:-:S05]  /*6680*/  IADD3.X R19, PT, PT, R6, UR6, RZ, P4, !PT ;  /* 0x0000000606137c10 */ /* 0x004fca000a7fe4ff */
[----:B------:R-:W-:Y:S01]  /*6690*/  @!P6 IMAD.MOV.U32 R11, RZ, RZ, R19 ;  /* 0x000000ffff0be224 */ /* 0x000fe200078e0013 */
[----:B---3--:R0:W-:Y:S04]  /*66a0*/  STL [R1+0xc0], R9 ;  /* 0x0000c00901007387 */ /* 0x0081e80000100800 */
[----:B------:R1:W2:Y:S01]  /*66b0*/  @!P6 LDG.E.U8 R90, desc[UR24][R10.64] ;  /* 0x000000180a5ae981 */ /* 0x0002a2000c1e1100 */
[----:B0-----:R-:W-:-:S03]  /*66c0*/  IADD3 R9, P4, PT, R7, UR5, RZ ;  /* 0x0000000507097c10 */ /* 0x001fc6000ff9e0ff */
[----:B------:R0:W-:Y:S01]  /*66d0*/  STL [R1+0x31c], R19 ;  /* 0x00031c1301007387 */ /* 0x0001e20000100800 */
[----:B-1----:R-:W-:Y:S01]  /*66e0*/  IADD3.X R10, PT, PT, R8, UR6, RZ, P4, !PT ;  /* 0x00000006080a7c10 */ /* 0x002fe2000a7fe4ff */
[----:B------:R-:W-:-:S05]  /*66f0*/  IMAD.MOV.U32 R11, RZ, RZ, R9 ;  /* 0x000000ffff0b7224 */ /* 0x000fca00078e0009 */
[-C--:B------:R-:W-:Y:S01]  /*6700*/  @!P6 LOP3.LUT R11, R11, R10.reuse, RZ, 0x3c, !PT ;  /* 0x0000000a0b0be212 */ /* 0x080fe200078e3cff */
[----:B0-----:R-:W3:Y:S04]  /*6710*/  LDL.LU R19, [R1+0xd68] ;  /* 0x000d680001137983 */ /* 0x001ee80000300800 */
[----:B------:R-:W3:Y:S04]  /*6720*/  LDL.LU R93, [R1+0xd64] ;  /* 0x000d6400015d7983 */ /* 0x000ee80000300800 */
[----:B------:R-:W-:Y:S04]  /*6730*/  STL [R1+0x328], R9 ;  /* 0x0003280901007387 */ /* 0x000fe80000100800 */
[----:B------:R0:W-:Y:S02]  /*6740*/  STL [R1+0x324], R10 ;  /* 0x0003240a01007387 */ /* 0x0001e40000100800 */
[----:B0-----:R-:W-:-:S04]  /*6750*/  @!P6 LOP3.LUT R10, R11, R10, RZ, 0x3c, !PT ;  /* 0x0000000a0b0ae212 */ /* 0x001fc800078e3cff */
[----:B------:R-:W-:Y:S02]  /*6760*/  @!P6 LOP3.LUT R11, R11, R10, RZ, 0x3c, !PT ;  /* 0x0000000a0b0be212 */ /* 0x000fe400078e3cff */
[----:B----4-:R-:W-:-:S06]  /*6770*/  PRMT R91, RZ, 0x7610, R91 ;  /* 0x00007610ff5b7816 */ /* 0x010fcc000000005b */
[----:B------:R0:W4:Y:S01]  /*6780*/  @!P6 LDG.E.U8 R91, desc[UR24][R10.64] ;  /* 0x000000180a5be981 */ /* 0x000122000c1e1100 */
[----:B------:R-:W-:-:S04]  /*6790*/  UIMAD UR5, UR12, 0xb, URZ ;  /* 0x0000000b0c0578a4 */ /* 0x000fc8000f8e02ff */
[----:B------:R-:W-:Y:S01]  /*67a0*/  USHF.R.S32.HI UR6, URZ, 0x1f, UR5 ;  /* 0x0000001fff067899 */ /* 0x000fe20008011405 */
[----:B--2---:R1:W-:Y:S02]  /*67b0*/  STL [R1+0xbc], R90 ;  /* 0x0000bc5a01007387 */ /* 0x0043e40000100800 */
[----:B-1----:R-:W-:-:S04]  /*67c0*/  IADD3 R90, P4, PT, R0, UR5, RZ ;  /* 0x00000005005a7c10 */ /* 0x002fc8000ff9e0ff */
[----:B0-----:R-:W-:Y:S01]  /*67d0*/  IADD3.X R10, PT, PT, R2, UR6, RZ, P4, !PT ;  /* 0x00000006020a7c10 */ /* 0x001fe2000a7fe4ff */
[----:B------:R-:W-:Y:S01]  /*67e0*/  IMAD.MOV.U32 R11, RZ, RZ, R90 ;  /* 0x000000ffff0b7224 */ /* 0x000fe200078e005a */
[----:B------:R0:W-:Y:S04]  /*67f0*/  STL [R1+0x68c], R90 ;  /* 0x00068c5a01007387 */ /* 0x0001e80000100800 */
[----:B------:R-:W-:Y:S02]  /*6800*/  @!P5 LOP3.LUT R11, R11, R10, RZ, 0x3c, !PT ;  /* 0x0000000a0b0bd212 */ /* 0x000fe400078e3cff */
[----:B0-----:R-:W-:Y:S02]  /*6810*/  IADD3 R90, P6, PT, R3, UR5, RZ ;  /* 0x00000005035a7c10 */ /* 0x001fe4000ffde0ff */
[----:B------:R-:W-:-:S03]  /*6820*/  SHF.R.U32.HI R9, RZ, 0xc, R16 ;  /* 0x0000000cff097819 */ /* 0x000fc60000011610 */
[----:B------:R-:W-:Y:S04]  /*6830*/  STL [R1+0x694], R90 ;  /* 0x0006945a01007387 */ /* 0x000fe80000100800 */
[----:B------:R0:W-:Y:S01]  /*6840*/  STL [R1+0x688], R10 ;  /* 0x0006880a01007387 */ /* 0x0001e20000100800 */
[----:B------:R-:W-:Y:S02]  /*6850*/  PRMT R92, RZ, 0x7610, R92 ;  /* 0x00007610ff5c7816 */ /* 0x000fe4000000005c */
[----:B------:R-:W-:Y:S01]  /*6860*/  LOP3.LUT P4, RZ, R9, 0x1, RZ, 0xc0, !PT ;  /* 0x0000000109ff7812 */ /* 0x000fe2000788c0ff */
[----:B------:R-:W-:Y:S01]  /*6870*/  IMAD.MOV.U32 R9, RZ, RZ, R90 ;  /* 0x000000ffff097224 */ /* 0x000fe200078e005a */
[----:B0-----:R-:W-:-:S04]  /*6880*/  @!P5 LOP3.LUT R10, R11, R10, RZ, 0x3c, !PT ;  /* 0x0000000a0b0ad212 */ /* 0x001fc800078e3cff */
[----:B------:R-:W-:Y:S02]  /*6890*/  @!P5 LOP3.LUT R11, R11, R10, RZ, 0x3c, !PT ;  /* 0x0000000a0b0bd212 */ /* 0x000fe400078e3cff */
[----:B------:R-:W-:-:S03]  /*68a0*/  PRMT R87, RZ, 0x7610, R87 ;  /* 0x00007610ff577816 */ /* 0x000fc60000000057 */
[----:B------:R0:W2:Y:S02]  /*68b0*/  @!P5 LDG.E.U8 R92, desc[UR24][R10.64] ;  /* 0x000000180a5cd981 */ /* 0x0000a4000c1e1100 */
[----:B0-----:R-:W-:Y:S02]  /*68c0*/  @!P5 IMAD.MOV.U32 R10, RZ, RZ, R9 ;  /* 0x000000ffff0ad224 */ /* 0x001fe400078e0009 */
[----:B----4-:R0:W-:Y:S02]  /*68d0*/  STL [R1+0xb8], R91 ;  /* 0x0000b85b01007387 */ /* 0x0101e40000100800 */
[----:B0-----:R-:W-:-:S05]  /*68e0*/  IADD3.X R91, PT, PT, R4, UR6, RZ, P6, !PT ;  /* 0x00000006045b7c10 */ /* 0x001fca000b7fe4ff */
[----:B------:R-:W-:-:S05]  /*68f0*/  IMAD.MOV.U32 R11, RZ, RZ, R91 ;  /* 0x000000ffff0b7224 */ /* 0x000fca00078e005b */
[----:B------:R0:W4:Y:S01]  /*6900*/  @!P5 LDG.E.U8 R87, desc[UR24][R10.64] ;  /* 0x000000180a57d981 */ /* 0x000122000c1e1100 */
[----:B------:R-:W-:-:S03]  /*6910*/  IADD3 R90, P6, PT, R5, UR5, RZ ;  /* 0x00000005055a7c10 */ /* 0x000fc6000ffde0ff */
[----:B------:R-:W-:Y:S01]  /*6920*/  STL [R1+0x690], R91 ;  /* 0x0006905b01007387 */ /* 0x000fe20000100800 */
[----:B------:R-:W-:Y:S02]  /*6930*/  PRMT R89, RZ, 0x7610, R89 ;  /* 0x00007610ff597816 */ /* 0x000fe40000000059 */
[----:B0-----:R-:W-:-:S05]  /*6940*/  IADD3.X R10, PT, PT, R6, UR6, RZ, P6, !PT ;  /* 0x00000006060a7c10 */ /* 0x001fca000b7fe4ff */
[----:B------:R-:W-:Y:S01]  /*6950*/  @!P5 IMAD.MOV.U32 R11, RZ, RZ, R10 ;  /* 0x000000ffff0bd224 */ /* 0x000fe200078e000a */
[----:B------:R-:W-:Y:S01]  /*6960*/  PRMT R86, RZ, 0x7610, R86 ;  /* 0x00007610ff567816 */ /* 0x000fe20000000056 */
[----:B--2---:R0:W-:Y:S04]  /*6970*/  STL [R1+0xb4], R92 ;  /* 0x0000b45c01007387 */ /* 0x0041e80000100800 */
[----:B0-----:R-:W2:Y:S04]  /*6980*/  LDL.LU R92, [R1+0xd60] ;  /* 0x000d6000015c7983 */ /* 0x001ea80000300800 */
[----:B------:R-:W2:Y:S04]  /*6990*/  LDL.LU R91, [R1+0xd5c] ;  /* 0x000d5c00015b7983 */ /* 0x000ea80000300800 */
[----:B------:R-:W-:Y:S04]  /*69a0*/  STL [R1+0x69c], R90 ;  /* 0x00069c5a01007387 */ /* 0x000fe80000100800 */
[----:B----4-:R0:W-:Y:S04]  /*69b0*/  STL [R1+0xb0], R87 ;  /* 0x0000b05701007387 */ /* 0x0101e80000100800 */
[----:B------:R1:W-:Y:S01]  /*69c0*/  STL [R1+0x698], R10 ;  /* 0x0006980a01007387 */ /* 0x0003e20000100800 */
[----:B0-----:R-:W-:Y:S01]  /*69d0*/  IADD3 R87, P6, PT, R7, UR5, RZ ;  /* 0x0000000507577c10 */ /* 0x001fe2000ffde0ff */
[----:B-1----:R-:W-:-:S03]  /*69e0*/  @!P5 IMAD.MOV.U32 R10, RZ, RZ, R90 ;  /* 0x000000ffff0ad224 */ /* 0x002fc600078e005a */
[----:B------:R-:W-:Y:S02]  /*69f0*/  IADD3.X R9, PT, PT, R8, UR6, RZ, P6, !PT ;  /* 0x0000000608097c10 */ /* 0x000fe4000b7fe4ff */
[----:B------:R0:W4:Y:S03]  /*6a00*/  @!P5 LDG.E.U8 R89, desc[UR24][R10.64] ;  /* 0x000000180a59d981 */ /* 0x000126000c1e1100 */
[----:B0-----:R-:W-:Y:S02]  /*6a10*/  IMAD.MOV.U32 R11, RZ, RZ, R9 ;  /* 0x000000ffff0b7224 */ /* 0x001fe400078e0009 */
[----:B------:R-:W-:-:S05]  /*6a20*/  @!P5 IMAD.MOV.U32 R10, RZ, RZ, R87 ;  /* 0x000000ffff0ad224 */ /* 0x000fca00078e0057 */
[----:B------:R0:W2:Y:S01]  /*6a30*/  @!P5 LDG.E.U8 R86, desc[UR24][R10.64] ;  /* 0x000000180a56d981 */ /* 0x0000a2000c1e1100 */
[----:B------:R-:W-:-:S03]  /*6a40*/  UIMAD UR5, UR12, 0x13, URZ ;  /* 0x000000130c0578a4 */ /* 0x000fc6000f8e02ff */
[----:B------:R-:W-:Y:S04]  /*6a50*/  STL [R1+0x6a4], R87 ;  /* 0x0006a45701007387 */ /* 0x000fe80000100800 */
[----:B------:R-:W2:Y:S01]  /*6a60*/  LDL.LU R90, [R1+0xd58] ;  /* 0x000d5800015a7983 */ /* 0x000ea20000300800 */
[----:B------:R-:W-:Y:S01]  /*6a70*/  USHF.R.S32.HI UR14, URZ, 0x1f, UR5 ;  /* 0x0000001fff0e7899 */ /* 0x000fe20008011405 */
[----:B------:R-:W-:Y:S02]  /*6a80*/  PRMT R88, RZ, 0x7610, R88 ;  /* 0x00007610ff587816 */ /* 0x000fe40000000058 */
[----:B------:R-:W-:Y:S01]  /*6a90*/  PRMT R85, RZ, 0x7610, R85 ;  /* 0x00007610ff557816 */ /* 0x000fe20000000055 */
[----:B----4-:R1:W-:Y:S04]  /*6aa0*/  STL [R1+0xac], R89 ;  /* 0x0000ac5901007387 */ /* 0x0103e80000100800 */
[----:B-1----:R-:W4:Y:S04]  /*6ab0*/  LDL.LU R89, [R1+0xd54] ;  /* 0x000d540001597983 */ /* 0x002f280000300800 */
[----:B------:R1:W-:Y:S02]  /*6ac0*/  STL [R1+0x6a0], R9 ;  /* 0x0006a00901007387 */ /* 0x0003e40000100800 */
[----:B-1----:R-:W-:-:S04]  /*6ad0*/  IADD3 R9, P6, PT, R0, UR5, RZ ;  /* 0x0000000500097c10 */ /* 0x002fc8000ffde0ff */
[----:B0-----:R-:W-:Y:S01]  /*6ae0*/  IADD3.X R10, PT, PT, R2, UR14, RZ, P6, !PT ;  /* 0x0000000e020a7c10 */ /* 0x001fe2000b7fe4ff */
[----:B------:R-:W-:Y:S01]  /*6af0*/  STL [R1+0x78c], R9 ;  /* 0x00078c0901007387 */ /* 0x000fe20000100800 */
[----:B------:R-:W-:-:S03]  /*6b00*/  IMAD.MOV.U32 R11, RZ, RZ, R9 ;  /* 0x000000ffff0b7224 */ /* 0x000fc600078e0009 */
[----:B--2---:R0:W-:Y:S02]  /*6b10*/  STL [R1+0xa8], R86 ;  /* 0x0000a85601007387 */ /* 0x0041e40000100800 */
[----:B------:R-:W-:Y:S02]  /*6b20*/  @P4 LOP3.LUT R11, R11, R10, RZ, 0x3c, !PT ;  /* 0x0000000a0b0b4212 */ /* 0x000fe400078e3cff */
[----:B0-----:R-:W-:-:S05]  /*6b30*/  IADD3 R86, P5, PT, R3, UR5, RZ ;  /* 0x0000000503567c10 */ /* 0x001fca000ffbe0ff */
[----:B------:R-:W-:Y:S04]  /*6b40*/  STL [R1+0x794], R86 ;  /* 0x0007945601007387 */ /* 0x000fe80000100800 */
[----:B------:R0:W-:Y:S01]  /*6b50*/  STL [R1+0x788], R10 ;  /* 0x0007880a01007387 */ /* 0x0001e20000100800 */
[----:B------:R-:W-:Y:S02]  /*6b60*/  IADD3.X R87, PT, PT, R4, UR14, RZ, P5, !PT ;  /* 0x0000000e04577c10 */ /* 0x000fe4000affe4ff */
[----:B0-----:R-:W-:-:S04]  /*6b70*/  @P4 LOP3.LUT R10, R11, R10, RZ, 0x3c, !PT ;  /* 0x0000000a0b0a4212 */ /* 0x001fc800078e3cff */
[----:B------:R-:W-:-:S05]  /*6b80*/  @P4 LOP3.LUT R11, R11, R10, RZ, 0x3c, !PT ;  /* 0x0000000a0b0b4212 */ /* 0x000fca00078e3cff */
[----:B------:R0:W2:Y:S02]  /*6b90*/  @P4 LDG.E.U8 R88, desc[UR24][R10.64] ;  /* 0x000000180a584981 */ /* 0x0000a4000c1e1100 */
[----:B0-----:R-:W-:Y:S02]  /*6ba0*/  @P4 IMAD.MOV.U32 R10, RZ, RZ, R86 ;  /* 0x000000ffff0a4224 */ /* 0x001fe400078e0056 */
[----:B------:R-:W-:-:S05]  /*6bb0*/  @P4 IMAD.MOV.U32 R11, RZ, RZ, R87 ;  /* 0x000000ffff0b4224 */ /* 0x000fca00078e0057 */
[----:B------:R0:W3:Y:S01]  /*6bc0*/  @P4 LDG.E.U8 R85, desc[UR24][R10.64] ;  /* 0x000000180a554981 */ /* 0x0000e2000c1e1100 */
[----:B------:R-:W-:-:S04]  /*6bd0*/  SHF.R.U32.HI R9, RZ, 0x4, R16 ;  /* 0x00000004ff097819 */ /* 0x000fc80000011610 */
[----:B------:R-:W-:Y:S02]  /*6be0*/  LOP3.LUT P6, RZ, R9, 0x1, RZ, 0xc0, !PT ;  /* 0x0000000109ff7812 */ /* 0x000fe400078cc0ff */
[----:B------:R-:W-:-:S04]  /*6bf0*/  IADD3 R9, P5, PT, R5, UR5, RZ ;  /* 0x0000000505097c10 */ /* 0x000fc8000ffbe0ff */
[----:B0-----:R-:W-:Y:S01]  /*6c00*/  IADD3.X R10, PT, PT, R6, UR14, RZ, P5, !PT ;  /* 0x0000000e060a7c10 */ /* 0x001fe2000affe4ff */
[----:B------:R-:W-:-:S05]  /*6c10*/  IMAD.MOV.U32 R11, RZ, RZ, R9 ;  /* 0x000000ffff0b7224 */ /* 0x000fca00078e0009 */
[-C--:B------:R-:W-:Y:S02]  /*6c20*/  @P4 LOP3.LUT R11, R11, R10.reuse, RZ, 0x3c, !PT ;  /* 0x0000000a0b0b4212 */ /* 0x080fe400078e3cff */
[----:B------:R-:W-:Y:S02]  /*6c30*/  PRMT R82, RZ, 0x7610, R82 ;  /* 0x00007610ff527816 */ /* 0x000fe40000000052 */
[----:B------:R-:W-:Y:S01]  /*6c40*/  PRMT R84, RZ, 0x7610, R84 ;  /* 0x00007610ff547816 */ /* 0x000fe20000000054 */
[----:B--2---:R0:W-:Y:S04]  /*6c50*/  STL [R1+0xa4], R88 ;  /* 0x0000a45801007387 */ /* 0x0041e80000100800 */
[----:B0-----:R-:W2:Y:S04]  /*6c60*/  LDL.LU R88, [R1+0xd50] ;  /* 0x000d500001587983 */ /* 0x001ea80000300800 */
[----:B------:R0:W-:Y:S04]  /*6c70*/  STL [R1+0x790], R87 ;  /* 0x0007905701007387 */ /* 0x0001e80000100800 */
[----:B0-----:R-:W2:Y:S04]  /*6c80*/  LDL.LU R87, [R1+0xd4c] ;  /* 0x000d4c0001577983 */ /* 0x001ea80000300800 */
[----:B------:R-:W2:Y:S04]  /*6c90*/  LDL.LU R86, [R1+0xd48] ;  /* 0x000d480001567983 */ /* 0x000ea80000300800 */
[----:B------:R-:W-:Y:S04]  /*6ca0*/  STL [R1+0x79c], R9 ;  /* 0x00079c0901007387 */ /* 0x000fe80000100800 */
[----:B---3--:R-:W-:Y:S04]  /*6cb0*/  STL [R1+0xa0], R85 ;  /* 0x0000a05501007387 */ /* 0x008fe80000100800 */
[----:B------:R0:W-:Y:S02]  /*6cc0*/  STL [R1+0x798], R10 ;  /* 0x0007980a01007387 */ /* 0x0001e40000100800 */
[----:B0-----:R-:W-:-:S04]  /*6cd0*/  @P4 LOP3.LUT R10, R11, R10, RZ, 0x3c, !PT ;  /* 0x0000000a0b0a4212 */ /* 0x001fc800078e3cff */
[----:B------:R-:W-:Y:S02]  /*6ce0*/  @P4 LOP3.LUT R11, R11, R10, RZ, 0x3c, !PT ;  /* 0x0000000a0b0b4212 */ /* 0x000fe400078e3cff */
[----:B------:R-:W-:-:S03]  /*6cf0*/  IADD3 R85, P5, PT, R7, UR5, RZ ;  /* 0x0000000507557c10 */ /* 0x000fc6000ffbe0ff */
[----:B------:R0:W3:Y:S01]  /*6d00*/  @P4 LDG.E.U8 R82, desc[UR24][R10.64] ;  /* 0x000000180a524981 */ /* 0x0000e2000c1e1100 */
[----:B------:R-:W-:-:S05]  /*6d10*/  IADD3.X R9, PT, PT, R8, UR14, RZ, P5, !PT ;  /* 0x0000000e08097c10 */ /* 0x000fca000affe4ff */
[----:B0-----:R-:W-:Y:S02]  /*6d20*/  IMAD.MOV.U32 R11, RZ, RZ, R9 ;  /* 0x000000ffff0b7224 */ /* 0x001fe400078e0009 */
[----:B------:R-:W-:-:S05]  /*6d30*/  @P4 IMAD.MOV.U32 R10, RZ, RZ, R85 ;  /* 0x000000ffff0a4224 */ /* 0x000fca00078e0055 */
[----:B------:R0:W2:Y:S01]  /*6d40*/  @P4 LDG.E.U8 R84, desc[UR24][R10.64] ;  /* 0x000000180a544981 */ /* 0x0000a2000c1e1100 */
[----:B------:R-:W-:-:S03]  /*6d50*/  UIMAD UR6, UR12, 0x1b, URZ ;  /* 0x0000001b0c0678a4 */ /* 0x000fc6000f8e02ff */
[----:B------:R-:W-:Y:S01]  /*6d60*/  STL [R1+0x7a4], R85 ;  /* 0x0007a45501007387 */ /* 0x000fe20000100800 */
[----:B------:R-:W-:-:S03]  /*6d70*/  USHF.R.S32.HI UR15, URZ, 0x1f, UR6 ;  /* 0x0000001fff0f7899 */ /* 0x000fc60008011406 */
[----:B------:R-:W-:Y:S01]  /*6d80*/  STL [R1+0x7a0], R9 ;  /* 0x0007a00901007387 */ /* 0x000fe20000100800 */
[----:B------:R-:W-:-:S03]  /*6d90*/  PRMT R83, RZ, 0x7610, R83 ;  /* 0x00007610ff537816 */ /* 0x000fc60000000053 */
[----:B---3--:R1:W-:Y:S02]  /*6da0*/  STL [R1+0x9c], R82 ;  /* 0x00009c5201007387 */ /* 0x0083e40000100800 */
[----:B-1----:R-:W-:-:S04]  /*6db0*/  IADD3 R82, P5, PT, R0, UR6, RZ ;  /* 0x0000000600527c10 */ /* 0x002fc8000ffbe0ff */
[----:B0-----:R-:W-:Y:S01]  /*6dc0*/  IADD3.X R10, PT, PT, R2, UR15, RZ, P5, !PT ;  /* 0x0000000f020a7c10 */ /* 0x001fe2000affe4ff */
[----:B------:R-:W-:Y:S01]  /*6dd0*/  IMAD.MOV.U32 R11, RZ, RZ, R82 ;  /* 0x000000ffff0b7224 */ /* 0x000fe200078e0052 */
[----:B------:R-:W-:Y:S04]  /*6de0*/  STL [R1+0x850], R82 ;  /* 0x0008505201007387 */ /* 0x000fe80000100800 */
[-C--:B------:R-:W-:Y:S01]  /*6df0*/  @P6 LOP3.LUT R11, R11, R10.reuse, RZ, 0x3c, !PT ;  /* 0x0000000a0b0b6212 */ /* 0x080fe200078e3cff */
[----:B--2---:R-:W-:Y:S04]  /*6e00*/  STL [R1+0x98], R84 ;  /* 0x0000985401007387 */ /* 0x004fe80000100800 */
[----:B------:R0:W-:Y:S02]  /*6e10*/  STL [R1+0x84c], R10 ;  /* 0x00084c0a01007387 */ /* 0x0001e40000100800 */
[----:B0-----:R-:W-:-:S04]  /*6e20*/  @P6 LOP3.LUT R10, R11, R10, RZ, 0x3c, !PT ;  /* 0x0000000a0b0a6212 */ /* 0x001fc800078e3cff */
[----:B------:R-:W-:-:S05]  /*6e30*/  @P6 LOP3.LUT R11, R11, R10, RZ, 0x3c, !PT ;  /* 0x0000000a0b0b6212 */ /* 0x000fca00078e3cff */
[----:B------:R0:W2:Y:S01]  /*6e40*/  @P6 LDG.E.U8 R83, desc[UR24][R10.64] ;  /* 0x000000180a536981 */ /* 0x0000a2000c1e1100 */
[----:B------:R-:W-:Y:S02]  /*6e50*/  IADD3 R84, P5, PT, R3, UR6, RZ ;  /* 0x0000000603547c10 */ /* 0x000fe4000ffbe0ff */
[----:B------:R-:W-:Y:S02]  /*6e60*/  SHF.R.U64 R9, R12, 0x1c, RZ ;  /* 0x0000001c0c097819 */ /* 0x000fe400000012ff */
[----:B------:R-:W-:Y:S02]  /*6e70*/  IADD3.X R85, PT, PT, R4, UR15, RZ, P5, !PT ;  /* 0x0000000f04557c10 */ /* 0x000fe4000affe4ff */
[----:B------:R-:W-:Y:S02]  /*6e80*/  LOP3.LUT P4, RZ, R9, 0x1, RZ, 0xc0, !PT ;  /* 0x0000000109ff7812 */ /* 0x000fe4000788c0ff */
[----:B------:R-:W-:Y:S01]  /*6e90*/  PRMT R9, RZ, 0x7610, R9 ;  /* 0x00007610ff097816 */ /* 0x000fe20000000009 */
[----:B0-----:R-:W-:-:S02]  /*6ea0*/  @P6 IMAD.MOV.U32 R10, RZ, RZ, R84 ;  /* 0x000000ffff0a6224 */ /* 0x001fc400078e0054 */
[----:B------:R-:W-:Y:S01]  /*6eb0*/  @P6 IMAD.MOV.U32 R11, RZ, RZ, R85 ;  /* 0x000000ffff0b6224 */ /* 0x000fe200078e0055 */
[----:B------:R-:W-:-:S04]  /*6ec0*/  IADD3 R82, P5, PT, R5, UR6, RZ ;  /* 0x0000000605527c10 */ /* 0x000fc8000ffbe0ff */
[----:B------:R0:W3:Y:S04]  /*6ed0*/  @P6 LDG.E.U8 R9, desc[UR24][R10.64] ;  /* 0x000000180a096981 */ /* 0x0000e8000c1e1100 */
[----:B------:R-:W-:Y:S04]  /*6ee0*/  STL [R1+0x858], R84 ;  /* 0x0008585401007387 */ /* 0x000fe80000100800 */
[----:B------:R1:W-:Y:S04]  /*6ef0*/  STL [R1+0x854], R85 ;  /* 0x0008545501007387 */ /* 0x0003e80000100800 */
[----:B------:R-:W-:Y:S01]  /*6f00*/  STL [R1+0x860], R82 ;  /* 0x0008605201007387 */ /* 0x000fe20000100800 */
[----:B------:R-:W-:Y:S01]  /*6f10*/  PRMT R55, RZ, 0x7610, R55 ;  /* 0x00007610ff377816 */ /* 0x000fe20000000037 */
[----:B0-----:R-:W-:-:S02]  /*6f20*/  @P6 IMAD.MOV.U32 R10, RZ, RZ, R82 ;  /* 0x000000ffff0a6224 */ /* 0x001fc400078e0052 */
[----:B--2---:R0:W-:Y:S04]  /*6f30*/  STL [R1+0x94], R83 ;  /* 0x0000945301007387 */ /* 0x0041e80000100800 */
[----:B-1----:R-:W2:Y:S04]  /*6f40*/  LDL.LU R85, [R1+0xd44] ;  /* 0x000d440001557983 */ /* 0x002ea80000300800 */
[----:B------:R-:W2:Y:S01]  /*6f50*/  LDL.LU R84, [R1+0xd40] ;  /* 0x000d400001547983 */ /* 0x000ea20000300800 */
[----:B0-----:R-:W-:-:S05]  /*6f60*/  IADD3.X R83, PT, PT, R6, UR15, RZ, P5, !PT ;  /* 0x0000000f06537c10 */ /* 0x001fca000affe4ff */
[----:B------:R-:W-:-:S05]  /*6f70*/  @P6 IMAD.MOV.U32 R11, RZ, RZ, R83 ;  /* 0x000000ffff0b6224 */ /* 0x000fca00078e0053 */
[----:B------:R0:W2:Y:S04]  /*6f80*/  @P6 LDG.E.U8 R55, desc[UR24][R10.64] ;  /* 0x000000180a376981 */ /* 0x0000a8000c1e1100 */
[----:B---3--:R1:W-:Y:S02]  /*6f90*/  STL [R1+0x90], R9 ;  /* 0x0000900901007387 */ /* 0x0083e40000100800 */
[----:B-1----:R-:W-:Y:S02]  /*6fa0*/  IADD3 R9, P5, PT, R7, UR6, RZ ;  /* 0x0000000607097c10 */ /* 0x002fe4000ffbe0ff */
[----:B------:R1:W-:Y:S02]  /*6fb0*/  STL [R1+0x85c], R83 ;  /* 0x00085c5301007387 */ /* 0x0003e40000100800 */
[----:B0-----:R-:W-:Y:S01]  /*6fc0*/  IADD3.X R10, PT, PT, R8, UR15, RZ, P5, !PT ;  /* 0x0000000f080a7c10 */ /* 0x001fe2000affe4ff */
[----:B------:R-:W-:Y:S01]  /*6fd0*/  IMAD.MOV.U32 R11, RZ, RZ, R9 ;  /* 0x000000ffff0b7224 */ /* 0x000fe200078e0009 */
[----:B------:R-:W-:-:S04]  /*6fe0*/  UIMAD UR5, UR12, 0x23, URZ ;  /* 0x000000230c0578a4 */ /* 0x000fc8000f8e02ff */
[-C--:B------:R-:W-:Y:S01]  /*6ff0*/  @P6 LOP3.LUT R11, R11, R10.reuse, RZ, 0x3c, !PT ;  /* 0x0000000a0b0b6212 */ /* 0x080fe200078e3cff */
[----:B-1----:R-:W3:Y:S04]  /*7000*/  LDL.LU R83, [R1+0xd3c] ;  /* 0x000d3c0001537983 */ /* 0x002ee80000300800 */
[----:B------:R-:W3:Y:S04]  /*7010*/  LDL.LU R82, [R1+0xd38] ;  /* 0x000d380001527983 */ /* 0x000ee80000300800 */
[----:B------:R-:W-:Y:S04]  /*7020*/  STL [R1+0x868], R9 ;  /* 0x0008680901007387 */ /* 0x000fe80000100800 */
[----:B------:R0:W-:Y:S01]  /*7030*/  STL [R1+0x864], R10 ;  /* 0x0008640a01007387 */ /* 0x0001e20000100800 */
[----:B------:R-:W-:Y:S01]  /*7040*/  PRMT R80, RZ, 0x7610, R80 ;  /* 0x00007610ff507816 */ /* 0x000fe20000000050 */
[----:B------:R-:W-:Y:S01]  /*7050*/  USHF.R.S32.HI UR6, URZ, 0x1f, UR5 ;  /* 0x0000001fff067899 */ /* 0x000fe20008011405 */
[----:B0-----:R-:W-:-:S04]  /*7060*/  @P6 LOP3.LUT R10, R11, R10, RZ, 0x3c, !PT ;  /* 0x0000000a0b0a6212 */ /* 0x001fc800078e3cff */
[----:B------:R-:W-:-:S05]  /*7070*/  @P6 LOP3.LUT R11, R11, R10, RZ, 0x3c, !PT ;  /* 0x0000000a0b0b6212 */ /* 0x000fca00078e3cff */
[----:B------:R0:W3:Y:S01]  /*7080*/  @P6 LDG.E.U8 R80, desc[UR24][R10.64] ;  /* 0x000000180a506981 */ /* 0x0000e2000c1e1100 */
[----:B------:R-:W-:Y:S02]  /*7090*/  SHF.R.U64 R9, R12, 0x14, RZ ;  /* 0x000000140c097819 */ /* 0x000fe400000012ff */
[----:B------:R-:W-:Y:S02]  /*70a0*/  PRMT R81, RZ, 0x7610, R81 ;  /* 0x00007610ff517816 */ /* 0x000fe40000000051 */
[----:B------:R-:W-:Y:S01]  /*70b0*/  PRMT R77, RZ, 0x7610, R77 ;  /* 0x00007610ff4d7816 */ /* 0x000fe2000000004d */
        /* <DEDUP_REMOVED lines=13> */
[----:B------:R-:W-:-:S05]  /*7190*/  @P4 LOP3.LUT R11, R11, R10, RZ, 0x3c, !PT ;  /* 0x0000000a0b0b4212 */ /* 0x000fca00078e3cff */
[----:B------:R0:W2:Y:S02]  /*71a0*/  @P4 LDG.E.U8 R81, desc[UR24][R10.64] ;  /* 0x000000180a514981 */ /* 0x0000a4000c1e1100 */
[----:B0-----:R-:W-:Y:S02]  /*71b0*/  IMAD.MOV.U32 R11, RZ, RZ, R55 ;  /* 0x000000ffff0b7224 */ /* 0x001fe400078e0037 */
[----:B------:R-:W-:-:S05]  /*71c0*/  @P4 IMAD.MOV.U32 R10, RZ, RZ, R9 ;  /* 0x000000ffff0a4224 */ /* 0x000fca00078e0009 */
[----:B------:R0:W4:Y:S04]  /*71d0*/  @P4 LDG.E.U8 R77, desc[UR24][R10.64] ;  /* 0x000000180a4d4981 */ /* 0x000128000c1e1100 */
[----:B---3--:R1:W-:Y:S04]  /*71e0*/  STL [R1+0x88], R80 ;  /* 0x0000885001007387 */ /* 0x0083e80000100800 */
[----:B------:R-:W-:Y:S01]  /*71f0*/  STL [R1+0x900], R55 ;  /* 0x0009003701007387 */ /* 0x000fe20000100800 */
[----:B-1----:R-:W-:Y:S02]  /*7200*/  IADD3 R80, P6, PT, R5, UR5, RZ ;  /* 0x0000000505507c10 */ /* 0x002fe4000ffde0ff */
[----:B------:R-:W-:-:S02]  /*7210*/  PRMT R79, RZ, 0x7610, R79 ;  /* 0x00007610ff4f7816 */ /* 0x000fc4000000004f */
[----:B0-----:R-:W-:Y:S01]  /*7220*/  IADD3.X R11, PT, PT, R6, UR6, RZ, P6, !PT ;  /* 0x00000006060b7c10 */ /* 0x001fe2000b7fe4ff */
[----:B------:R-:W-:Y:S01]  /*7230*/  @P4 IMAD.MOV.U32 R10, RZ, RZ, R80 ;  /* 0x000000ffff0a4224 */ /* 0x000fe200078e0050 */
[----:B------:R-:W-:-:S04]  /*7240*/  PRMT R76, RZ, 0x7610, R76 ;  /* 0x00007610ff4c7816 */ /* 0x000fc8000000004c */
[----:B------:R0:W3:Y:S04]  /*7250*/  @P4 LDG.E.U8 R79, desc[UR24][R10.64] ;  /* 0x000000180a4f4981 */ /* 0x0000e8000c1e1100 */
[----:B--2---:R1:W-:Y:S04]  /*7260*/  STL [R1+0x84], R81 ;  /* 0x0000845101007387 */ /* 0x0043e80000100800 */
[----:B-1----:R-:W2:Y:S04]  /*7270*/  LDL.LU R81, [R1+0xd34] ;  /* 0x000d340001517983 */ /* 0x002ea80000300800 */
[----:B------:R-:W2:Y:S04]  /*7280*/  LDL.LU R55, [R1+0xd30] ;  /* 0x000d300001377983 */ /* 0x000ea80000300800 */
[----:B------:R-:W-:Y:S04]  /*7290*/  STL [R1+0x90c], R80 ;  /* 0x00090c5001007387 */ /* 0x000fe80000100800 */
[----:B----4-:R1:W-:Y:S02]  /*72a0*/  STL [R1+0x80], R77 ;  /* 0x0000804d01007387 */ /* 0x0103e40000100800 */
[----:B-1----:R-:W-:-:S04]  /*72b0*/  IADD3 R77, P6, PT, R7, UR5, RZ ;  /* 0x00000005074d7c10 */ /* 0x002fc8000ffde0ff */
[----:B------:R-:W-:Y:S01]  /*72c0*/  IADD3.X R9, PT, PT, R8, UR6, RZ, P6, !PT ;  /* 0x0000000608097c10 */ /* 0x000fe2000b7fe4ff */
[----:B------:R1:W-:Y:S01]  /*72d0*/  STL [R1+0x908], R11 ;  /* 0x0009080b01007387 */ /* 0x0003e20000100800 */
[----:B0-----:R-:W-:-:S03]  /*72e0*/  @P4 IMAD.MOV.U32 R10, RZ, RZ, R77 ;  /* 0x000000ffff0a4224 */ /* 0x001fc600078e004d */
[----:B-1----:R-:W-:-:S05]  /*72f0*/  IMAD.MOV.U32 R11, RZ, RZ, R9 ;  /* 0x000000ffff0b7224 */ /* 0x002fca00078e0009 */
[----:B------:R0:W4:Y:S01]  /*7300*/  @P4 LDG.E.U8 R76, desc[UR24][R10.64] ;  /* 0x000000180a4c4981 */ /* 0x000122000c1e1100 */
[----:B------:R-:W-:-:S03]  /*7310*/  UIMAD UR5, UR12, 0x2b, URZ ;  /* 0x0000002b0c0578a4 */ /* 0x000fc6000f8e02ff */
[----:B------:R-:W-:Y:S04]  /*7320*/  STL [R1+0x914], R77 ;  /* 0x0009144d01007387 */ /* 0x000fe80000100800 */
[----:B------:R-:W2:Y:S01]  /*7330*/  LDL.LU R80, [R1+0xd2c] ;  /* 0x000d2c0001507983 */ /* 0x000ea20000300800 */
[----:B------:R-:W-:-:S03]  /*7340*/  USHF.R.S32.HI UR14, URZ, 0x1f, UR5 ;  /* 0x0000001fff0e7899 */ /* 0x000fc60008011405 */
[----:B---3--:R1:W-:Y:S04]  /*7350*/  STL [R1+0x7c], R79 ;  /* 0x00007c4f01007387 */ /* 0x0083e80000100800 */
[----:B-1----:R-:W3:Y:S04]  /*7360*/  LDL.LU R79, [R1+0xd28] ;  /* 0x000d2800014f7983 */ /* 0x002ee80000300800 */
[----:B------:R1:W-:Y:S02]  /*7370*/  STL [R1+0x910], R9 ;  /* 0x0009100901007387 */ /* 0x0003e40000100800 */
[----:B-1----:R-:W-:-:S04]  /*7380*/  IADD3 R9, P6, PT, R0, UR5, RZ ;  /* 0x0000000500097c10 */ /* 0x002fc8000ffde0ff */
[----:B0-----:R-:W-:Y:S01]  /*7390*/  IADD3.X R10, PT, PT, R2, UR14, RZ, P6, !PT ;  /* 0x0000000e020a7c10 */ /* 0x001fe2000b7fe4ff */
[----:B------:R-:W-:Y:S01]  /*73a0*/  STL [R1+0x9a8], R9 ;  /* 0x0009a80901007387 */ /* 0x000fe20000100800 */
[----:B------:R-:W-:-:S05]  /*73b0*/  IMAD.MOV.U32 R11, RZ, RZ, R9 ;  /* 0x000000ffff0b7224 */ /* 0x000fca00078e0009 */
[----:B------:R-:W-:Y:S02]  /*73c0*/  @P5 LOP3.LUT R11, R11, R10, RZ, 0x3c, !PT ;  /* 0x0000000a0b0b5212 */ /* 0x000fe400078e3cff */
[----:B------:R-:W-:Y:S02]  /*73d0*/  PRMT R78, RZ, 0x7610, R78 ;  /* 0x00007610ff4e7816 */ /* 0x000fe4000000004e */
[----:B------:R-:W-:Y:S01]  /*73e0*/  PRMT R75, RZ, 0x7610, R75 ;  /* 0x00007610ff4b7816 */ /* 0x000fe2000000004b */
[----:B----4-:R0:W-:Y:S02]  /*73f0*/  STL [R1+0x78], R76 ;  /* 0x0000784c01007387 */ /* 0x0101e40000100800 */
[----:B0-----:R-:W-:-:S05]  /*7400*/  IADD3 R76, P4, PT, R3, UR5, RZ ;  /* 0x00000005034c7c10 */ /* 0x001fca000ff9e0ff */
[----:B------:R-:W-:Y:S04]  /*7410*/  STL [R1+0x9b0], R76 ;  /* 0x0009b04c01007387 */ /* 0x000fe80000100800 */
[----:B------:R0:W-:Y:S01]  /*7420*/  STL [R1+0x9a4], R10 ;  /* 0x0009a40a01007387 */ /* 0x0001e20000100800 */
[----:B------:R-:W-:Y:S02]  /*7430*/  IADD3.X R77, PT, PT, R4, UR14, RZ, P4, !PT ;  /* 0x0000000e044d7c10 */ /* 0x000fe4000a7fe4ff */
[----:B0-----:R-:W-:-:S04]  /*7440*/  @P5 LOP3.LUT R10, R11, R10, RZ, 0x3c, !PT ;  /* 0x0000000a0b0a5212 */ /* 0x001fc800078e3cff */
[----:B------:R-:W-:-:S05]  /*7450*/  @P5 LOP3.LUT R11, R11, R10, RZ, 0x3c, !PT ;  /* 0x0000000a0b0b5212 */ /* 0x000fca00078e3cff */
[----:B------:R0:W4:Y:S02]  /*7460*/  @P5 LDG.E.U8 R78, desc[UR24][R10.64] ;  /* 0x000000180a4e5981 */ /* 0x000124000c1e1100 */
[----:B0-----:R-:W-:Y:S02]  /*7470*/  @P5 IMAD.MOV.U32 R10, RZ, RZ, R76 ;  /* 0x000000ffff0a5224 */ /* 0x001fe400078e004c */
[----:B------:R-:W-:-:S05]  /*7480*/  @P5 IMAD.MOV.U32 R11, RZ, RZ, R77 ;  /* 0x000000ffff0b5224 */ /* 0x000fca00078e004d */
[----:B------:R0:W2:Y:S01]  /*7490*/  @P5 LDG.E.U8 R75, desc[UR24][R10.64] ;  /* 0x000000180a4b5981 */ /* 0x0000a2000c1e1100 */
[----:B------:R-:W-:-:S04]  /*74a0*/  SHF.R.U64 R9, R12, 0xc, RZ ;  /* 0x0000000c0c097819 */ /* 0x000fc800000012ff */
[----:B------:R-:W-:Y:S02]  /*74b0*/  LOP3.LUT P6, RZ, R9, 0x1, RZ, 0xc0, !PT ;  /* 0x0000000109ff7812 */ /* 0x000fe400078cc0ff */
[----:B------:R-:W-:-:S04]  /*74c0*/  IADD3 R9, P4, PT, R5, UR5, RZ ;  /* 0x0000000505097c10 */ /* 0x000fc8000ff9e0ff */
[----:B0-----:R-:W-:Y:S01]  /*74d0*/  IADD3.X R10, PT, PT, R6, UR14, RZ, P4, !PT ;  /* 0x0000000e060a7c10 */ /* 0x001fe2000a7fe4ff */
[----:B------:R-:W-:-:S05]  /*74e0*/  IMAD.MOV.U32 R11, RZ, RZ, R9 ;  /* 0x000000ffff0b7224 */ /* 0x000fca00078e0009 */
[-C--:B------:R-:W-:Y:S02]  /*74f0*/  @P5 LOP3.LUT R11, R11, R10.reuse, RZ, 0x3c, !PT ;  /* 0x0000000a0b0b5212 */ /* 0x080fe400078e3cff */
[----:B------:R-:W-:Y:S02]  /*7500*/  PRMT R70, RZ, 0x7610, R70 ;  /* 0x00007610ff467816 */ /* 0x000fe40000000046 */
[----:B------:R-:W-:Y:S01]  /*7510*/  PRMT R74, RZ, 0x7610, R74 ;  /* 0x00007610ff4a7816 */ /* 0x000fe2000000004a */
[----:B----4-:R0:W-:Y:S04]  /*7520*/  STL [R1+0x74], R78 ;  /* 0x0000744e01007387 */ /* 0x0101e80000100800 */
[----:B0-----:R-:W4:Y:S04]  /*7530*/  LDL.LU R78, [R1+0xd24] ;  /* 0x000d2400014e7983 */ /* 0x001f280000300800 */
[----:B------:R0:W-:Y:S04]  /*7540*/  STL [R1+0x9ac], R77 ;  /* 0x0009ac4d01007387 */ /* 0x0001e80000100800 */
[----:B0-----:R-:W3:Y:S04]  /*7550*/  LDL.LU R77, [R1+0xd20] ;  /* 0x000d2000014d7983 */ /* 0x001ee80000300800 */
[----:B------:R-:W3:Y:S04]  /*7560*/  LDL.LU R76, [R1+0xd1c] ;  /* 0x000d1c00014c7983 */ /* 0x000ee80000300800 */
[----:B------:R-:W-:Y:S04]  /*7570*/  STL [R1+0x9b8], R9 ;  /* 0x0009b80901007387 */ /* 0x000fe80000100800 */
[----:B--2---:R-:W-:Y:S04]  /*7580*/  STL [R1+0x70], R75 ;  /* 0x0000704b01007387 */ /* 0x004fe80000100800 */
[----:B------:R0:W-:Y:S02]  /*7590*/  STL [R1+0x9b4], R10 ;  /* 0x0009b40a01007387 */ /* 0x0001e40000100800 */
[----:B0-----:R-:W-:-:S04]  /*75a0*/  @P5 LOP3.LUT R10, R11, R10, RZ, 0x3c, !PT ;  /* 0x0000000a0b0a5212 */ /* 0x001fc800078e3cff */
[----:B------:R-:W-:Y:S02]  /*75b0*/  @P5 LOP3.LUT R11, R11, R10, RZ, 0x3c, !PT ;  /* 0x0000000a0b0b5212 */ /* 0x000fe400078e3cff */
[----:B------:R-:W-:-:S03]  /*75c0*/  IADD3 R75, P4, PT, R7, UR5, RZ ;  /* 0x00000005074b7c10 */ /* 0x000fc6000ff9e0ff */
[----:B------:R0:W2:Y:S01]  /*75d0*/  @P5 LDG.E.U8 R70, desc[UR24][R10.64] ;  /* 0x000000180a465981 */ /* 0x0000a2000c1e1100 */
[----:B------:R-:W-:-:S05]  /*75e0*/  IADD3.X R9, PT, PT, R8, UR14, RZ, P4, !PT ;  /* 0x0000000e08097c10 */ /* 0x000fca000a7fe4ff */
[----:B0-----:R-:W-:Y:S02]  /*75f0*/  IMAD.MOV.U32 R11, RZ, RZ, R9 ;  /* 0x000000ffff0b7224 */ /* 0x001fe400078e0009 */
[----:B------:R-:W-:-:S05]  /*7600*/  @P5 IMAD.MOV.U32 R10, RZ, RZ, R75 ;  /* 0x000000ffff0a5224 */ /* 0x000fca00078e004b */
[----:B------:R0:W3:Y:S01]  /*7610*/  @P5 LDG.E.U8 R74, desc[UR24][R10.64] ;  /* 0x000000180a4a5981 */ /* 0x0000e2000c1e1100 */
[----:B------:R-:W-:-:S03]  /*7620*/  UIMAD UR6, UR12, 0x33, URZ ;  /* 0x000000330c0678a4 */ /* 0x000fc6000f8e02ff */
[----:B------:R-:W-:Y:S01]  /*7630*/  STL [R1+0x9c0], R75 ;  /* 0x0009c04b01007387 */ /* 0x000fe20000100800 */
[----:B------:R-:W-:-:S03]  /*7640*/  USHF.R.S32.HI UR15, URZ, 0x1f, UR6 ;  /* 0x0000001fff0f7899 */ /* 0x000fc60008011406 */
[----:B------:R-:W-:Y:S01]  /*7650*/  STL [R1+0x9bc], R9 ;  /* 0x0009bc0901007387 */ /* 0x000fe20000100800 */
[----:B------:R-:W-:Y:S02]  /*7660*/  PRMT R71, RZ, 0x7610, R71 ;  /* 0x00007610ff477816 */ /* 0x000fe40000000047 */
[----:B------:R-:W-:Y:S01]  /*7670*/  PRMT R73, RZ, 0x7610, R73 ;  /* 0x00007610ff497816 */ /* 0x000fe20000000049 */
[----:B--2---:R1:W-:Y:S02]  /*7680*/  STL [R1+0x6c], R70 ;  /* 0x00006c4601007387 */ /* 0x0043e40000100800 */
[----:B-1----:R-:W-:-:S04]  /*7690*/  IADD3 R70, P4, PT, R0, UR6, RZ ;  /* 0x0000000600467c10 */ /* 0x002fc8000ff9e0ff */
[----:B0-----:R-:W-:Y:S01]  /*76a0*/  IADD3.X R10, PT, PT, R2, UR15, RZ, P4, !PT ;  /* 0x0000000f020a7c10 */ /* 0x001fe2000a7fe4ff */
[----:B------:R-:W-:Y:S01]  /*76b0*/  IMAD.MOV.U32 R11, RZ, RZ, R70 ;  /* 0x000000ffff0b7224 */ /* 0x000fe200078e0046 */
[----:B------:R-:W-:Y:S04]  /*76c0*/  STL [R1+0xa68], R70 ;  /* 0x000a684601007387 */ /* 0x000fe80000100800 */
[----:B------:R-:W-:Y:S01]  /*76d0*/  @P6 LOP3.LUT R11, R11, R10, RZ, 0x3c, !PT ;  /* 0x0000000a0b0b6212 */ /* 0x000fe200078e3cff */
[----:B---3--:R0:W-:Y:S04]  /*76e0*/  STL [R1+0x68], R74 ;  /* 0x0000684a01007387 */ /* 0x0081e80000100800 */
[----:B------:R1:W-:Y:S01]  /*76f0*/  STL [R1+0xa64], R10 ;  /* 0x000a640a01007387 */ /* 0x0003e20000100800 */
[----:B0-----:R-:W-:-:S02]  /*7700*/  IADD3 R74, P5, PT, R3, UR6, RZ ;  /* 0x00000006034a7c10 */ /* 0x001fc4000ffbe0ff */
[C---:B-1----:R-:W-:Y:S02]  /*7710*/  @P6 LOP3.LUT R10, R11.reuse, R10, RZ, 0x3c, !PT ;  /* 0x0000000a0b0a6212 */ /* 0x042fe400078e3cff */
[----:B------:R-:W-:Y:S02]  /*7720*/  IADD3.X R75, PT, PT, R4, UR15, RZ, P5, !PT ;  /* 0x0000000f044b7c10 */ /* 0x000fe4000affe4ff */
[----:B------:R-:W-:-:S05]  /*7730*/  @P6 LOP3.LUT R11, R11, R10, RZ, 0x3c, !PT ;  /* 0x0000000a0b0b6212 */ /* 0x000fca00078e3cff */
[----:B------:R0:W2:Y:S02]  /*7740*/  @P6 LDG.E.U8 R71, desc[UR24][R10.64] ;  /* 0x000000180a476981 */ /* 0x0000a4000c1e1100 */
[----:B0-----:R-:W-:Y:S02]  /*7750*/  @P6 IMAD.MOV.U32 R10, RZ, RZ, R74 ;  /* 0x000000ffff0a6224 */ /* 0x001fe400078e004a */
[----:B------:R-:W-:-:S05]  /*7760*/  @P6 IMAD.MOV.U32 R11, RZ, RZ, R75 ;  /* 0x000000ffff0b6224 */ /* 0x000fca00078e004b */
[----:B------:R0:W3:Y:S01]  /*7770*/  @P6 LDG.E.U8 R73, desc[UR24][R10.64] ;  /* 0x000000180a496981 */ /* 0x0000e2000c1e1100 */
[----:B------:R-:W-:-:S03]  /*7780*/  IADD3 R70, P5, PT, R5, UR6, RZ ;  /* 0x0000000605467c10 */ /* 0x000fc6000ffbe0ff */
[----:B------:R-:W-:Y:S01]  /*7790*/  STL [R1+0xa70], R74 ;  /* 0x000a704a01007387 */ /* 0x000fe20000100800 */
[----:B------:R-:W-:-:S03]  /*77a0*/  SHF.R.U64 R9, R12, 0x4, RZ ;  /* 0x000000040c097819 */ /* 0x000fc600000012ff */
[----:B------:R1:W-:Y:S04]  /*77b0*/  STL [R1+0xa6c], R75 ;  /* 0x000a6c4b01007387 */ /* 0x0003e80000100800 */
[----:B------:R-:W-:Y:S01]  /*77c0*/  STL [R1+0xa78], R70 ;  /* 0x000a784601007387 */ /* 0x000fe20000100800 */
[----:B------:R-:W-:Y:S01]  /*77d0*/  LOP3.LUT P4, RZ, R9, 0x1, RZ, 0xc0, !PT ;  /* 0x0000000109ff7812 */ /* 0x000fe2000788c0ff */
[----:B0-----:R-:W-:Y:S01]  /*77e0*/  @P6 IMAD.MOV.U32 R10, RZ, RZ, R70 ;  /* 0x000000ffff0a6224 */ /* 0x001fe200078e0046 */
[----:B------:R-:W-:Y:S02]  /*77f0*/  PRMT R9, RZ, 0x7610, R9 ;  /* 0x00007610ff097816 */ /* 0x000fe40000000009 */
[----:B------:R-:W-:Y:S01]  /*7800*/  PRMT R46, RZ, 0x7610, R46 ;  /* 0x00007610ff2e7816 */ /* 0x000fe2000000002e */
[----:B--2---:R0:W-:Y:S04]  /*7810*/  STL [R1+0x64], R71 ;  /* 0x0000644701007387 */ /* 0x0041e80000100800 */
[----:B-1----:R-:W2:Y:S04]  /*7820*/  LDL.LU R75, [R1+0xd18] ;  /* 0x000d1800014b7983 */ /* 0x002ea80000300800 */
[----:B------:R-:W2:Y:S01]  /*7830*/  LDL.LU R74, [R1+0xd14] ;  /* 0x000d1400014a7983 */ /* 0x000ea20000300800 */
[----:B0-----:R-:W-:-:S05]  /*7840*/  IADD3.X R71, PT, PT, R6, UR15, RZ, P5, !PT ;  /* 0x0000000f06477c10 */ /* 0x001fca000affe4ff */
[----:B------:R-:W-:Y:S01]  /*7850*/  IMAD.MOV.U32 R11, RZ, RZ, R71 ;  /* 0x000000ffff0b7224 */ /* 0x000fe200078e0047 */
[----:B---3--:R0:W-:Y:S04]  /*7860*/  STL [R1+0x60], R73 ;  /* 0x0000604901007387 */ /* 0x0081e80000100800 */
[----:B------:R1:W3:Y:S04]  /*7870*/  @P6 LDG.E.U8 R9, desc[UR24][R10.64] ;  /* 0x000000180a096981 */ /* 0x0002e8000c1e1100 */
[----:B0-----:R-:W2:Y:S04]  /*7880*/  LDL.LU R73, [R1+0xd10] ;  /* 0x000d100001497983 */ /* 0x001ea80000300800 */
[----:B------:R0:W-:Y:S02]  /*7890*/  STL [R1+0xa74], R71 ;  /* 0x000a744701007387 */ /* 0x0001e40000100800 */
[----:B0-----:R-:W-:-:S04]  /*78a0*/  IADD3 R71, P5, PT, R7, UR6, RZ ;  /* 0x0000000607477c10 */ /* 0x001fc8000ffbe0ff */
[----:B-1----:R-:W-:Y:S01]  /*78b0*/  IADD3.X R11, PT, PT, R8, UR15, RZ, P5, !PT ;  /* 0x0000000f080b7c10 */ /* 0x002fe2000affe4ff */
[----:B------:R-:W-:-:S05]  /*78c0*/  @P6 IMAD.MOV.U32 R10, RZ, RZ, R71 ;  /* 0x000000ffff0a6224 */ /* 0x000fca00078e0047 */
[----:B------:R0:W2:Y:S01]  /*78d0*/  @P6 LDG.E.U8 R46, desc[UR24][R10.64] ;  /* 0x000000180a2e6981 */ /* 0x0000a2000c1e1100 */
[----:B------:R-:W-:-:S04]  /*78e0*/  UIMAD UR5, UR12, 0x3b, URZ ;  /* 0x0000003b0c0578a4 */ /* 0x000fc8000f8e02ff */
[----:B------:R-:W-:Y:S02]  /*78f0*/  USHF.R.S32.HI UR6, URZ, 0x1f, UR5 ;  /* 0x0000001fff067899 */ /* 0x000fe40008011405 */
[----:B------:R-:W-:Y:S01]  /*7900*/  IADD3 R70, P5, PT, R0, UR5, RZ ;  /* 0x0000000500467c10 */ /* 0x000fe2000ffbe0ff */
[----:B------:R-:W-:Y:S03]  /*7910*/  STL [R1+0xa80], R71 ;  /* 0x000a804701007387 */ /* 0x000fe60000100800 */
[----:B0-----:R-:W-:Y:S02]  /*7920*/  IADD3.X R10, PT, PT, R2, UR6, RZ, P5, !PT ;  /* 0x00000006020a7c10 */ /* 0x001fe4000affe4ff */
[----:B------:R-:W-:Y:S02]  /*7930*/  PRMT R72, RZ, 0x7610, R72 ;  /* 0x00007610ff487816 */ /* 0x000fe40000000048 */
[----:B------:R-:W-:Y:S01]  /*7940*/  PRMT R68, RZ, 0x7610, R68 ;  /* 0x00007610ff447816 */ /* 0x000fe20000000044 */
[----:B---3--:R-:W-:Y:S04]  /*7950*/  STL [R1+0x5c], R9 ;  /* 0x00005c0901007387 */ /* 0x008fe80000100800 */
[----:B------:R0:W-:Y:S04]  /*7960*/  STL [R1+0xa7c], R11 ;  /* 0x000a7c0b01007387 */ /* 0x0001e80000100800 */
[----:B------:R1:W-:Y:S01]  /*7970*/  STL [R1+0xb28], R70 ;  /* 0x000b284601007387 */ /* 0x0003e20000100800 */
[----:B0-----:R-:W-:Y:S01]  /*7980*/  IMAD.MOV.U32 R11, RZ, RZ, R70 ;  /* 0x000000ffff0b7224 */ /* 0x001fe200078e0046 */
[----:B-1----:R-:W-:-:S04]  /*7990*/  IADD3 R70, P6, PT, R3, UR5, RZ ;  /* 0x0000000503467c10 */ /* 0x002fc8000ffde0ff */
[-C--:B------:R-:W-:Y:S01]  /*79a0*/  @P4 LOP3.LUT R11, R11, R10.reuse, RZ, 0x3c, !PT ;  /* 0x0000000a0b0b4212 */ /* 0x080fe200078e3cff */
[----:B------:R-:W-:Y:S01]  /*79b0*/  VIADD R9, R66, 0xfffffff3 ;  /* 0xfffffff342097836 */ /* 0x000fe20000000000 */
[----:B------:R-:W-:Y:S01]  /*79c0*/  IADD3.X R71, PT, PT, R4, UR6, RZ, P6, !PT ;  /* 0x0000000604477c10 */ /* 0x000fe2000b7fe4ff */
[----:B--2---:R-:W-:Y:S04]  /*79d0*/  STL [R1+0xc9c], R46 ;  /* 0x000c9c2e01007387 */ /* 0x004fe80000100800 */
[----:B------:R-:W-:Y:S04]  /*79e0*/  STL [R1+0xb34], R70 ;  /* 0x000b344601007387 */ /* 0x000fe80000100800 */
[----:B------:R0:W-:Y:S01]  /*79f0*/  STL [R1+0xb24], R10 ;  /* 0x000b240a01007387 */ /* 0x0001e20000100800 */
[----:B------:R-:W-:Y:S01]  /*7a00*/  ISETP.GE.U32.AND P5, PT, R9, 0x7fffffb4, PT ;  /* 0x7fffffb40900780c */ /* 0x000fe20003fa6070 */
[----:B------:R-:W-:Y:S01]  /*7a10*/  IMAD.MOV.U32 R9, RZ, RZ, R70 ;  /* 0x000000ffff097224 */ /* 0x000fe200078e0046 */
[----:B0-----:R-:W-:-:S04]  /*7a20*/  @P4 LOP3.LUT R10, R11, R10, RZ, 0x3c, !PT ;  /* 0x0000000a0b0a4212 */ /* 0x001fc800078e3cff */
[----:B------:R-:W-:-:S05]  /*7a30*/  @P4 LOP3.LUT R11, R11, R10, RZ, 0x3c, !PT ;  /* 0x0000000a0b0b4212 */ /* 0x000fca00078e3cff */
[----:B------:R0:W2:Y:S02]  /*7a40*/  @P4 LDG.E.U8 R72, desc[UR24][R10.64] ;  /* 0x000000180a484981 */ /* 0x0000a4000c1e1100 */
[----:B0-----:R-:W-:Y:S02]  /*7a50*/  IMAD.MOV.U32 R11, RZ, RZ, R71 ;  /* 0x000000ffff0b7224 */ /* 0x001fe400078e0047 */
[----:B------:R-:W-:-:S05]  /*7a60*/  @P4 IMAD.MOV.U32 R10, RZ, RZ, R9 ;  /* 0x000000ffff0a4224 */ /* 0x000fca00078e0009 */
[----:B------:R0:W3:Y:S01]  /*7a70*/  @P4 LDG.E.U8 R68, desc[UR24][R10.64] ;  /* 0x000000180a444981 */ /* 0x0000e2000c1e1100 */
[----:B------:R-:W-:-:S03]  /*7a80*/  IADD3 R70, P6, PT, R5, UR5, RZ ;  /* 0x0000000505467c10 */ /* 0x000fc6000ffde0ff */
[----:B------:R-:W-:Y:S01]  /*7a90*/  STL [R1+0xb2c], R71 ;  /* 0x000b2c4701007387 */ /* 0x000fe20000100800 */
[----:B0-----:R-:W-:Y:S02]  /*7aa0*/  IADD3.X R11, PT, PT, R6, UR6, RZ, P6, !PT ;  /* 0x00000006060b7c10 */ /* 0x001fe4000b7fe4ff */
[----:B------:R-:W-:Y:S01]  /*7ab0*/  IADD3 R9, P6, PT, R7, UR5, RZ ;  /* 0x0000000507097c10 */ /* 0x000fe2000ffde0ff */
[----:B------:R-:W-:Y:S01]  /*7ac0*/  @P4 IMAD.MOV.U32 R10, RZ, RZ, R70 ;  /* 0x000000ffff0a4224 */ /* 0x000fe200078e0046 */
[----:B------:R-:W-:-:S06]  /*7ad0*/  PRMT R69, RZ, 0x7610, R69 ;  /* 0x00007610ff457816 */ /* 0x000fcc0000000045 */
[----:B------:R0:W4:Y:S01]  /*7ae0*/  @P4 LDG.E.U8 R69, desc[UR24][R10.64] ;  /* 0x000000180a454981 */ /* 0x000122000c1e1100 */
[----:B------:R-:W-:-:S03]  /*7af0*/  PRMT R65, RZ, 0x7610, R65 ;  /* 0x00007610ff417816 */ /* 0x000fc60000000041 */
[----:B--2---:R1:W-:Y:S04]  /*7b00*/  STL [R1+0x54], R72 ;  /* 0x0000544801007387 */ /* 0x0043e80000100800 */
[----:B-1----:R-:W2:Y:S04]  /*7b10*/  LDL.LU R72, [R1+0xd0c] ;  /* 0x000d0c0001487983 */ /* 0x002ea80000300800 */
[----:B------:R-:W2:Y:S04]  /*7b20*/  LDL.LU R71, [R1+0xd08] ;  /* 0x000d080001477983 */ /* 0x000ea80000300800 */
[----:B------:R-:W-:Y:S04]  /*7b30*/  STL [R1+0xb3c], R70 ;  /* 0x000b3c4601007387 */ /* 0x000fe80000100800 */
[----:B------:R0:W-:Y:S04]  /*7b40*/  STL [R1+0xb38], R11 ;  /* 0x000b380b01007387 */ /* 0x0001e80000100800 */
[----:B------:R-:W-:Y:S04]  /*7b50*/  STL [R1+0xb44], R9 ;  /* 0x000b440901007387 */ /* 0x000fe80000100800 */
[----:B---3--:R1:W-:Y:S01]  /*7b60*/  STL [R1+0x50], R68 ;  /* 0x0000504401007387 */ /* 0x0083e20000100800 */
[----:B0-----:R-:W-:Y:S01]  /*7b70*/  IMAD.MOV.U32 R11, RZ, RZ, R9 ;  /* 0x000000ffff0b7224 */ /* 0x001fe200078e0009 */
[----:B------:R-:W-:-:S02]  /*7b80*/  USHF.L.U32 UR5, UR12, 0x2, URZ ;  /* 0x000000020c057899 */ /* 0x000fc400080006ff */
[----:B------:R-:W3:Y:S01]  /*7b90*/  LDL.LU R70, [R1+0xd04] ;  /* 0x000d040001467983 */ /* 0x000ee20000300800 */
[----:B-1----:R-:W-:-:S05]  /*7ba0*/  IADD3.X R68, PT, PT, R8, UR6, RZ, P6, !PT ;  /* 0x0000000608447c10 */ /* 0x002fca000b7fe4ff */
[----:B------:R-:W-:-:S05]  /*7bb0*/  IMAD.MOV.U32 R10, RZ, RZ, R68 ;  /* 0x000000ffff0a7224 */ /* 0x000fca00078e0044 */
[----:B------:R-:W-:-:S04]  /*7bc0*/  @P4 LOP3.LUT R11, R11, R10, RZ, 0x3c, !PT ;  /* 0x0000000a0b0b4212 */ /* 0x000fc800078e3cff */
[----:B------:R-:W-:-:S04]  /*7bd0*/  @P4 LOP3.LUT R10, R11, R10, RZ, 0x3c, !PT ;  /* 0x0000000a0b0a4212 */ /* 0x000fc800078e3cff */
[----:B------:R-:W-:-:S05]  /*7be0*/  @P4 LOP3.LUT R11, R11, R10, RZ, 0x3c, !PT ;  /* 0x0000000a0b0b4212 */ /* 0x000fca00078e3cff */
[----:B------:R0:W2:Y:S01]  /*7bf0*/  @P4 LDG.E.U8 R65, desc[UR24][R10.64] ;  /* 0x000000180a414981 */ /* 0x0000a2000c1e1100 */
[----:B------:R-:W-:Y:S02]  /*7c00*/  USHF.R.S32.HI UR14, URZ, 0x1f, UR5 ;  /* 0x0000001fff0e7899 */ /* 0x000fe40008011405 */
[----:B------:R-:W-:Y:S01]  /*7c10*/  IADD3 R9, P6, PT, R0, UR5, RZ ;  /* 0x0000000500097c10 */ /* 0x000fe2000ffde0ff */
[----:B----4-:R1:W-:Y:S04]  /*7c20*/  STL [R1+0x4c], R69 ;  /* 0x00004c4501007387 */ /* 0x0103e80000100800 */
[----:B0-----:R-:W-:Y:S01]  /*7c30*/  IMAD.MOV.U32 R11, RZ, RZ, R9 ;  /* 0x000000ffff0b7224 */ /* 0x001fe200078e0009 */
[----:B-1----:R-:W4:Y:S01]  /*7c40*/  LDL.LU R69, [R1+0xd00] ;  /* 0x000d000001457983 */ /* 0x002f220000300800 */
[----:B------:R-:W-:-:S03]  /*7c50*/  IADD3.X R10, PT, PT, R2, UR14, RZ, P6, !PT ;  /* 0x0000000e020a7c10 */ /* 0x000fc6000b7fe4ff */
[----:B------:R0:W-:Y:S01]  /*7c60*/  STL [R1+0xb40], R68 ;  /* 0x000b404401007387 */ /* 0x0001e20000100800 */
[----:B------:R-:W-:-:S03]  /*7c70*/  @!P2 LOP3.LUT R11, R11, R10, RZ, 0x3c, !PT ;  /* 0x0000000a0b0ba212 */ /* 0x000fc600078e3cff */
[----:B0-----:R-:W3:Y:S04]  /*7c80*/  LDL.LU R68, [R1+0xcfc] ;  /* 0x000cfc0001447983 */ /* 0x001ee80000300800 */
[----:B------:R0:W-:Y:S01]  /*7c90*/  STL [R1+0x330], R9 ;  /* 0x0003300901007387 */ /* 0x0001e20000100800 */
[----:B------:R-:W-:Y:S02]  /*7ca0*/  PRMT R67, RZ, 0x7610, R67 ;  /* 0x00007610ff437816 */ /* 0x000fe40000000043 */
[----:B------:R-:W-:Y:S01]  /*7cb0*/  PRMT R64, RZ, 0x7610, R64 ;  /* 0x00007610ff407816 */ /* 0x000fe20000000040 */
[----:B0-----:R-:W-:Y:S01]  /*7cc0*/  VIADD R9, R66, 0xfffffffa ;  /* 0xfffffffa42097836 */ /* 0x001fe20000000000 */
[----:B--2---:R0:W-:Y:S02]  /*7cd0*/  STL [R1+0x48], R65 ;  /* 0x0000484101007387 */ /* 0x0041e40000100800 */
[----:B0-----:R-:W-:-:S05]  /*7ce0*/  IADD3 R65, P4, PT, R3, UR5, RZ ;  /* 0x0000000503417c10 */ /* 0x001fca000ff9e0ff */
[----:B------:R-:W-:Y:S04]  /*7cf0*/  STL [R1+0x338], R65 ;  /* 0x0003384101007387 */ /* 0x000fe80000100800 */
[----:B------:R0:W-:Y:S01]  /*7d00*/  STL [R1+0x32c], R10 ;  /* 0x00032c0a01007387 */ /* 0x0001e20000100800 */
[----:B------:R-:W-:Y:S02]  /*7d10*/  IADD3.X R66, PT, PT, R4, UR14, RZ, P4, !PT ;  /* 0x0000000e04427c10 */ /* 0x000fe4000a7fe4ff */
[----:B0-----:R-:W-:-:S04]  /*7d20*/  @!P2 LOP3.LUT R10, R11, R10, RZ, 0x3c, !PT ;  /* 0x0000000a0b0aa212 */ /* 0x001fc800078e3cff */
[----:B------:R-:W-:-:S05]  /*7d30*/  @!P2 LOP3.LUT R11, R11, R10, RZ, 0x3c, !PT ;  /* 0x0000000a0b0ba212 */ /* 0x000fca00078e3cff */
[----:B------:R0:W2:Y:S02]  /*7d40*/  @!P2 LDG.E.U8 R67, desc[UR24][R10.64] ;  /* 0x000000180a43a981 */ /* 0x0000a4000c1e1100 */
[----:B0-----:R-:W-:Y:S02]  /*7d50*/  @!P2 IMAD.MOV.U32 R10, RZ, RZ, R65 ;  /* 0x000000ffff0aa224 */ /* 0x001fe400078e0041 */
[----:B------:R-:W-:-:S05]  /*7d60*/  @!P2 IMAD.MOV.U32 R11, RZ, RZ, R66 ;  /* 0x000000ffff0ba224 */ /* 0x000fca00078e0042 */
[----:B------:R0:W3:Y:S01]  /*7d70*/  @!P2 LDG.E.U8 R64, desc[UR24][R10.64] ;  /* 0x000000180a40a981 */ /* 0x0000e2000c1e1100 */
[----:B------:R-:W-:Y:S02]  /*7d80*/  ISETP.GE.U32.AND P6, PT, R9, 0x7fffffbb, PT ;  /* 0x7fffffbb0900780c */ /* 0x000fe40003fc6070 */
[----:B------:R-:W-:-:S05]  /*7d90*/  IADD3 R9, P4, PT, R5, UR5, RZ ;  /* 0x0000000505097c10 */ /* 0x000fca000ff9e0ff */
[----:B0-----:R-:W-:Y:S01]  /*7da0*/  IMAD.MOV.U32 R11, RZ, RZ, R9 ;  /* 0x000000ffff0b7224 */ /* 0x001fe200078e0009 */
[----:B------:R-:W-:-:S04]  /*7db0*/  IADD3.X R10, PT, PT, R6, UR14, RZ, P4, !PT ;  /* 0x0000000e060a7c10 */ /* 0x000fc8000a7fe4ff */
[-C--:B------:R-:W-:Y:S02]  /*7dc0*/  @!P2 LOP3.LUT R11, R11, R10.reuse, RZ, 0x3c, !PT ;  /* 0x0000000a0b0ba212 */ /* 0x080fe400078e3cff */
        /* <DEDUP_REMOVED lines=9> */
[----:B0-----:R-:W-:-:S04]  /*7e60*/  @!P2 LOP3.LUT R10, R11, R10, RZ, 0x3c, !PT ;  /* 0x0000000a0b0aa212 */ /* 0x001fc800078e3cff */
[----:B------:R-:W-:-:S05]  /*7e70*/  @!P2 LOP3.LUT R11, R11, R10, RZ, 0x3c, !PT ;  /* 0x0000000a0b0ba212 */ /* 0x000fca00078e3cff */
[----:B------:R0:W3:Y:S01]  /*7e80*/  @!P2 LDG.E.U8 R60, desc[UR24][R10.64] ;  /* 0x000000180a3ca981 */ /* 0x0000e2000c1e1100 */
[----:B------:R-:W-:Y:S01]  /*7e90*/  IADD3 R64, P4, PT, R7, UR5, RZ ;  /* 0x0000000507407c10 */ /* 0x000fe2000ff9e0ff */
[----:B------:R-:W-:-:S03]  /*7ea0*/  UIMAD UR6, UR12, 0xc, URZ ;  /* 0x0000000c0c0678a4 */ /* 0x000fc6000f8e02ff */
[----:B------:R-:W-:Y:S01]  /*7eb0*/  IADD3.X R9, PT, PT, R8, UR14, RZ, P4, !PT ;  /* 0x0000000e08097c10 */ /* 0x000fe2000a7fe4ff */
[----:B------:R-:W-:Y:S01]  /*7ec0*/  STL [R1+0x348], R64 ;  /* 0x0003484001007387 */ /* 0x000fe20000100800 */
[----:B------:R-:W-:Y:S01]  /*7ed0*/  PRMT R63, RZ, 0x7610, R63 ;  /* 0x00007610ff3f7816 */ /* 0x000fe2000000003f */
[----:B------:R-:W-:Y:S02]  /*7ee0*/  USHF.R.S32.HI UR15, URZ, 0x1f, UR6 ;  /* 0x0000001fff0f7899 */ /* 0x000fe40008011406 */
[----:B------:R1:W-:Y:S01]  /*7ef0*/  STL [R1+0x344], R9 ;  /* 0x0003440901007387 */ /* 0x0003e20000100800 */
[----:B0-----:R-:W-:Y:S02]  /*7f00*/  IMAD.MOV.U32 R11, RZ, RZ, R9 ;  /* 0x000000ffff0b7224 */ /* 0x001fe400078e0009 */
[----:B------:R-:W-:-:S05]  /*7f10*/  @!P2 IMAD.MOV.U32 R10, RZ, RZ, R64 ;  /* 0x000000ffff0aa224 */ /* 0x000fca00078e0040 */
[----:B------:R0:W2:Y:S01]  /*7f20*/  @!P2 LDG.E.U8 R63, desc[UR24][R10.64] ;  /* 0x000000180a3fa981 */ /* 0x0000a2000c1e1100 */
[----:B------:R-:W-:Y:S02]  /*7f30*/  PRMT R56, RZ, 0x7610, R56 ;  /* 0x00007610ff387816 */ /* 0x000fe40000000038 */
[----:B-1----:R-:W-:-:S04]  /*7f40*/  SHF.R.U32.HI R9, RZ, 0xb, R16 ;  /* 0x0000000bff097819 */ /* 0x002fc80000011610 */
[----:B------:R-:W-:Y:S02]  /*7f50*/  LOP3.LUT P2, RZ, R9, 0x1, RZ, 0xc0, !PT ;  /* 0x0000000109ff7812 */ /* 0x000fe4000784c0ff */
[----:B------:R-:W-:Y:S01]  /*7f60*/  PRMT R9, RZ, 0x7610, R9 ;  /* 0x00007610ff097816 */ /* 0x000fe20000000009 */
[----:B---3--:R1:W-:Y:S02]  /*7f70*/  STL [R1+0x3c], R60 ;  /* 0x00003c3c01007387 */ /* 0x0083e40000100800 */
[----:B-1----:R-:W-:-:S04]  /*7f80*/  IADD3 R60, P4, PT, R0, UR6, RZ ;  /* 0x00000006003c7c10 */ /* 0x002fc8000ff9e0ff */
[----:B0-----:R-:W-:Y:S01]  /*7f90*/  IADD3.X R10, PT, PT, R2, UR15, RZ, P4, !PT ;  /* 0x0000000f020a7c10 */ /* 0x001fe2000a7fe4ff */
[----:B------:R-:W-:Y:S01]  /*7fa0*/  IMAD.MOV.U32 R11, RZ, RZ, R60 ;  /* 0x000000ffff0b7224 */ /* 0x000fe200078e003c */
[----:B------:R0:W-:Y:S04]  /*7fb0*/  STL [R1+0x6ac], R60 ;  /* 0x0006ac3c01007387 */ /* 0x0001e80000100800 */
[-C--:B------:R-:W-:Y:S01]  /*7fc0*/  @!P5 LOP3.LUT R11, R11, R10.reuse, RZ, 0x3c, !PT ;  /* 0x0000000a0b0bd212 */ /* 0x080fe200078e3cff */
[----:B------:R1:W-:Y:S01]  /*7fd0*/  STL [R1+0x6a8], R10 ;  /* 0x0006a80a01007387 */ /* 0x0003e20000100800 */
[----:B0-----:R-:W-:Y:S02]  /*7fe0*/  IADD3 R60, P4, PT, R3, UR6, RZ ;  /* 0x00000006033c7c10 */ /* 0x001fe4000ff9e0ff */
[----:B-1----:R-:W-:-:S02]  /*7ff0*/  @!P5 LOP3.LUT R10, R11, R10, RZ, 0x3c, !PT ;  /* 0x0000000a0b0ad212 */ /* 0x002fc400078e3cff */
[----:B------:R-:W-:Y:S02]  /*8000*/  IADD3.X R64, PT, PT, R4, UR15, RZ, P4, !PT ;  /* 0x0000000f04407c10 */ /* 0x000fe4000a7fe4ff */
[----:B------:R-:W-:-:S05]  /*8010*/  @!P5 LOP3.LUT R11, R11, R10, RZ, 0x3c, !PT ;  /* 0x0000000a0b0bd212 */ /* 0x000fca00078e3cff */
[----:B------:R0:W3:Y:S02]  /*8020*/  @!P5 LDG.E.U8 R56, desc[UR24][R10.64] ;  /* 0x000000180a38d981 */ /* 0x0000e4000c1e1100 */
[----:B0-----:R-:W-:Y:S02]  /*8030*/  @!P5 IMAD.MOV.U32 R10, RZ, RZ, R60 ;  /* 0x000000ffff0ad224 */ /* 0x001fe400078e003c */
[----:B------:R-:W-:-:S05]  /*8040*/  @!P5 IMAD.MOV.U32 R11, RZ, RZ, R64 ;  /* 0x000000ffff0bd224 */ /* 0x000fca00078e0040 */
[----:B------:R0:W4:Y:S04]  /*8050*/  @!P5 LDG.E.U8 R9, desc[UR24][R10.64] ;  /* 0x000000180a09d981 */ /* 0x000128000c1e1100 */
[----:B------:R-:W-:Y:S04]  /*8060*/  STL [R1+0x6b4], R60 ;  /* 0x0006b43c01007387 */ /* 0x000fe80000100800 */
[----:B--2---:R1:W-:Y:S04]  /*8070*/  STL [R1+0x38], R63 ;  /* 0x0000383f01007387 */ /* 0x0043e80000100800 */
[----:B------:R2:W-:Y:S01]  /*8080*/  STL [R1+0x6b0], R64 ;  /* 0x0006b04001007387 */ /* 0x0005e20000100800 */
[----:B-1----:R-:W-:-:S05]  /*8090*/  IADD3 R63, P4, PT, R5, UR6, RZ ;  /* 0x00000006053f7c10 */ /* 0x002fca000ff9e0ff */
[----:B------:R-:W-:Y:S01]  /*80a0*/  STL [R1+0x6bc], R63 ;  /* 0x0006bc3f01007387 */ /* 0x000fe20000100800 */
[----:B------:R-:W-:Y:S01]  /*80b0*/  PRMT R59, RZ, 0x7610, R59 ;  /* 0x00007610ff3b7816 */ /* 0x000fe2000000003b */
[----:B0-----:R-:W-:Y:S01]  /*80c0*/  @!P5 IMAD.MOV.U32 R10, RZ, RZ, R63 ;  /* 0x000000ffff0ad224 */ /* 0x001fe200078e003f */
[----:B------:R-:W-:Y:S01]  /*80d0*/  PRMT R61, RZ, 0x7610, R61 ;  /* 0x00007610ff3d7816 */ /* 0x000fe2000000003d */
[----:B---3--:R0:W-:Y:S04]  /*80e0*/  STL [R1+0x34], R56 ;  /* 0x0000343801007387 */ /* 0x0081e80000100800 */
[----:B--2---:R-:W2:Y:S04]  /*80f0*/  LDL.LU R64, [R1+0xcec] ;  /* 0x000cec0001407983 */ /* 0x004ea80000300800 */
[----:B------:R-:W3:Y:S01]  /*8100*/  LDL.LU R60, [R1+0xce8] ;  /* 0x000ce800013c7983 */ /* 0x000ee20000300800 */
[----:B0-----:R-:W-:-:S05]  /*8110*/  IADD3.X R56, PT, PT, R6, UR15, RZ, P4, !PT ;  /* 0x0000000f06387c10 */ /* 0x001fca000a7fe4ff */
[----:B------:R-:W-:Y:S01]  /*8120*/  @!P5 IMAD.MOV.U32 R11, RZ, RZ, R56 ;  /* 0x000000ffff0bd224 */ /* 0x000fe200078e0038 */
[----:B----4-:R0:W-:Y:S04]  /*8130*/  STL [R1+0x30], R9 ;  /* 0x0000300901007387 */ /* 0x0101e80000100800 */
[----:B------:R1:W4:Y:S01]  /*8140*/  @!P5 LDG.E.U8 R59, desc[UR24][R10.64] ;  /* 0x000000180a3bd981 */ /* 0x000322000c1e1100 */
[----:B0-----:R-:W-:-:S03]  /*8150*/  IADD3 R9, P4, PT, R7, UR6, RZ ;  /* 0x0000000607097c10 */ /* 0x001fc6000ff9e0ff */
[----:B------:R0:W-:Y:S01]  /*8160*/  STL [R1+0x6b8], R56 ;  /* 0x0006b83801007387 */ /* 0x0001e20000100800 */
[----:B-1----:R-:W-:Y:S01]  /*8170*/  IADD3.X R10, PT, PT, R8, UR15, RZ, P4, !PT ;  /* 0x0000000f080a7c10 */ /* 0x002fe2000a7fe4ff */
[----:B------:R-:W-:-:S05]  /*8180*/  IMAD.MOV.U32 R11, RZ, RZ, R9 ;  /* 0x000000ffff0b7224 */ /* 0x000fca00078e0009 */
[-C--:B------:R-:W-:Y:S01]  /*8190*/  @!P5 LOP3.LUT R11, R11, R10.reuse, RZ, 0x3c, !PT ;  /* 0x0000000a0b0bd212 */ /* 0x080fe200078e3cff */
[----:B0-----:R-:W2:Y:S04]  /*81a0*/  LDL.LU R56, [R1+0xce4] ;  /* 0x000ce40001387983 */ /* 0x001ea80000300800 */
[----:B------:R-:W2:Y:S04]  /*81b0*/  LDL.LU R63, [R1+0xce0] ;  /* 0x000ce000013f7983 */ /* 0x000ea80000300800 */
[----:B------:R-:W-:Y:S04]  /*81c0*/  STL [R1+0x6c4], R9 ;  /* 0x0006c40901007387 */ /* 0x000fe80000100800 */
[----:B------:R0:W-:Y:S02]  /*81d0*/  STL [R1+0x6c0], R10 ;  /* 0x0006c00a01007387 */ /* 0x0001e40000100800 */
[----:B0-----:R-:W-:-:S04]  /*81e0*/  @!P5 LOP3.LUT R10, R11, R10, RZ, 0x3c, !PT ;  /* 0x0000000a0b0ad212 */ /* 0x001fc800078e3cff */
[----:B------:R-:W-:-:S05]  /*81f0*/  @!P5 LOP3.LUT R11, R11, R10, RZ, 0x3c, !PT ;  /* 0x0000000a0b0bd212 */ /* 0x000fca00078e3cff */
[----:B------:R0:W2:Y:S01]  /*8200*/  @!P5 LDG.E.U8 R61, desc[UR24][R10.64] ;  /* 0x000000180a3dd981 */ /* 0x0000a2000c1e1100 */
[----:B------:R-:W-:-:S04]  /*8210*/  UIMAD UR5, UR12, 0x14, URZ ;  /* 0x000000140c0578a4 */ /* 0x000fc8000f8e02ff */
[----:B------:R-:W-:Y:S01]  /*8220*/  USHF.R.S32.HI UR6, URZ, 0x1f, UR5 ;  /* 0x0000001fff067899 */ /* 0x000fe20008011405 */
[----:B------:R-:W-:Y:S02]  /*8230*/  SHF.R.U32.HI R9, RZ, 0x3, R16 ;  /* 0x00000003ff097819 */ /* 0x000fe40000011610 */
[----:B------:R-:W-:Y:S02]  /*8240*/  PRMT R62, RZ, 0x7610, R62 ;  /* 0x00007610ff3e7816 */ /* 0x000fe4000000003e */
[----:B------:R-:W-:Y:S01]  /*8250*/  PRMT R57, RZ, 0x7610, R57 ;  /* 0x00007610ff397816 */ /* 0x000fe20000000039 */
[----:B----4-:R1:W-:Y:S02]  /*8260*/  STL [R1+0x2c], R59 ;  /* 0x00002c3b01007387 */ /* 0x0103e40000100800 */
        /* <DEDUP_REMOVED lines=10> */
[C---:B0-----:R-:W-:Y:S01]  /*8310*/  @P2 LOP3.LUT R10, R11.reuse, R10, RZ, 0x3c, !PT ;  /* 0x0000000a0b0a2212 */ /* 0x041fe200078e3cff */
[----:B--2---:R0:W-:Y:S03]  /*8320*/  STL [R1+0x28], R61 ;  /* 0x0000283d01007387 */ /* 0x0041e60000100800 */
[----:B------:R-:W-:-:S05]  /*8330*/  @P2 LOP3.LUT R11, R11, R10, RZ, 0x3c, !PT ;  /* 0x0000000a0b0b2212 */ /* 0x000fca00078e3cff */
[----:B------:R1:W2:Y:S01]  /*8340*/  @P2 LDG.E.U8 R62, desc[UR24][R10.64] ;  /* 0x000000180a3e2981 */ /* 0x0002a2000c1e1100 */
[----:B0-----:R-:W-:-:S05]  /*8350*/  IADD3.X R61, PT, PT, R4, UR6, RZ, P5, !PT ;  /* 0x00000006043d7c10 */ /* 0x001fca000affe4ff */
[----:B-1----:R-:W-:Y:S02]  /*8360*/  IMAD.MOV.U32 R11, RZ, RZ, R61 ;  /* 0x000000ffff0b7224 */ /* 0x002fe400078e003d */
[----:B------:R-:W-:-:S05]  /*8370*/  @P2 IMAD.MOV.U32 R10, RZ, RZ, R9 ;  /* 0x000000ffff0a2224 */ /* 0x000fca00078e0009 */
[----:B------:R0:W4:Y:S01]  /*8380*/  @P2 LDG.E.U8 R57, desc[UR24][R10.64] ;  /* 0x000000180a392981 */ /* 0x000122000c1e1100 */
[----:B------:R-:W-:-:S03]  /*8390*/  IADD3 R59, P5, PT, R5, UR5, RZ ;  /* 0x00000005053b7c10 */ /* 0x000fc6000ffbe0ff */
[----:B------:R-:W-:Y:S01]  /*83a0*/  STL [R1+0x7b0], R61 ;  /* 0x0007b03d01007387 */ /* 0x000fe20000100800 */
[----:B------:R-:W-:Y:S02]  /*83b0*/  PRMT R58, RZ, 0x7610, R58 ;  /* 0x00007610ff3a7816 */ /* 0x000fe4000000003a */
        /* <DEDUP_REMOVED lines=56> */
[----:B------:R-:W-:-:S05]  /*8740*/  @P4 LOP3.LUT R11, R11, R10, RZ, 0x3c, !PT ;  /* 0x0000000a0b0b4212 */ /* 0x000fca00078e3cff */
[----:B------:R0:W2:Y:S01]  /*8750*/  @P4 LDG.E.U8 R46, desc[UR24][R10.64] ;  /* 0x000000180a2e4981 */ /* 0x0000a2000c1e1100 */
[----:B------:R-:W-:Y:S01]  /*8760*/  IADD3 R41, P2, PT, R7, UR5, RZ ;  /* 0x0000000507297c10 */ /* 0x000fe2000ff5e0ff */
[----:B------:R-:W-:-:S03]  /*8770*/  UIMAD UR6, UR12, 0x24, URZ ;  /* 0x000000240c0678a4 */ /* 0x000fc6000f8e02ff */
[----:B------:R-:W-:Y:S01]  /*8780*/  IADD3.X R9, PT, PT, R8, UR14, RZ, P2, !PT ;  /* 0x0000000e08097c10 */ /* 0x000fe200097fe4ff */
[----:B------:R-:W-:Y:S01]  /*8790*/  STL [R1+0x888], R41 ;  /* 0x0008882901007387 */ /* 0x000fe20000100800 */
[----:B------:R-:W-:-:S03]  /*87a0*/  PRMT R19, RZ, 0x7610, R19 ;  /* 0x00007610ff137816 */ /* 0x000fc60000000013 */
[----:B------:R1:W-:Y:S01]  /*87b0*/  STL [R1+0x884], R9 ;  /* 0x0008840901007387 */ /* 0x0003e20000100800 */
[----:B0-----:R-:W-:Y:S01]  /*87c0*/  IMAD.MOV.U32 R11, RZ, RZ, R9 ;  /* 0x000000ffff0b7224 */ /* 0x001fe200078e0009 */
[----:B------:R-:W-:Y:S01]  /*87d0*/  USHF.R.S32.HI UR15, URZ, 0x1f, UR6 ;  /* 0x0000001fff0f7899 */ /* 0x000fe20008011406 */
[----:B------:R-:W-:-:S05]  /*87e0*/  @P4 IMAD.MOV.U32 R10, RZ, RZ, R41 ;  /* 0x000000ffff0a4224 */ /* 0x000fca00078e0029 */
[----:B------:R0:W3:Y:S01]  /*87f0*/  @P4 LDG.E.U8 R19, desc[UR24][R10.64] ;  /* 0x000000180a134981 */ /* 0x0000e2000c1e1100 */
[----:B-1----:R-:W-:Y:S02]  /*8800*/  SHF.R.U64 R9, R12, 0x13, RZ ;  /* 0x000000130c097819 */ /* 0x002fe400000012ff */
[----:B------:R-:W-:Y:S02]  /*8810*/  IADD3 R41, P4, PT, R3, UR6, RZ ;  /* 0x0000000603297c10 */ /* 0x000fe4000ff9e0ff */
[----:B------:R-:W-:Y:S01]  /*8820*/  PRMT R47, RZ, 0x7610, R47 ;  /* 0x00007610ff2f7816 */ /* 0x000fe2000000002f */
[----:B--2---:R1:W-:Y:S02]  /*8830*/  STL [R1+0xc], R46 ;  /* 0x00000c2e01007387 */ /* 0x0043e40000100800 */
[----:B-1----:R-:W-:Y:S01]  /*8840*/  IMAD.MOV.U32 R46, RZ, RZ, R14 ;  /* 0x000000ffff2e7224 */ /* 0x002fe200078e000e */
[----:B------:R-:W-:-:S04]  /*8850*/  IADD3 R14, P2, PT, R0, UR6, RZ ;  /* 0x00000006000e7c10 */ /* 0x000fc8000ff5e0ff */
[----:B0-----:R-:W-:Y:S01]  /*8860*/  IADD3.X R10, PT, PT, R2, UR15, RZ, P2, !PT ;  /* 0x0000000f020a7c10 */ /* 0x001fe200097fe4ff */
[----:B------:R-:W-:Y:S01]  /*8870*/  IMAD.MOV.U32 R11, RZ, RZ, R14 ;  /* 0x000000ffff0b7224 */ /* 0x000fe200078e000e */
[----:B------:R-:W-:Y:S04]  /*8880*/  STL [R1+0x91c], R14 ;  /* 0x00091c0e01007387 */ /* 0x000fe80000100800 */
[----:B------:R-:W-:Y:S01]  /*8890*/  @P5 LOP3.LUT R11, R11, R10, RZ, 0x3c, !PT ;  /* 0x0000000a0b0b5212 */ /* 0x000fe200078e3cff */
[----:B------:R0:W-:Y:S01]  /*88a0*/  STL [R1+0x918], R10 ;  /* 0x0009180a01007387 */ /* 0x0001e20000100800 */
[----:B------:R-:W-:Y:S02]  /*88b0*/  LOP3.LUT P2, RZ, R9, 0x1, RZ, 0xc0, !PT ;  /* 0x0000000109ff7812 */ /* 0x000fe4000784c0ff */
[----:B------:R-:W-:-:S02]  /*88c0*/  PRMT R9, RZ, 0x7610, R9 ;  /* 0x00007610ff097816 */ /* 0x000fc40000000009 */
[----:B0-----:R-:W-:-:S04]  /*88d0*/  @P5 LOP3.LUT R10, R11, R10, RZ, 0x3c, !PT ;  /* 0x0000000a0b0a5212 */ /* 0x001fc800078e3cff */
[----:B------:R-:W-:Y:S02]  /*88e0*/  @P5 LOP3.LUT R11, R11, R10, RZ, 0x3c, !PT ;  /* 0x0000000a0b0b5212 */ /* 0x000fe400078e3cff */
[----:B------:R-:W-:-:S03]  /*88f0*/  IADD3.X R14, PT, PT, R4, UR15, RZ, P4, !PT ;  /* 0x0000000f040e7c10 */ /* 0x000fc6000a7fe4ff */
[----:B------:R0:W2:Y:S02]  /*8900*/  @P5 LDG.E.U8 R9, desc[UR24][R10.64] ;  /* 0x000000180a095981 */ /* 0x0000a4000c1e1100 */
[----:B0-----:R-:W-:Y:S02]  /*8910*/  @P5 IMAD.MOV.U32 R10, RZ, RZ, R41 ;  /* 0x000000ffff0a5224 */ /* 0x001fe400078e0029 */
[----:B------:R-:W-:-:S05]  /*8920*/  @P5 IMAD.MOV.U32 R11, RZ, RZ, R14 ;  /* 0x000000ffff0b5224 */ /* 0x000fca00078e000e */
[----:B------:R0:W4:Y:S04]  /*8930*/  @P5 LDG.E.U8 R47, desc[UR24][R10.64] ;  /* 0x000000180a2f5981 */ /* 0x000128000c1e1100 */
[----:B------:R-:W-:Y:S04]  /*8940*/  STL [R1+0x924], R41 ;  /* 0x0009242901007387 */ /* 0x000fe80000100800 */
[----:B---3--:R1:W-:Y:S04]  /*8950*/  STL [R1+0x8], R19 ;  /* 0x0000081301007387 */ /* 0x0083e80000100800 */
[----:B------:R3:W-:Y:S01]  /*8960*/  STL [R1+0x920], R14 ;  /* 0x0009200e01007387 */ /* 0x0007e20000100800 */
[----:B-1----:R-:W-:-:S05]  /*8970*/  IADD3 R19, P4, PT, R5, UR6, RZ ;  /* 0x0000000605137c10 */ /* 0x002fca000ff9e0ff */
[----:B------:R-:W-:Y:S01]  /*8980*/  STL [R1+0x92c], R19 ;  /* 0x00092c1301007387 */ /* 0x000fe20000100800 */
[----:B------:R-:W-:Y:S01]  /*8990*/  PRMT R93, RZ, 0x7610, R93 ;  /* 0x00007610ff5d7816 */ /* 0x000fe2000000005d */
[----:B0-----:R-:W-:Y:S01]  /*89a0*/  @P5 IMAD.MOV.U32 R10, RZ, RZ, R19 ;  /* 0x000000ffff0a5224 */ /* 0x001fe200078e0013 */
[----:B------:R-:W-:Y:S01]  /*89b0*/  PRMT R92, RZ, 0x7610, R92 ;  /* 0x00007610ff5c7816 */ /* 0x000fe2000000005c */
[----:B--2---:R0:W-:Y:S04]  /*89c0*/  STL [R1+0x4], R9 ;  /* 0x0000040901007387 */ /* 0x0041e80000100800 */
[----:B---3--:R-:W2:Y:S04]  /*89d0*/  LDL.LU R14, [R1+0xcc0] ;  /* 0x000cc000010e7983 */ /* 0x008ea80000300800 */
[----:B------:R-:W3:Y:S01]  /*89e0*/  LDL.LU R41, [R1+0xcbc] ;  /* 0x000cbc0001297983 */ /* 0x000ee20000300800 */
[----:B0-----:R-:W-:-:S05]  /*89f0*/  IADD3.X R9, PT, PT, R6, UR15, RZ, P4, !PT ;  /* 0x0000000f06097c10 */ /* 0x001fca000a7fe4ff */
[----:B------:R-:W-:Y:S01]  /*8a00*/  @P5 IMAD.MOV.U32 R11, RZ, RZ, R9 ;  /* 0x000000ffff0b5224 */ /* 0x000fe200078e0009 */
[----:B----4-:R0:W-:Y:S04]  /*8a10*/  STL [R1+0xc48], R47 ;  /* 0x000c482f01007387 */ /* 0x0101e80000100800 */
[----:B------:R1:W4:Y:S01]  /*8a20*/  @P5 LDG.E.U8 R93, desc[UR24][R10.64] ;  /* 0x000000180a5d5981 */ /* 0x000322000c1e1100 */
[----:B0-----:R-:W-:-:S04]  /*8a30*/  IADD3 R47, P4, PT, R7, UR6, RZ ;  /* 0x00000006072f7c10 */ /* 0x001fc8000ff9e0ff */
[----:B-1----:R-:W-:Y:S01]  /*8a40*/  IADD3.X R11, PT, PT, R8, UR15, RZ, P4, !PT ;  /* 0x0000000f080b7c10 */ /* 0x002fe2000a7fe4ff */
[----:B------:R-:W-:-:S05]  /*8a50*/  @P5 IMAD.MOV.U32 R10, RZ, RZ, R47 ;  /* 0x000000ffff0a5224 */ /* 0x000fca00078e002f */
[----:B------:R0:W2:Y:S01]  /*8a60*/  @P5 LDG.E.U8 R92, desc[UR24][R10.64] ;  /* 0x000000180a5c5981 */ /* 0x0000a2000c1e1100 */
[----:B------:R-:W-:-:S03]  /*8a70*/  UIMAD UR5, UR12, 0x2c, URZ ;  /* 0x0000002c0c0578a4 */ /* 0x000fc6000f8e02ff */
[----:B------:R-:W-:Y:S01]  /*8a80*/  STL [R1+0x928], R9 ;  /* 0x0009280901007387 */ /* 0x000fe20000100800 */
[----:B------:R-:W-:Y:S02]  /*8a90*/  USHF.R.S32.HI UR6, URZ, 0x1f, UR5 ;  /* 0x0000001fff067899 */ /* 0x000fe40008011405 */
[----:B------:R-:W-:Y:S01]  /*8aa0*/  IADD3 R19, P4, PT, R0, UR5, RZ ;  /* 0x0000000500137c10 */ /* 0x000fe2000ff9e0ff */
[----:B------:R-:W-:Y:S03]  /*8ab0*/  STL [R1+0x934], R47 ;  /* 0x0009342f01007387 */ /* 0x000fe60000100800 */
[----:B0-----:R-:W-:Y:S02]  /*8ac0*/  IADD3.X R10, PT, PT, R2, UR6, RZ, P4, !PT ;  /* 0x00000006020a7c10 */ /* 0x001fe4000a7fe4ff */
[----:B------:R-:W-:Y:S01]  /*8ad0*/  PRMT R91, RZ, 0x7610, R91 ;  /* 0x00007610ff5b7816 */ /* 0x000fe2000000005b */
[----:B----4-:R-:W-:Y:S04]  /*8ae0*/  STL [R1+0xc4c], R93 ;  /* 0x000c4c5d01007387 */ /* 0x010fe80000100800 */
[----:B------:R0:W-:Y:S04]  /*8af0*/  STL [R1+0x930], R11 ;  /* 0x0009300b01007387 */ /* 0x0001e80000100800 */
[----:B------:R1:W-:Y:S01]  /*8b00*/  STL [R1+0x9c8], R19 ;  /* 0x0009c81301007387 */ /* 0x0003e20000100800 */
[----:B0-----:R-:W-:Y:S01]  /*8b10*/  IMAD.MOV.U32 R11, RZ, RZ, R19 ;  /* 0x000000ffff0b7224 */ /* 0x001fe200078e0013 */
[----:B-1----:R-:W-:-:S02]  /*8b20*/  IADD3 R19, P5, PT, R3, UR5, RZ ;  /* 0x0000000503137c10 */ /* 0x002fc4000ffbe0ff */
[----:B--2---:R-:W-:Y:S02]  /*8b30*/  STL [R1+0xc50], R92 ;  /* 0x000c505c01007387 */ /* 0x004fe40000100800 */
[-C--:B------:R-:W-:Y:S02]  /*8b40*/  @P2 LOP3.LUT R11, R11, R10.reuse, RZ, 0x3c, !PT ;  /* 0x0000000a0b0b2212 */ /* 0x080fe400078e3cff */
[----:B------:R-:W-:Y:S04]  /*8b50*/  STL [R1+0x9d0], R19 ;  /* 0x0009d01301007387 */ /* 0x000fe80000100800 */
[----:B------:R0:W-:Y:S02]  /*8b60*/  STL [R1+0x9c4], R10 ;  /* 0x0009c40a01007387 */ /* 0x0001e40000100800 */
[----:B0-----:R-:W-:-:S04]  /*8b70*/  @P2 LOP3.LUT R10, R11, R10, RZ, 0x3c, !PT ;  /* 0x0000000a0b0a2212 */ /* 0x001fc800078e3cff */
[----:B------:R-:W-:-:S05]  /*8b80*/  @P2 LOP3.LUT R11, R11, R10, RZ, 0x3c, !PT ;  /* 0x0000000a0b0b2212 */ /* 0x000fca00078e3cff */
[----:B------:R0:W2:Y:S01]  /*8b90*/  @P2 LDG.E.U8 R91, desc[UR24][R10.64] ;  /* 0x000000180a5b2981 */ /* 0x0000a2000c1e1100 */
[----:B------:R-:W-:Y:S02]  /*8ba0*/  IADD3.X R93, PT, PT, R4, UR6, RZ, P5, !PT ;  /* 0x00000006045d7c10 */ /* 0x000fe4000affe4ff */
[----:B------:R-:W-:Y:S02]  /*8bb0*/  IADD3 R47, P5, PT, R5, UR5, RZ ;  /* 0x00000005052f7c10 */ /* 0x000fe4000ffbe0ff */
[----:B------:R-:W-:Y:S01]  /*8bc0*/  PRMT R90, RZ, 0x7610, R90 ;  /* 0x00007610ff5a7816 */ /* 0x000fe2000000005a */
[----:B------:R-:W-:Y:S04]  /*8bd0*/  STL [R1+0x9cc], R93 ;  /* 0x0009cc5d01007387 */ /* 0x000fe80000100800 */
[----:B------:R-:W-:Y:S01]  /*8be0*/  STL [R1+0x9d8], R47 ;  /* 0x0009d82f01007387 */ /* 0x000fe20000100800 */
[----:B0-----:R-:W-:-:S02]  /*8bf0*/  @P2 IMAD.MOV.U32 R10, RZ, RZ, R19 ;  /* 0x000000ffff0a2224 */ /* 0x001fc400078e0013 */
[----:B------:R-:W-:Y:S01]  /*8c00*/  @P2 IMAD.MOV.U32 R11, RZ, RZ, R93 ;  /* 0x000000ffff0b2224 */ /* 0x000fe200078e005d */
[----:B------:R-:W-:-:S04]  /*8c10*/  PRMT R89, RZ, 0x7610, R89 ;  /* 0x00007610ff597816 */ /* 0x000fc80000000059 */
[----:B------:R0:W4:Y:S02]  /*8c20*/  @P2 LDG.E.U8 R90, desc[UR24][R10.64] ;  /* 0x000000180a5a2981 */ /* 0x000124000c1e1100 */
[----:B0-----:R-:W-:Y:S02]  /*8c30*/  @P2 IMAD.MOV.U32 R10, RZ, RZ, R47 ;  /* 0x000000ffff0a2224 */ /* 0x001fe400078e002f */
[----:B--2---:R0:W-:Y:S02]  /*8c40*/  STL [R1+0xc54], R91 ;  /* 0x000c545b01007387 */ /* 0x0041e40000100800 */
[----:B0-----:R-:W-:-:S05]  /*8c50*/  IADD3.X R91, PT, PT, R6, UR6, RZ, P5, !PT ;  /* 0x00000006065b7c10 */ /* 0x001fca000affe4ff */
[----:B------:R-:W-:-:S05]  /*8c60*/  @P2 IMAD.MOV.U32 R11, RZ, RZ, R91 ;  /* 0x000000ffff0b2224 */ /* 0x000fca00078e005b */
[----:B------:R0:W2:Y:S01]  /*8c70*/  @P2 LDG.E.U8 R89, desc[UR24][R10.64] ;  /* 0x000000180a592981 */ /* 0x0000a2000c1e1100 */
[----:B------:R-:W-:-:S04]  /*8c80*/  SHF.R.U64 R9, R12, 0xb, RZ ;  /* 0x0000000b0c097819 */ /* 0x000fc800000012ff */
[----:B------:R-:W-:Y:S02]  /*8c90*/  LOP3.LUT P4, RZ, R9, 0x1, RZ, 0xc0, !PT ;  /* 0x0000000109ff7812 */ /* 0x000fe4000788c0ff */
[----:B------:R-:W-:Y:S01]  /*8ca0*/  IADD3 R9, P5, PT, R7, UR5, RZ ;  /* 0x0000000507097c10 */ /* 0x000fe2000ffbe0ff */
[----:B------:R-:W-:Y:S01]  /*8cb0*/  UIMAD UR5, UR12, 0x34, URZ ;  /* 0x000000340c0578a4 */ /* 0x000fe2000f8e02ff */
[----:B----4-:R1:W-:Y:S02]  /*8cc0*/  STL [R1+0xc58], R90 ;  /* 0x000c585a01007387 */ /* 0x0103e40000100800 */
[----:B------:R-:W-:Y:S01]  /*8cd0*/  IADD3.X R19, PT, PT, R8, UR6, RZ, P5, !PT ;  /* 0x0000000608137c10 */ /* 0x000fe2000affe4ff */
[----:B------:R-:W-:Y:S01]  /*8ce0*/  USHF.R.S32.HI UR14, URZ, 0x1f, UR5 ;  /* 0x0000001fff0e7899 */ /* 0x000fe20008011405 */
[----:B------:R-:W-:Y:S01]  /*8cf0*/  STL [R1+0x9d4], R91 ;  /* 0x0009d45b01007387 */ /* 0x000fe20000100800 */
[----:B------:R-:W-:Y:S01]  /*8d00*/  PRMT R88, RZ, 0x7610, R88 ;  /* 0x00007610ff587816 */ /* 0x000fe20000000058 */
[----:B0-----:R-:W-:-:S02]  /*8d10*/  @P2 IMAD.MOV.U32 R10, RZ, RZ, R9 ;  /* 0x000000ffff0a2224 */ /* 0x001fc400078e0009 */
[----:B------:R-:W-:Y:S01]  /*8d20*/  STL [R1+0x9e0], R9 ;  /* 0x0009e00901007387 */ /* 0x000fe20000100800 */
[----:B-1----:R-:W-:Y:S01]  /*8d30*/  IADD3 R90, P5, PT, R0, UR5, RZ ;  /* 0x00000005005a7c10 */ /* 0x002fe2000ffbe0ff */
[----:B------:R-:W-:Y:S01]  /*8d40*/  @P2 IMAD.MOV.U32 R11, RZ, RZ, R19 ;  /* 0x000000ffff0b2224 */ /* 0x000fe200078e0013 */
[----:B------:R-:W-:-:S04]  /*8d50*/  PRMT R87, RZ, 0x7610, R87 ;  /* 0x00007610ff577816 */ /* 0x000fc80000000057 */
[----:B------:R0:W4:Y:S02]  /*8d60*/  @P2 LDG.E.U8 R88, desc[UR24][R10.64] ;  /* 0x000000180a582981 */ /* 0x000124000c1e1100 */
[----:B0-----:R-:W-:Y:S02]  /*8d70*/  @P4 IMAD.MOV.U32 R10, RZ, RZ, R90 ;  /* 0x000000ffff0a4224 */ /* 0x001fe400078e005a */
[----:B--2---:R0:W-:Y:S02]  /*8d80*/  STL [R1+0xc5c], R89 ;  /* 0x000c5c5901007387 */ /* 0x0041e40000100800 */
[----:B0-----:R-:W-:-:S05]  /*8d90*/  IADD3.X R89, PT, PT, R2, UR14, RZ, P5, !PT ;  /* 0x0000000e02597c10 */ /* 0x001fca000affe4ff */
[----:B------:R-:W-:-:S05]  /*8da0*/  @P4 IMAD.MOV.U32 R11, RZ, RZ, R89 ;  /* 0x000000ffff0b4224 */ /* 0x000fca00078e0059 */
[----:B------:R0:W2:Y:S04]  /*8db0*/  @P4 LDG.E.U8 R87, desc[UR24][R10.64] ;  /* 0x000000180a574981 */ /* 0x0000a8000c1e1100 */
[----:B------:R1:W-:Y:S01]  /*8dc0*/  STL [R1+0x9dc], R19 ;  /* 0x0009dc1301007387 */ /* 0x0003e20000100800 */
[----:B------:R-:W-:Y:S02]  /*8dd0*/  SHF.R.U64 R9, R12, 0x3, RZ ;  /* 0x000000030c097819 */ /* 0x000fe400000012ff */
[----:B-1----:R-:W-:-:S04]  /*8de0*/  IADD3 R19, P2, PT, R3, UR5, RZ ;  /* 0x0000000503137c10 */ /* 0x002fc8000ff5e0ff */
[----:B------:R-:W-:Y:S01]  /*8df0*/  IADD3.X R47, PT, PT, R4, UR14, RZ, P2, !PT ;  /* 0x0000000e042f7c10 */ /* 0x000fe200097fe4ff */
[----:B----4-:R-:W-:Y:S01]  /*8e00*/  STL [R1+0xc60], R88 ;  /* 0x000c605801007387 */ /* 0x010fe20000100800 */
[----:B------:R-:W-:Y:S01]  /*8e10*/  PRMT R86, RZ, 0x7610, R86 ;  /* 0x00007610ff567816 */ /* 0x000fe20000000056 */
[----:B0-----:R-:W-:Y:S01]  /*8e20*/  @P4 IMAD.MOV.U32 R10, RZ, RZ, R19 ;  /* 0x000000ffff0a4224 */ /* 0x001fe200078e0013 */
[----:B------:R-:W-:Y:S01]  /*8e30*/  LOP3.LUT P5, RZ, R9, 0x1, RZ, 0xc0, !PT ;  /* 0x0000000109ff7812 */ /* 0x000fe200078ac0ff */
[----:B------:R-:W-:Y:S01]  /*8e40*/  STL [R1+0xa88], R90 ;  /* 0x000a885a01007387 */ /* 0x000fe20000100800 */
[----:B------:R-:W-:Y:S01]  /*8e50*/  @P4 IMAD.MOV.U32 R11, RZ, RZ, R47 ;  /* 0x000000ffff0b4224 */ /* 0x000fe200078e002f */
[----:B------:R-:W-:Y:S02]  /*8e60*/  IADD3 R9, P2, PT, R5, UR5, RZ ;  /* 0x0000000505097c10 */ /* 0x000fe4000ff5e0ff */
[----:B------:R-:W-:Y:S04]  /*8e70*/  STL [R1+0xa90], R19 ;  /* 0x000a901301007387 */ /* 0x000fe80000100800 */
[----:B------:R0:W-:Y:S04]  /*8e80*/  STL [R1+0xa84], R89 ;  /* 0x000a845901007387 */ /* 0x0001e80000100800 */
[----:B------:R-:W-:Y:S04]  /*8e90*/  STL [R1+0xa8c], R47 ;  /* 0x000a8c2f01007387 */ /* 0x000fe80000100800 */
[----:B------:R1:W4:Y:S01]  /*8ea0*/  @P4 LDG.E.U8 R86, desc[UR24][R10.64] ;  /* 0x000000180a564981 */ /* 0x000322000c1e1100 */
[----:B------:R-:W-:Y:S01]  /*8eb0*/  PRMT R85, RZ, 0x7610, R85 ;  /* 0x00007610ff557816 */ /* 0x000fe20000000055 */
[----:B0-----:R-:W0:Y:S01]  /*8ec0*/  LDC R89, c[0x0][0x3a0] ;  /* 0x0000e800ff597b82 */ /* 0x001e220000000800 */
[----:B-1----:R-:W-:Y:S01]  /*8ed0*/  @P4 IMAD.MOV.U32 R10, RZ, RZ, R9 ;  /* 0x000000ffff0a4224 */ /* 0x002fe200078e0009 */
[----:B------:R-:W-:Y:S01]  /*8ee0*/  PRMT R84, RZ, 0x7610, R84 ;  /* 0x00007610ff547816 */ /* 0x000fe20000000054 */
[----:B--2---:R1:W-:Y:S02]  /*8ef0*/  STL [R1+0xc64], R87 ;  /* 0x000c645701007387 */ /* 0x0043e40000100800 */
[----:B-1----:R-:W-:-:S02]  /*8f00*/  IADD3.X R87, PT, PT, R6, UR14, RZ, P2, !PT ;  /* 0x0000000e06577c10 */ /* 0x002fc400097fe4ff */
[----:B------:R-:W-:-:S03]  /*8f10*/  IADD3 R19, P2, PT, R7, UR5, RZ ;  /* 0x0000000507137c10 */ /* 0x000fc6000ff5e0ff */
[----:B------:R-:W-:Y:S01]  /*8f20*/  @P4 IMAD.MOV.U32 R11, RZ, RZ, R87 ;  /* 0x000000ffff0b4224 */ /* 0x000fe200078e0057 */
[----:B------:R-:W-:-:S04]  /*8f30*/  IADD3.X R47, PT, PT, R8, UR14, RZ, P2, !PT ;  /* 0x0000000e082f7c10 */ /* 0x000fc800097fe4ff */
[----:B------:R1:W2:Y:S02]  /*8f40*/  @P4 LDG.E.U8 R85, desc[UR24][R10.64] ;  /* 0x000000180a554981 */ /* 0x0002a4000c1e1100 */
[----:B-1----:R-:W-:Y:S02]  /*8f50*/  @P4 IMAD.MOV.U32 R10, RZ, RZ, R19 ;  /* 0x000000ffff0a4224 */ /* 0x002fe400078e0013 */
[----:B------:R-:W-:-:S05]  /*8f60*/  @P4 IMAD.MOV.U32 R11, RZ, RZ, R47 ;  /* 0x000000ffff0b4224 */ /* 0x000fca00078e002f */
[----:B------:R1:W3:Y:S01]  /*8f70*/  @P4 LDG.E.U8 R84, desc[UR24][R10.64] ;  /* 0x000000180a544981 */ /* 0x0002e2000c1e1100 */
[----:B------:R-:W-:-:S03]  /*8f80*/  UIMAD UR6, UR12, 0x3c, URZ ;  /* 0x0000003c0c0678a4 */ /* 0x000fc6000f8e02ff */
[----:B----4-:R4:W-:Y:S01]  /*8f90*/  STL [R1+0xc68], R86 ;  /* 0x000c685601007387 */ /* 0x0109e20000100800 */
[----:B------:R-:W-:-:S03]  /*8fa0*/  USHF.R.S32.HI UR15, URZ, 0x1f, UR6 ;  /* 0x0000001fff0f7899 */ /* 0x000fc60008011406 */
[----:B------:R-:W-:Y:S01]  /*8fb0*/  STL [R1+0xa98], R9 ;  /* 0x000a980901007387 */ /* 0x000fe20000100800 */
[----:B----4-:R-:W-:-:S03]  /*8fc0*/  IADD3 R86, P2, PT, R0, UR6, RZ ;  /* 0x0000000600567c10 */ /* 0x010fc6000ff5e0ff */
[----:B------:R4:W-:Y:S01]  /*8fd0*/  STL [R1+0xa94], R87 ;  /* 0x000a945701007387 */ /* 0x0009e20000100800 */
[----:B------:R-:W-:-:S03]  /*8fe0*/  PRMT R83, RZ, 0x7610, R83 ;  /* 0x00007610ff537816 */ /* 0x000fc60000000053 */
[----:B------:R0:W-:Y:S01]  /*8ff0*/  STL [R1+0xaa0], R19 ;  /* 0x000aa01301007387 */ /* 0x0001e20000100800 */
[----:B-1----:R-:W-:Y:S01]  /*9000*/  @P5 IMAD.MOV.U32 R10, RZ, RZ, R86 ;  /* 0x000000ffff0a5224 */ /* 0x002fe200078e0056 */
[----:B----4-:R-:W-:Y:S02]  /*9010*/  IADD3.X R87, PT, PT, R2, UR15, RZ, P2, !PT ;  /* 0x0000000f02577c10 */ /* 0x010fe400097fe4ff */
[----:B------:R-:W-:Y:S01]  /*9020*/  STL [R1+0xa9c], R47 ;  /* 0x000a9c2f01007387 */ /* 0x000fe20000100800 */
[----:B0-----:R-:W-:Y:S02]  /*9030*/  IADD3 R19, P4, PT, R3, UR6, RZ ;  /* 0x0000000603137c10 */ /* 0x001fe4000ff9e0ff */
[----:B------:R-:W-:Y:S01]  /*9040*/  @P5 IMAD.MOV.U32 R11, RZ, RZ, R87 ;  /* 0x000000ffff0b5224 */ /* 0x000fe200078e0057 */
[----:B------:R-:W-:Y:S01]  /*9050*/  PRMT R82, RZ, 0x7610, R82 ;  /* 0x00007610ff527816 */ /* 0x000fe20000000052 */
[----:B------:R-:W-:-:S03]  /*9060*/  VIADD R9, R89, 0xfffffff2 ;  /* 0xfffffff259097836 */ /* 0x000fc60000000000 */
[----:B------:R0:W4:Y:S02]  /*9070*/  @P5 LDG.E.U8 R83, desc[UR24][R10.64] ;  /* 0x000000180a535981 */ /* 0x000124000c1e1100 */
[----:B------:R-:W-:Y:S01]  /*9080*/  ISETP.GE.U32.AND P2, PT, R9, 0x7fffffb3, PT ;  /* 0x7fffffb30900780c */ /* 0x000fe20003f46070 */
[----:B0-----:R-:W-:Y:S01]  /*9090*/  @P5 IMAD.MOV.U32 R10, RZ, RZ, R19 ;  /* 0x000000ffff0a5224 */ /* 0x001fe200078e0013 */
[----:B------:R-:W-:Y:S02]  /*90a0*/  PRMT R81, RZ, 0x7610, R81 ;  /* 0x00007610ff517816 */ /* 0x000fe40000000051 */
[----:B------:R-:W-:Y:S01]  /*90b0*/  PRMT R55, RZ, 0x7610, R55 ;  /* 0x00007610ff377816 */ /* 0x000fe20000000037 */
[----:B--2---:R0:W-:Y:S02]  /*90c0*/  STL [R1+0xc6c], R85 ;  /* 0x000c6c5501007387 */ /* 0x0041e40000100800 */
[----:B0-----:R-:W-:Y:S02]  /*90d0*/  IADD3.X R85, PT, PT, R4, UR15, RZ, P4, !PT ;  /* 0x0000000f04557c10 */ /* 0x001fe4000a7fe4ff */
[----:B------:R-:W-:-:S03]  /*90e0*/  IADD3 R47, P4, PT, R5, UR6, RZ ;  /* 0x00000006052f7c10 */ /* 0x000fc6000ff9e0ff */
[----:B------:R-:W-:Y:S01]  /*90f0*/  @P5 IMAD.MOV.U32 R11, RZ, RZ, R85 ;  /* 0x000000ffff0b5224 */ /* 0x000fe200078e0055 */
[----:B------:R-:W-:Y:S01]  /*9100*/  STL [R1+0xb4c], R86 ;  /* 0x000b4c5601007387 */ /* 0x000fe20000100800 */
[----:B------:R-:W-:-:S03]  /*9110*/  IADD3.X R9, PT, PT, R6, UR15, RZ, P4, !PT ;  /* 0x0000000f06097c10 */ /* 0x000fc6000a7fe4ff */
[----:B---3--:R-:W-:Y:S04]  /*9120*/  STL [R1+0xc70], R84 ;  /* 0x000c705401007387 */ /* 0x008fe80000100800 */
[----:B------:R-:W-:Y:S04]  /*9130*/  STL [R1+0xb48], R87 ;  /* 0x000b485701007387 */ /* 0x000fe80000100800 */
[----:B------:R0:W2:Y:S04]  /*9140*/  @P5 LDG.E.U8 R82, desc[UR24][R10.64] ;  /* 0x000000180a525981 */ /* 0x0000a8000c1e1100 */
[----:B------:R1:W-:Y:S04]  /*9150*/  STL [R1+0xb54], R19 ;  /* 0x000b541301007387 */ /* 0x0003e80000100800 */
[----:B------:R-:W-:Y:S01]  /*9160*/  STL [R1+0xb50], R85 ;  /* 0x000b505501007387 */ /* 0x000fe20000100800 */
[----:B0-----:R-:W-:Y:S01]  /*9170*/  @P5 IMAD.MOV.U32 R10, RZ, RZ, R47 ;  /* 0x000000ffff0a5224 */ /* 0x001fe200078e002f */
[----:B-1----:R-:W-:-:S02]  /*9180*/  IADD3 R19, P4, PT, R7, UR6, RZ ;  /* 0x0000000607137c10 */ /* 0x002fc4000ff9e0ff */
[----:B------:R0:W-:Y:S01]  /*9190*/  STL [R1+0xb5c], R47 ;  /* 0x000b5c2f01007387 */ /* 0x0001e20000100800 */
[----:B------:R-:W-:-:S05]  /*91a0*/  @P5 IMAD.MOV.U32 R11, RZ, RZ, R9 ;  /* 0x000000ffff0b5224 */ /* 0x000fca00078e0009 */
[----:B------:R1:W3:Y:S01]  /*91b0*/  @P5 LDG.E.U8 R81, desc[UR24][R10.64] ;  /* 0x000000180a515981 */ /* 0x0002e2000c1e1100 */
[----:B0-----:R-:W-:Y:S01]  /*91c0*/  IADD3.X R47, PT, PT, R8, UR15, RZ, P4, !PT ;  /* 0x0000000f082f7c10 */ /* 0x001fe2000a7fe4ff */
[----:B-1----:R-:W-:-:S04]  /*91d0*/  @P5 IMAD.MOV.U32 R10, RZ, RZ, R19 ;  /* 0x000000ffff0a5224 */ /* 0x002fc800078e0013 */
[----:B------:R-:W-:-:S05]  /*91e0*/  @P5 IMAD.MOV.U32 R11, RZ, RZ, R47 ;  /* 0x000000ffff0b5224 */ /* 0x000fca00078e002f */
[----:B------:R0:W3:Y:S01]  /*91f0*/  @P5 LDG.E.U8 R55, desc[UR24][R10.64] ;  /* 0x000000180a375981 */ /* 0x0000e2000c1e1100 */
[----:B------:R-:W-:-:S03]  /*9200*/  UIMAD UR5, UR12, 0x5, URZ ;  /* 0x000000050c0578a4 */ /* 0x000fc6000f8e02ff */
[----:B----4-:R-:W-:Y:S01]  /*9210*/  STL [R1+0xc74], R83 ;  /* 0x000c745301007387 */ /* 0x010fe20000100800 */
[----:B------:R-:W-:Y:S01]  /*9220*/  USHF.R.S32.HI UR6, URZ, 0x1f, UR5 ;  /* 0x0000001fff067899 */ /* 0x000fe20008011405 */
[----:B------:R-:W-:Y:S02]  /*9230*/  PRMT R80, RZ, 0x7610, R80 ;  /* 0x00007610ff507816 */ /* 0x000fe40000000050 */
[----:B------:R-:W-:Y:S02]  /*9240*/  PRMT R79, RZ, 0x7610, R79 ;  /* 0x00007610ff4f7816 */ /* 0x000fe4000000004f */
[----:B------:R-:W-:Y:S02]  /*9250*/  PRMT R78, RZ, 0x7610, R78 ;  /* 0x00007610ff4e7816 */ /* 0x000fe4000000004e */
[----:B------:R-:W-:Y:S01]  /*9260*/  PRMT R77, RZ, 0x7610, R77 ;  /* 0x00007610ff4d7816 */ /* 0x000fe2000000004d */
[----:B--2---:R1:W-:Y:S04]  /*9270*/  STL [R1+0xc78], R82 ;  /* 0x000c785201007387 */ /* 0x0043e80000100800 */
[----:B------:R-:W-:Y:S01]  /*9280*/  STL [R1+0xb58], R9 ;  /* 0x000b580901007387 */ /* 0x000fe20000100800 */
[----:B-1----:R-:W-:-:S03]  /*9290*/  IADD3 R82, P4, PT, R0, UR5, RZ ;  /* 0x0000000500527c10 */ /* 0x002fc6000ff9e0ff */
[----:B------:R1:W-:Y:S01]  /*92a0*/  STL [R1+0xb68], R19 ;  /* 0x000b681301007387 */ /* 0x0003e20000100800 */
[----:B------:R-:W-:Y:S01]  /*92b0*/  IADD3.X R83, PT, PT, R2, UR6, RZ, P4, !PT ;  /* 0x0000000602537c10 */ /* 0x000fe2000a7fe4ff */
[----:B0-----:R-:W-:Y:S01]  /*92c0*/  @!P6 IMAD.MOV.U32 R10, RZ, RZ, R82 ;  /* 0x000000ffff0ae224 */ /* 0x001fe200078e0052 */
[----:B-1----:R-:W-:Y:S01]  /*92d0*/  IADD3 R19, P5, PT, R3, UR5, RZ ;  /* 0x0000000503137c10 */ /* 0x002fe2000ffbe0ff */
[----:B---3--:R0:W-:Y:S02]  /*92e0*/  STL [R1+0xc7c], R81 ;  /* 0x000c7c5101007387 */ /* 0x0081e40000100800 */
[----:B------:R-:W-:Y:S02]  /*92f0*/  @!P6 IMAD.MOV.U32 R11, RZ, RZ, R83 ;  /* 0x000000ffff0be224 */ /* 0x000fe400078e0053 */
[----:B------:R1:W-:Y:S01]  /*9300*/  STL [R1+0xb60], R47 ;  /* 0x000b602f01007387 */ /* 0x0003e20000100800 */
[----:B------:R-:W-:-:S03]  /*9310*/  SHF.R.U32.HI R9, RZ, 0x2, R16 ;  /* 0x00000002ff097819 */ /* 0x000fc60000011610 */
[----:B------:R2:W3:Y:S01]  /*9320*/  @!P6 LDG.E.U8 R80, desc[UR24][R10.64] ;  /* 0x000000180a50e981 */ /* 0x0004e2000c1e1100 */
[----:B0-----:R-:W-:Y:S02]  /*9330*/  IADD3.X R81, PT, PT, R4, UR6, RZ, P5, !PT ;  /* 0x0000000604517c10 */ /* 0x001fe4000affe4ff */
[----:B-1----:R-:W-:Y:S01]  /*9340*/  IADD3 R47, P5, PT, R5, UR5, RZ ;  /* 0x00000005052f7c10 */ /* 0x002fe2000ffbe0ff */
[----:B------:R0:W-:Y:S01]  /*9350*/  STL [R1+0xc80], R55 ;  /* 0x000c803701007387 */ /* 0x0001e20000100800 */
[----:B--2---:R-:W-:Y:S02]  /*9360*/  @!P6 IMAD.MOV.U32 R10, RZ, RZ, R19 ;  /* 0x000000ffff0ae224 */ /* 0x004fe400078e0013 */
[----:B------:R-:W-:Y:S01]  /*9370*/  @!P6 IMAD.MOV.U32 R11, RZ, RZ, R81 ;  /* 0x000000ffff0be224 */ /* 0x000fe200078e0051 */
[----:B------:R-:W-:Y:S02]  /*9380*/  LOP3.LUT P4, RZ, R9, 0x1, RZ, 0xc0, !PT ;  /* 0x0000000109ff7812 */ /* 0x000fe4000788c0ff */
[----:B0-----:R-:W-:-:S02]  /*9390*/  IADD3.X R55, PT, PT, R6, UR6, RZ, P5, !PT ;  /* 0x0000000606377c10 */ /* 0x001fc4000affe4ff */
[----:B------:R0:W2:Y:S01]  /*93a0*/  @!P6 LDG.E.U8 R79, desc[UR24][R10.64] ;  /* 0x000000180a4fe981 */ /* 0x0000a2000c1e1100 */
[----:B------:R-:W-:-:S03]  /*93b0*/  IADD3 R9, P5, PT, R7, UR5, RZ ;  /* 0x0000000507097c10 */ /* 0x000fc6000ffbe0ff */
[----:B------:R-:W-:Y:S04]  /*93c0*/  STL [R1+0x350], R82 ;  /* 0x0003505201007387 */ /* 0x000fe80000100800 */
[----:B------:R1:W-:Y:S01]  /*93d0*/  STL [R1+0x358], R19 ;  /* 0x0003581301007387 */ /* 0x0003e20000100800 */
[----:B0-----:R-:W-:Y:S02]  /*93e0*/  @!P6 IMAD.MOV.U32 R10, RZ, RZ, R47 ;  /* 0x000000ffff0ae224 */ /* 0x001fe400078e002f */
[----:B------:R-:W-:-:S05]  /*93f0*/  @!P6 IMAD.MOV.U32 R11, RZ, RZ, R55 ;  /* 0x000000ffff0be224 */ /* 0x000fca00078e0037 */
[----:B------:R0:W4:Y:S01]  /*9400*/  @!P6 LDG.E.U8 R78, desc[UR24][R10.64] ;  /* 0x000000180a4ee981 */ /* 0x000122000c1e1100 */
[----:B-1----:R-:W-:Y:S01]  /*9410*/  IADD3.X R19, PT, PT, R8, UR6, RZ, P5, !PT ;  /* 0x0000000608137c10 */ /* 0x002fe2000affe4ff */
[----:B0-----:R-:W-:-:S04]  /*9420*/  @!P6 IMAD.MOV.U32 R10, RZ, RZ, R9 ;  /* 0x000000ffff0ae224 */ /* 0x001fc800078e0009 */
[----:B------:R-:W-:-:S05]  /*9430*/  @!P6 IMAD.MOV.U32 R11, RZ, RZ, R19 ;  /* 0x000000ffff0be224 */ /* 0x000fca00078e0013 */
[----:B------:R0:W4:Y:S01]  /*9440*/  @!P6 LDG.E.U8 R77, desc[UR24][R10.64] ;  /* 0x000000180a4de981 */ /* 0x000122000c1e1100 */
[----:B------:R-:W-:-:S03]  /*9450*/  UIMAD UR5, UR12, 0xd, URZ ;  /* 0x0000000d0c0578a4 */ /* 0x000fc6000f8e02ff */
[----:B------:R-:W-:Y:S01]  /*9460*/  STL [R1+0x34c], R83 ;  /* 0x00034c5301007387 */ /* 0x000fe20000100800 */
[----:B------:R-:W-:-:S03]  /*9470*/  USHF.R.S32.HI UR14, URZ, 0x1f, UR5 ;  /* 0x0000001fff0e7899 */ /* 0x000fc60008011405 */
[----:B------:R-:W-:Y:S04]  /*9480*/  STL [R1+0x354], R81 ;  /* 0x0003545101007387 */ /* 0x000fe80000100800 */
[----:B------:R-:W-:Y:S01]  /*9490*/  STL [R1+0x360], R47 ;  /* 0x0003602f01007387 */ /* 0x000fe20000100800 */
[----:B------:R-:W-:Y:S02]  /*94a0*/  PRMT R76, RZ, 0x7610, R76 ;  /* 0x00007610ff4c7816 */ /* 0x000fe4000000004c */
[----:B------:R-:W-:Y:S02]  /*94b0*/  PRMT R75, RZ, 0x7610, R75 ;  /* 0x00007610ff4b7816 */ /* 0x000fe4000000004b */
[----:B------:R-:W-:Y:S02]  /*94c0*/  PRMT R74, RZ, 0x7610, R74 ;  /* 0x00007610ff4a7816 */ /* 0x000fe4000000004a */
[----:B------:R-:W-:Y:S01]  /*94d0*/  PRMT R73, RZ, 0x7610, R73 ;  /* 0x00007610ff497816 */ /* 0x000fe20000000049 */
[----:B---3--:R-:W-:Y:S04]  /*94e0*/  STL [R1+0xc84], R80 ;  /* 0x000c845001007387 */ /* 0x008fe80000100800 */
[----:B--2---:R-:W-:Y:S04]  /*94f0*/  STL [R1+0xc88], R79 ;  /* 0x000c884f01007387 */ /* 0x004fe80000100800 */
[----:B------:R1:W-:Y:S04]  /*9500*/  STL [R1+0x35c], R55 ;  /* 0x00035c3701007387 */ /* 0x0003e80000100800 */
[----:B------:R2:W-:Y:S01]  /*9510*/  STL [R1+0x368], R9 ;  /* 0x0003680901007387 */ /* 0x0005e20000100800 */
[----:B-1----:R-:W-:-:S03]  /*9520*/  IADD3 R55, P5, PT, R0, UR5, RZ ;  /* 0x0000000500377c10 */ /* 0x002fc6000ffbe0ff */
[----:B----4-:R1:W-:Y:S01]  /*9530*/  STL [R1+0xc8c], R78 ;  /* 0x000c8c4e01007387 */ /* 0x0103e20000100800 */
[----:B--2---:R-:W-:-:S03]  /*9540*/  SHF.R.U32.HI R9, RZ, 0xa, R16 ;  /* 0x0000000aff097819 */ /* 0x004fc60000011610 */
[----:B------:R2:W-:Y:S01]  /*9550*/  STL [R1+0x364], R19 ;  /* 0x0003641301007387 */ /* 0x0005e20000100800 */
[----:B0-----:R-:W-:Y:S01]  /*9560*/  @!P2 IMAD.MOV.U32 R10, RZ, RZ, R55 ;  /* 0x000000ffff0aa224 */ /* 0x001fe200078e0037 */
[----:B-1----:R-:W-:Y:S02]  /*9570*/  IADD3.X R78, PT, PT, R2, UR14, RZ, P5, !PT ;  /* 0x0000000e024e7c10 */ /* 0x002fe4000affe4ff */
[----:B--2---:R-:W-:-:S03]  /*9580*/  IADD3 R19, P6, PT, R3, UR5, RZ ;  /* 0x0000000503137c10 */ /* 0x004fc6000ffde0ff */
[----:B------:R-:W-:Y:S01]  /*9590*/  @!P2 IMAD.MOV.U32 R11, RZ, RZ, R78 ;  /* 0x000000ffff0ba224 */ /* 0x000fe200078e004e */
[----:B------:R-:W-:Y:S01]  /*95a0*/  LOP3.LUT P5, RZ, R9, 0x1, RZ, 0xc0, !PT ;  /* 0x0000000109ff7812 */ /* 0x000fe200078ac0ff */
[----:B------:R-:W-:Y:S01]  /*95b0*/  STL [R1+0xc90], R77 ;  /* 0x000c904d01007387 */ /* 0x000fe20000100800 */
[----:B------:R-:W-:Y:S02]  /*95c0*/  IADD3.X R47, PT, PT, R4, UR14, RZ, P6, !PT ;  /* 0x0000000e042f7c10 */ /* 0x000fe4000b7fe4ff */
[----:B------:R-:W-:Y:S01]  /*95d0*/  IADD3 R9, P6, PT, R5, UR5, RZ ;  /* 0x0000000505097c10 */ /* 0x000fe2000ffde0ff */
[----:B------:R-:W-:Y:S04]  /*95e0*/  STL [R1+0x6cc], R55 ;  /* 0x0006cc3701007387 */ /* 0x000fe80000100800 */
[----:B------:R-:W-:Y:S04]  /*95f0*/  STL [R1+0xc94], R16 ;  /* 0x000c941001007387 */ /* 0x000fe80000100800 */
[----:B------:R-:W-:Y:S04]  /*9600*/  STL [R1+0x6d4], R19 ;  /* 0x0006d41301007387 */ /* 0x000fe80000100800 */
[----:B------:R-:W-:Y:S04]  /*9610*/  STL [R1+0x6c8], R78 ;  /* 0x0006c84e01007387 */ /* 0x000fe80000100800 */
[----:B------:R0:W2:Y:S04]  /*9620*/  @!P2 LDG.E.U8 R76, desc[UR24][R10.64] ;  /* 0x000000180a4ca981 */ /* 0x0000a8000c1e1100 */
[----:B------:R1:W-:Y:S01]  /*9630*/  STL [R1+0x6d0], R47 ;  /* 0x0006d02f01007387 */ /* 0x0003e20000100800 */
[----:B0-----:R-:W-:-:S02]  /*9640*/  @!P2 IMAD.MOV.U32 R10, RZ, RZ, R19 ;  /* 0x000000ffff0aa224 */ /* 0x001fc400078e0013 */
[----:B------:R-:W-:Y:S01]  /*9650*/  @!P2 IMAD.MOV.U32 R11, RZ, RZ, R47 ;  /* 0x000000ffff0ba224 */ /* 0x000fe200078e002f */
[----:B-1----:R-:W-:-:S04]  /*9660*/  IADD3.X R47, PT, PT, R6, UR14, RZ, P6, !PT ;  /* 0x0000000e062f7c10 */ /* 0x002fc8000b7fe4ff */
[----:B------:R0:W3:Y:S01]  /*9670*/  @!P2 LDG.E.U8 R75, desc[UR24][R10.64] ;  /* 0x000000180a4ba981 */ /* 0x0000e2000c1e1100 */
[----:B------:R-:W-:Y:S01]  /*9680*/  IADD3 R16, P6, PT, R7, UR5, RZ ;  /* 0x0000000507107c10 */ /* 0x000fe2000ffde0ff */
[----:B0-----:R-:W-:Y:S02]  /*9690*/  @!P2 IMAD.MOV.U32 R10, RZ, RZ, R9 ;  /* 0x000000ffff0aa224 */ /* 0x001fe400078e0009 */
[----:B------:R-:W-:Y:S01]  /*96a0*/  @!P2 IMAD.MOV.U32 R11, RZ, RZ, R47 ;  /* 0x000000ffff0ba224 */ /* 0x000fe200078e002f */
[----:B------:R-:W-:-:S04]  /*96b0*/  IADD3.X R19, PT, PT, R8, UR14, RZ, P6, !PT ;  /* 0x0000000e08137c10 */ /* 0x000fc8000b7fe4ff */
[----:B------:R0:W4:Y:S02]  /*96c0*/  @!P2 LDG.E.U8 R74, desc[UR24][R10.64] ;  /* 0x000000180a4aa981 */ /* 0x000124000c1e1100 */
[----:B0-----:R-:W-:Y:S02]  /*96d0*/  @!P2 IMAD.MOV.U32 R10, RZ, RZ, R16 ;  /* 0x000000ffff0aa224 */ /* 0x001fe400078e0010 */
[----:B------:R-:W-:-:S05]  /*96e0*/  @!P2 IMAD.MOV.U32 R11, RZ, RZ, R19 ;  /* 0x000000ffff0ba224 */ /* 0x000fca00078e0013 */
[----:B------:R0:W4:Y:S01]  /*96f0*/  @!P2 LDG.E.U8 R73, desc[UR24][R10.64] ;  /* 0x000000180a49a981 */ /* 0x000122000c1e1100 */
[----:B------:R-:W-:-:S04]  /*9700*/  UIMAD UR6, UR12, 0x15, URZ ;  /* 0x000000150c0678a4 */ /* 0x000fc8000f8e02ff */
[----:B------:R-:W-:Y:S02]  /*9710*/  USHF.R.S32.HI UR15, URZ, 0x1f, UR6 ;  /* 0x0000001fff0f7899 */ /* 0x000fe40008011406 */
[----:B------:R-:W-:Y:S02]  /*9720*/  IADD3 R55, P6, PT, R0, UR6, RZ ;  /* 0x0000000600377c10 */ /* 0x000fe4000ffde0ff */
[----:B------:R-:W-:-:S03]  /*9730*/  PRMT R72, RZ, 0x7610, R72 ;  /* 0x00007610ff487816 */ /* 0x000fc60000000048 */
[----:B0-----:R-:W-:Y:S01]  /*9740*/  @P5 IMAD.MOV.U32 R10, RZ, RZ, R55 ;  /* 0x000000ffff0a5224 */ /* 0x001fe200078e0037 */
[----:B------:R-:W-:Y:S02]  /*9750*/  PRMT R71, RZ, 0x7610, R71 ;  /* 0x00007610ff477816 */ /* 0x000fe40000000047 */
[----:B------:R-:W-:Y:S02]  /*9760*/  PRMT R70, RZ, 0x7610, R70 ;  /* 0x00007610ff467816 */ /* 0x000fe40000000046 */
[----:B------:R-:W-:Y:S01]  /*9770*/  PRMT R69, RZ, 0x7610, R69 ;  /* 0x00007610ff457816 */ /* 0x000fe20000000045 */
[----:B--2---:R-:W-:Y:S04]  /*9780*/  STL [R1+0xc98], R76 ;  /* 0x000c984c01007387 */ /* 0x004fe80000100800 */
[----:B---3--:R-:W-:Y:S04]  /*9790*/  STL [R1+0xca0], R75 ;  /* 0x000ca04b01007387 */ /* 0x008fe80000100800 */
[----:B------:R0:W-:Y:S04]  /*97a0*/  STL [R1+0x6dc], R9 ;  /* 0x0006dc0901007387 */ /* 0x0001e80000100800 */
[----:B------:R-:W-:Y:S04]  /*97b0*/  STL [R1+0x6d8], R47 ;  /* 0x0006d82f01007387 */ /* 0x000fe80000100800 */
[----:B------:R-:W-:Y:S04]  /*97c0*/  STL [R1+0x6e4], R16 ;  /* 0x0006e41001007387 */ /* 0x000fe80000100800 */
[----:B----4-:R1:W-:Y:S01]  /*97d0*/  STL [R1+0xca4], R74 ;  /* 0x000ca44a01007387 */ /* 0x0103e20000100800 */
[----:B0-----:R-:W-:-:S02]  /*97e0*/  SHF.R.U64 R9, R12, 0x1a, RZ ;  /* 0x0000001a0c097819 */ /* 0x001fc400000012ff */
[----:B-1----:R-:W-:Y:S02]  /*97f0*/  IADD3.X R74, PT, PT, R2, UR15, RZ, P6, !PT ;  /* 0x0000000f024a7c10 */ /* 0x002fe4000b7fe4ff */
[----:B------:R-:W-:Y:S01]  /*9800*/  IADD3 R16, P6, PT, R3, UR6, RZ ;  /* 0x0000000603107c10 */ /* 0x000fe2000ffde0ff */
[----:B------:R0:W-:Y:S02]  /*9810*/  STL [R1+0x6e0], R19 ;  /* 0x0006e01301007387 */ /* 0x0001e40000100800 */
[----:B------:R-:W-:Y:S01]  /*9820*/  @P5 IMAD.MOV.U32 R11, RZ, RZ, R74 ;  /* 0x000000ffff0b5224 */ /* 0x000fe200078e004a */
[----:B------:R-:W-:Y:S01]  /*9830*/  IADD3.X R47, PT, PT, R4, UR15, RZ, P6, !PT ;  /* 0x0000000f042f7c10 */ /* 0x000fe2000b7fe4ff */
[----:B------:R-:W-:Y:S01]  /*9840*/  STL [R1+0x7cc], R55 ;  /* 0x0007cc3701007387 */ /* 0x000fe20000100800 */
[----:B------:R-:W-:-:S03]  /*9850*/  LOP3.LUT P2, RZ, R9, 0x1, RZ, 0xc0, !PT ;  /* 0x0000000109ff7812 */ /* 0x000fc6000784c0ff */
[----:B------:R1:W2:Y:S01]  /*9860*/  @P5 LDG.E.U8 R72, desc[UR24][R10.64] ;  /* 0x000000180a485981 */ /* 0x0002a2000c1e1100 */
[----:B0-----:R-:W-:-:S03]  /*9870*/  IADD3 R19, P6, PT, R5, UR6, RZ ;  /* 0x0000000605137c10 */ /* 0x001fc6000ffde0ff */
[----:B------:R-:W-:Y:S01]  /*9880*/  STL [R1+0xca8], R73 ;  /* 0x000ca84901007387 */ /* 0x000fe20000100800 */
[----:B------:R-:W-:Y:S01]  /*9890*/  IADD3.X R9, PT, PT, R6, UR15, RZ, P6, !PT ;  /* 0x0000000f06097c10 */ /* 0x000fe2000b7fe4ff */
[----:B-1----:R-:W-:Y:S02]  /*98a0*/  @P5 IMAD.MOV.U32 R10, RZ, RZ, R16 ;  /* 0x000000ffff0a5224 */ /* 0x002fe400078e0010 */
[----:B------:R-:W-:Y:S01]  /*98b0*/  @P5 IMAD.MOV.U32 R11, RZ, RZ, R47 ;  /* 0x000000ffff0b5224 */ /* 0x000fe200078e002f */
[----:B------:R-:W-:Y:S04]  /*98c0*/  STL [R1+0x7c8], R74 ;  /* 0x0007c84a01007387 */ /* 0x000fe80000100800 */
[----:B------:R0:W-:Y:S04]  /*98d0*/  STL [R1+0x7d4], R16 ;  /* 0x0007d41001007387 */ /* 0x0001e80000100800 */
[----:B------:R1:W3:Y:S04]  /*98e0*/  @P5 LDG.E.U8 R71, desc[UR24][R10.64] ;  /* 0x000000180a475981 */ /* 0x0002e8000c1e1100 */
[----:B------:R-:W-:Y:S01]  /*98f0*/  STL [R1+0x7d0], R47 ;  /* 0x0007d02f01007387 */ /* 0x000fe20000100800 */
[----:B0-----:R-:W-:-:S03]  /*9900*/  IADD3 R16, P6, PT, R7, UR6, RZ ;  /* 0x0000000607107c10 */ /* 0x001fc6000ffde0ff */
[----:B------:R0:W-:Y:S01]  /*9910*/  STL [R1+0x7dc], R19 ;  /* 0x0007dc1301007387 */ /* 0x0001e20000100800 */
[----:B-1----:R-:W-:Y:S02]  /*9920*/  @P5 IMAD.MOV.U32 R10, RZ, RZ, R19 ;  /* 0x000000ffff0a5224 */ /* 0x002fe400078e0013 */
[----:B------:R-:W-:-:S05]  /*9930*/  @P5 IMAD.MOV.U32 R11, RZ, RZ, R9 ;  /* 0x000000ffff0b5224 */ /* 0x000fca00078e0009 */
[----:B------:R1:W4:Y:S01]  /*9940*/  @P5 LDG.E.U8 R70, desc[UR24][R10.64] ;  /* 0x000000180a465981 */ /* 0x000322000c1e1100 */
[----:B0-----:R-:W-:Y:S01]  /*9950*/  IADD3.X R19, PT, PT, R8, UR15, RZ, P6, !PT ;  /* 0x0000000f08137c10 */ /* 0x001fe2000b7fe4ff */
[----:B-1----:R-:W-:-:S04]  /*9960*/  @P5 IMAD.MOV.U32 R10, RZ, RZ, R16 ;  /* 0x000000ffff0a5224 */ /* 0x002fc800078e0010 */
[----:B------:R-:W-:-:S05]  /*9970*/  @P5 IMAD.MOV.U32 R11, RZ, RZ, R19 ;  /* 0x000000ffff0b5224 */ /* 0x000fca00078e0013 */
[----:B------:R0:W4:Y:S01]  /*9980*/  @P5 LDG.E.U8 R69, desc[UR24][R10.64] ;  /* 0x000000180a455981 */ /* 0x000122000c1e1100 */
        /* <DEDUP_REMOVED lines=8> */
[----:B------:R-:W-:Y:S01]  /*9a10*/  UIMAD UR14, UR12, 0x35, URZ ;  /* 0x000000350c0e78a4 */ /* 0x000fe2000f8e02ff */
[----:B------:R-:W-:-:S03]  /*9a20*/  PRMT R64, RZ, 0x7610, R64 ;  /* 0x00007610ff407816 */ /* 0x000fc60000000040 */
[----:B------:R-:W-:Y:S01]  /*9a30*/  USHF.R.S32.HI UR17, URZ, 0x1f, UR14 ;  /* 0x0000001fff117899 */ /* 0x000fe2000801140e */
[----:B------:R-:W-:Y:S02]  /*9a40*/  PRMT R60, RZ, 0x7610, R60 ;  /* 0x00007610ff3c7816 */ /* 0x000fe4000000003c */
[----:B------:R-:W-:Y:S02]  /*9a50*/  PRMT R56, RZ, 0x7610, R56 ;  /* 0x00007610ff387816 */ /* 0x000fe40000000038 */
[----:B------:R-:W-:Y:S02]  /*9a60*/  PRMT R63, RZ, 0x7610, R63 ;  /* 0x00007610ff3f7816 */ /* 0x000fe4000000003f */
[----:B------:R-:W-:Y:S02]  /*9a70*/  PRMT R62, RZ, 0x7610, R62 ;  /* 0x00007610ff3e7816 */ /* 0x000fe4000000003e */
[----:B------:R-:W-:Y:S01]  /*9a80*/  PRMT R61, RZ, 0x7610, R61 ;  /* 0x00007610ff3d7816 */ /* 0x000fe2000000003d */
[----:B------:R-:W0:Y:S01]  /*9a90*/  S2R R92, SR_TID.X ;  /* 0x00000000005c7919 */ /* 0x000e220000002100 */
[----:B------:R-:W-:-:S02]  /*9aa0*/  PRMT R59, RZ, 0x7610, R59 ;  /* 0x00007610ff3b7816 */ /* 0x000fc4000000003b */
[----:B------:R-:W-:Y:S01]  /*9ab0*/  PRMT R58, RZ, 0x7610, R58 ;  /* 0x00007610ff3a7816 */ /* 0x000fe2000000003a */
[----:B------:R-:W-:Y:S01]  /*9ac0*/  IMAD.MOV.U32 R93, RZ, RZ, R21 ;  /* 0x000000ffff5d7224 */ /* 0x000fe200078e0015 */
[C---:B------:R-:W-:Y:S02]  /*9ad0*/  LOP3.LUT R21, R13.reuse, 0x8, RZ, 0xfc, !PT ;  /* 0x000000080d157812 */ /* 0x040fe400078efcff */
[----:B------:R-:W-:Y:S01]  /*9ae0*/  PRMT R57, RZ, 0x7610, R57 ;  /* 0x00007610ff397816 */ /* 0x000fe20000000039 */
[----:B------:R-:W-:Y:S02]  /*9af0*/  IMAD.MOV.U32 R90, RZ, RZ, R20 ;  /* 0x000000ffff5a7224 */ /* 0x000fe400078e0014 */
[----:B------:R-:W-:Y:S01]  /*9b00*/  IMAD.MOV.U32 R88, RZ, RZ, R28 ;  /* 0x000000ffff587224 */ /* 0x000fe200078e001c */
[C---:B------:R-:W-:Y:S01]  /*9b10*/  LOP3.LUT R28, R13.reuse, 0x14, RZ, 0xfc, !PT ;  /* 0x000000140d1c7812 */ /* 0x040fe200078efcff */
[----:B------:R-:W-:Y:S01]  /*9b20*/  IMAD.MOV.U32 R87, RZ, RZ, R26 ;  /* 0x000000ffff577224 */ /* 0x000fe200078e001a */
[----:B------:R-:W-:Y:S01]  /*9b30*/  LOP3.LUT R26, R13, 0x16, RZ, 0xfc, !PT ;  /* 0x000000160d1a7812 */ /* 0x000fe200078efcff */
[----:B------:R-:W-:-:S02]  /*9b40*/  IMAD.MOV.U32 R85, RZ, RZ, R88 ;  /* 0x000000ffff557224 */ /* 0x000fc400078e0058 */
[----:B------:R-:W-:Y:S02]  /*9b50*/  IMAD.MOV.U32 R84, RZ, RZ, R87 ;  /* 0x000000ffff547224 */ /* 0x000fe400078e0057 */
[----:B------:R-:W-:Y:S01]  /*9b60*/  IMAD.MOV.U32 R87, RZ, RZ, R29 ;  /* 0x000000ffff577224 */ /* 0x000fe200078e001d */
[C---:B------:R-:W-:Y:S01]  /*9b70*/  LOP3.LUT R29, R13.reuse, 0x1c, RZ, 0xfc, !PT ;  /* 0x0000001c0d1d7812 */ /* 0x040fe200078efcff */
[----:B------:R-:W-:Y:S02]  /*9b80*/  IMAD.MOV.U32 R81, RZ, RZ, R32 ;  /* 0x000000ffff517224 */ /* 0x000fe400078e0020 */
[----:B------:R-:W-:Y:S01]  /*9b90*/  IMAD.MOV.U32 R80, RZ, RZ, R35 ;  /* 0x000000ffff507224 */ /* 0x000fe200078e0023 */
[----:B------:R-:W-:Y:S01]  /*9ba0*/  LOP3.LUT R35, R13, 0x24, RZ, 0xfc, !PT ;  /* 0x000000240d237812 */ /* 0x000fe200078efcff */
[----:B------:R-:W-:-:S03]  /*9bb0*/  IMAD.MOV.U32 R79, RZ, RZ, R36 ;  /* 0x000000ffff4f7224 */ /* 0x000fc600078e0024 */
[----:B------:R-:W-:Y:S01]  /*9bc0*/  IABS R36, R35 ;  /* 0x0000002300247213 */ /* 0x000fe20000000000 */
[----:B--2---:R-:W-:Y:S04]  /*9bd0*/  STL [R1+0xcac], R72 ;  /* 0x000cac4801007387 */ /* 0x004fe80000100800 */
[----:B---3--:R-:W-:Y:S04]  /*9be0*/  STL [R1+0xcb0], R71 ;  /* 0x000cb04701007387 */ /* 0x008fe80000100800 */
[----:B------:R-:W-:Y:S04]  /*9bf0*/  STL [R1+0x7d8], R9 ;  /* 0x0007d80901007387 */ /* 0x000fe80000100800 */
[----:B------:R1:W-:Y:S04]  /*9c00*/  STL [R1+0x7e4], R16 ;  /* 0x0007e41001007387 */ /* 0x0003e80000100800 */
[----:B----4-:R2:W-:Y:S01]  /*9c10*/  STL [R1+0xcb4], R70 ;  /* 0x000cb44601007387 */ /* 0x0105e20000100800 */
[----:B-1----:R-:W-:-:S03]  /*9c20*/  IADD3 R16, P5, PT, R3, UR5, RZ ;  /* 0x0000000503107c10 */ /* 0x002fc6000ffbe0ff */
[----:B------:R1:W-:Y:S01]  /*9c30*/  STL [R1+0x7e0], R19 ;  /* 0x0007e01301007387 */ /* 0x0003e20000100800 */
[----:B--2---:R-:W-:Y:S02]  /*9c40*/  IADD3.X R70, PT, PT, R2, UR6, RZ, P6, !PT ;  /* 0x0000000602467c10 */ /* 0x004fe4000b7fe4ff */
[----:B------:R-:W-:-:S03]  /*9c50*/  IADD3.X R47, PT, PT, R4, UR6, RZ, P5, !PT ;  /* 0x00000006042f7c10 */ /* 0x000fc6000affe4ff */
[----:B------:R-:W-:Y:S01]  /*9c60*/  @P4 IMAD.MOV.U32 R11, RZ, RZ, R70 ;  /* 0x000000ffff0b4224 */ /* 0x000fe200078e0046 */
[----:B------:R-:W-:Y:S01]  /*9c70*/  STL [R1+0xcb8], R69 ;  /* 0x000cb84501007387 */ /* 0x000fe20000100800 */
[----:B-1----:R-:W-:-:S03]  /*9c80*/  IADD3 R19, P5, PT, R5, UR5, RZ ;  /* 0x0000000505137c10 */ /* 0x002fc6000ffbe0ff */
[----:B------:R-:W-:Y:S01]  /*9c90*/  STL [R1+0x890], R55 ;  /* 0x0008903701007387 */ /* 0x000fe20000100800 */
[----:B------:R-:W-:-:S03]  /*9ca0*/  SHF.R.U64 R9, R12, 0x12, RZ ;  /* 0x000000120c097819 */ /* 0x000fc600000012ff */
[----:B------:R-:W-:Y:S04]  /*9cb0*/  STL [R1+0x898], R16 ;  /* 0x0008981001007387 */ /* 0x000fe80000100800 */
[----:B------:R-:W-:Y:S04]  /*9cc0*/  STL [R1+0x88c], R70 ;  /* 0x00088c4601007387 */ /* 0x000fe80000100800 */
[----:B------:R1:W2:Y:S01]  /*9cd0*/  @P4 LDG.E.U8 R68, desc[UR24][R10.64] ;  /* 0x000000180a444981 */ /* 0x0002a2000c1e1100 */
[----:B------:R-:W-:-:S03]  /*9ce0*/  LOP3.LUT P6, RZ, R9, 0x1, RZ, 0xc0, !PT ;  /* 0x0000000109ff7812 */ /* 0x000fc600078cc0ff */
[----:B------:R3:W-:Y:S01]  /*9cf0*/  STL [R1+0x894], R47 ;  /* 0x0008942f01007387 */ /* 0x0007e20000100800 */
[----:B-1----:R-:W-:Y:S02]  /*9d00*/  @P4 IMAD.MOV.U32 R11, RZ, RZ, R47 ;  /* 0x000000ffff0b4224 */ /* 0x002fe400078e002f */
[----:B------:R-:W-:Y:S02]  /*9d10*/  @P4 IMAD.MOV.U32 R10, RZ, RZ, R16 ;  /* 0x000000ffff0a4224 */ /* 0x000fe400078e0010 */
[----:B---3--:R-:W-:Y:S01]  /*9d20*/  IMAD.MOV.U32 R47, RZ, RZ, R22 ;  /* 0x000000ffff2f7224 */ /* 0x008fe200078e0016 */
[----:B------:R-:W-:Y:S02]  /*9d30*/  IADD3.X R22, PT, PT, R6, UR6, RZ, P5, !PT ;  /* 0x0000000606167c10 */ /* 0x000fe4000affe4ff */
[----:B------:R-:W-:Y:S01]  /*9d40*/  IADD3 R9, P5, PT, R7, UR5, RZ ;  /* 0x0000000507097c10 */ /* 0x000fe2000ffbe0ff */
[----:B------:R1:W3:Y:S03]  /*9d50*/  @P4 LDG.E.U8 R67, desc[UR24][R10.64] ;  /* 0x000000180a434981 */ /* 0x0002e6000c1e1100 */
[----:B------:R-:W-:Y:S01]  /*9d60*/  IADD3.X R16, PT, PT, R8, UR6, RZ, P5, !PT ;  /* 0x0000000608107c10 */ /* 0x000fe2000affe4ff */
[----:B------:R-:W-:Y:S01]  /*9d70*/  UIMAD UR5, UR12, 0x25, URZ ;  /* 0x000000250c0578a4 */ /* 0x000fe2000f8e02ff */
[----:B-1----:R-:W-:-:S02]  /*9d80*/  @P4 IMAD.MOV.U32 R10, RZ, RZ, R19 ;  /* 0x000000ffff0a4224 */ /* 0x002fc400078e0013 */
[----:B------:R-:W-:-:S05]  /*9d90*/  @P4 IMAD.MOV.U32 R11, RZ, RZ, R22 ;  /* 0x000000ffff0b4224 */ /* 0x000fca00078e0016 */
[----:B------:R1:W4:Y:S01]  /*9da0*/  @P4 LDG.E.U8 R66, desc[UR24][R10.64] ;  /* 0x000000180a424981 */ /* 0x000322000c1e1100 */
[----:B------:R-:W-:Y:S02]  /*9db0*/  USHF.R.S32.HI UR15, URZ, 0x1f, UR5 ;  /* 0x0000001fff0f7899 */ /* 0x000fe40008011405 */
[----:B------:R-:W-:Y:S01]  /*9dc0*/  UIMAD UR6, UR12, 0x2d, URZ ;  /* 0x0000002d0c0678a4 */ /* 0x000fe2000f8e02ff */
[----:B------:R0:W-:Y:S01]  /*9dd0*/  STL [R1+0x8a0], R19 ;  /* 0x0008a01301007387 */ /* 0x0001e20000100800 */
[----:B-1----:R-:W-:Y:S02]  /*9de0*/  @P4 IMAD.MOV.U32 R10, RZ, RZ, R9 ;  /* 0x000000ffff0a4224 */ /* 0x002fe400078e0009 */
[----:B------:R-:W-:Y:S01]  /*9df0*/  @P4 IMAD.MOV.U32 R11, RZ, RZ, R16 ;  /* 0x000000ffff0b4224 */ /* 0x000fe200078e0010 */
[----:B------:R-:W-:Y:S04]  /*9e00*/  STL [R1+0x89c], R22 ;  /* 0x00089c1601007387 */ /* 0x000fe80000100800 */
[----:B------:R1:W2:Y:S01]  /*9e10*/  @P4 LDG.E.U8 R65, desc[UR24][R10.64] ;  /* 0x000000180a414981 */ /* 0x0002a2000c1e1100 */
[----:B------:R-:W-:-:S03]  /*9e20*/  IADD3 R70, P4, PT, R0, UR5, RZ ;  /* 0x0000000500467c10 */ /* 0x000fc6000ff9e0ff */
[----:B------:R1:W-:Y:S01]  /*9e30*/  STL [R1+0x8a8], R9 ;  /* 0x0008a80901007387 */ /* 0x0003e20000100800 */
[----:B------:R-:W-:Y:S01]  /*9e40*/  USHF.R.S32.HI UR16, URZ, 0x1f, UR6 ;  /* 0x0000001fff107899 */ /* 0x000fe20008011406 */
[----:B------:R-:W-:Y:S02]  /*9e50*/  IADD3.X R71, PT, PT, R2, UR15, RZ, P4, !PT ;  /* 0x0000000f02477c10 */ /* 0x000fe4000a7fe4ff */
[----:B------:R1:W-:Y:S01]  /*9e60*/  STL [R1+0x8a4], R16 ;  /* 0x0008a41001007387 */ /* 0x0003e20000100800 */
[----:B0-----:R-:W-:Y:S02]  /*9e70*/  IADD3 R19, P4, PT, R0, UR6, RZ ;  /* 0x0000000600137c10 */ /* 0x001fe4000ff9e0ff */
[----:B-1----:R-:W-:Y:S02]  /*9e80*/  SHF.R.U64 R9, R12, 0xa, RZ ;  /* 0x0000000a0c097819 */ /* 0x002fe400000012ff */
[----:B------:R-:W-:Y:S01]  /*9e90*/  IADD3 R16, P5, PT, R3, UR5, RZ ;  /* 0x0000000503107c10 */ /* 0x000fe2000ffbe0ff */
[----:B------:R-:W-:-:S03]  /*9ea0*/  @P2 IMAD.MOV.U32 R10, RZ, RZ, R70 ;  /* 0x000000ffff0a2224 */ /* 0x000fc600078e0046 */
[----:B------:R-:W-:Y:S01]  /*9eb0*/  IADD3.X R55, PT, PT, R4, UR15, RZ, P5, !PT ;  /* 0x0000000f04377c10 */ /* 0x000fe2000affe4ff */
[----:B------:R-:W-:Y:S01]  /*9ec0*/  @P2 IMAD.MOV.U32 R11, RZ, RZ, R71 ;  /* 0x000000ffff0b2224 */ /* 0x000fe200078e0047 */
[----:B------:R-:W-:Y:S02]  /*9ed0*/  LOP3.LUT P5, RZ, R9, 0x1, RZ, 0xc0, !PT ;  /* 0x0000000109ff7812 */ /* 0x000fe400078ac0ff */
[----:B------:R-:W-:Y:S02]  /*9ee0*/  IADD3.X R69, PT, PT, R2, UR16, RZ, P4, !PT ;  /* 0x0000001002457c10 */ /* 0x000fe4000a7fe4ff */
[----:B------:R-:W-:Y:S01]  /*9ef0*/  IADD3 R22, P4, PT, R0, UR14, RZ ;  /* 0x0000000e00167c10 */ /* 0x000fe2000ff9e0ff */
[----:B------:R0:W2:Y:S03]  /*9f00*/  @P2 LDG.E.U8 R64, desc[UR24][R10.64] ;  /* 0x000000180a402981 */ /* 0x0000a6000c1e1100 */
[----:B------:R-:W-:Y:S01]  /*9f10*/  IADD3.X R9, PT, PT, R2, UR17, RZ, P4, !PT ;  /* 0x0000001102097c10 */ /* 0x000fe2000a7fe4ff */
[----:B------:R-:W-:Y:S01]  /*9f20*/  STL [R1+0x93c], R70 ;  /* 0x00093c4601007387 */ /* 0x000fe20000100800 */
[----:B0-----:R-:W-:-:S02]  /*9f30*/  @P6 IMAD.MOV.U32 R10, RZ, RZ, R19 ;  /* 0x000000ffff0a6224 */ /* 0x001fc400078e0013 */
[----:B------:R-:W-:Y:S01]  /*9f40*/  @P6 IMAD.MOV.U32 R11, RZ, RZ, R69 ;  /* 0x000000ffff0b6224 */ /* 0x000fe200078e0045 */
[----:B------:R-:W-:Y:S04]  /*9f50*/  STL [R1+0x944], R16 ;  /* 0x0009441001007387 */ /* 0x000fe80000100800 */
[----:B------:R0:W2:Y:S04]  /*9f60*/  @P6 LDG.E.U8 R60, desc[UR24][R10.64] ;  /* 0x000000180a3c6981 */ /* 0x0000a8000c1e1100 */
[----:B------:R-:W-:Y:S04]  /*9f70*/  STL [R1+0x938], R71 ;  /* 0x0009384701007387 */ /* 0x000fe80000100800 */
[----:B------:R1:W-:Y:S01]  /*9f80*/  STL [R1+0x9e8], R19 ;  /* 0x0009e81301007387 */ /* 0x0003e20000100800 */
[----:B0-----:R-:W-:-:S02]  /*9f90*/  @P5 IMAD.MOV.U32 R10, RZ, RZ, R22 ;  /* 0x000000ffff0a5224 */ /* 0x001fc400078e0016 */
[----:B------:R-:W-:Y:S01]  /*9fa0*/  @P5 IMAD.MOV.U32 R11, RZ, RZ, R9 ;  /* 0x000000ffff0b5224 */ /* 0x000fe200078e0009 */
[----:B------:R-:W-:Y:S01]  /*9fb0*/  STL [R1+0x940], R55 ;  /* 0x0009403701007387 */ /* 0x000fe20000100800 */
[----:B-1----:R-:W-:-:S03]  /*9fc0*/  IADD3 R19, P4, PT, R5, UR5, RZ ;  /* 0x0000000505137c10 */ /* 0x002fc6000ff9e0ff */
[----:B------:R-:W-:Y:S04]  /*9fd0*/  STL [R1+0x9e4], R69 ;  /* 0x0009e44501007387 */ /* 0x000fe80000100800 */
[----:B------:R0:W2:Y:S04]  /*9fe0*/  @P5 LDG.E.U8 R56, desc[UR24][R10.64] ;  /* 0x000000180a385981 */ /* 0x0000a8000c1e1100 */
[----:B------:R1:W-:Y:S04]  /*9ff0*/  STL [R1+0xaa8], R22 ;  /* 0x000aa81601007387 */ /* 0x0003e80000100800 */
[----:B------:R1:W-:Y:S01]  /*a000*/  STL [R1+0xaa4], R9 ;  /* 0x000aa40901007387 */ /* 0x0003e20000100800 */
[----:B0-----:R-:W-:-:S02]  /*a010*/  @P2 IMAD.MOV.U32 R10, RZ, RZ, R16 ;  /* 0x000000ffff0a2224 */ /* 0x001fc400078e0010 */
[----:B------:R-:W-:Y:S01]  /*a020*/  @P2 IMAD.MOV.U32 R11, RZ, RZ, R55 ;  /* 0x000000ffff0b2224 */ /* 0x000fe200078e0037 */
[----:B-1----:R-:W-:-:S04]  /*a030*/  IADD3.X R22, PT, PT, R6, UR15, RZ, P4, !PT ;  /* 0x0000000f06167c10 */ /* 0x002fc8000a7fe4ff */
[----:B------:R0:W2:Y:S01]  /*a040*/  @P2 LDG.E.U8 R63, desc[UR24][R10.64] ;  /* 0x000000180a3f2981 */ /* 0x0000a2000c1e1100 */
[----:B------:R-:W-:-:S04]  /*a050*/  IADD3 R9, P4, PT, R7, UR5, RZ ;  /* 0x0000000507097c10 */ /* 0x000fc8000ff9e0ff */
[----:B------:R-:W-:Y:S01]  /*a060*/  IADD3.X R16, PT, PT, R8, UR15, RZ, P4, !PT ;  /* 0x0000000f08107c10 */ /* 0x000fe2000a7fe4ff */
[----:B------:R-:W-:Y:S01]  /*a070*/  STL [R1+0x94c], R19 ;  /* 0x00094c1301007387 */ /* 0x000fe20000100800 */
[----:B0-----:R-:W-:Y:S02]  /*a080*/  @P2 IMAD.MOV.U32 R10, RZ, RZ, R19 ;  /* 0x000000ffff0a2224 */ /* 0x001fe400078e0013 */
[----:B------:R-:W-:Y:S01]  /*a090*/  @P2 IMAD.MOV.U32 R11, RZ, RZ, R22 ;  /* 0x000000ffff0b2224 */ /* 0x000fe200078e0016 */
[----:B------:R0:W-:Y:S01]  /*a0a0*/  STL [R1+0x948], R22 ;  /* 0x0009481601007387 */ /* 0x0001e20000100800 */
[----:B------:R-:W-:Y:S01]  /*a0b0*/  IMAD.MOV.U32 R91, RZ, RZ, R47 ;  /* 0x000000ffff5b7224 */ /* 0x000fe200078e002f */
[----:B------:R-:W-:-:S04]  /*a0c0*/  @!UP1 UIADD3 UR4, UPT, UPT, -UR4, 0x100000, URZ ;  /* 0x0010000004049890 */ /* 0x000fc8000fffe1ff */
[----:B------:R-:W-:Y:S02]  /*a0d0*/  @!UP1 USHF.L.U32 UR5, UR4, 0xb, URZ ;  /* 0x0000000b04059899 */ /* 0x000fe400080006ff */
[----:B------:R-:W-:Y:S01]  /*a0e0*/  @!UP1 USHF.L.U32 UR4, UR4, 0x1, URZ ;  /* 0x0000000104049899 */ /* 0x000fe200080006ff */
[----:B------:R-:W1:Y:S01]  /*a0f0*/  LDCU UR15, c[0x0][0x3b0] ;  /* 0x00007600ff0f77ac */ /* 0x000e620008000800 */
[----:B------:R1:W2:Y:S01]  /*a100*/  @P2 LDG.E.U8 R62, desc[UR24][R10.64] ;  /* 0x000000180a3e2981 */ /* 0x0002a2000c1e1100 */
[----:B0-----:R-:W-:Y:S01]  /*a110*/  IADD3 R22, P4, PT, R3, UR6, RZ ;  /* 0x0000000603167c10 */ /* 0x001fe2000ff9e0ff */
[----:B-1----:R-:W-:Y:S02]  /*a120*/  @P2 IMAD.MOV.U32 R10, RZ, RZ, R9 ;  /* 0x000000ffff0a2224 */ /* 0x002fe400078e0009 */
[----:B------:R-:W-:Y:S01]  /*a130*/  @P2 IMAD.MOV.U32 R11, RZ, RZ, R16 ;  /* 0x000000ffff0b2224 */ /* 0x000fe200078e0010 */
[----:B------:R-:W-:Y:S01]  /*a140*/  IADD3.X R55, PT, PT, R4, UR16, RZ, P4, !PT ;  /* 0x0000001004377c10 */ /* 0x000fe2000a7fe4ff */
[----:B------:R0:W-:Y:S04]  /*a150*/  STL [R1+0x954], R9 ;  /* 0x0009540901007387 */ /* 0x0001e80000100800 */
[----:B------:R1:W2:Y:S01]  /*a160*/  @P2 LDG.E.U8 R61, desc[UR24][R10.64] ;  /* 0x000000180a3d2981 */ /* 0x0002a2000c1e1100 */
[----:B------:R-:W-:-:S02]  /*a170*/  LOP3.LUT R19, R13, 0x4, RZ, 0xfc, !PT ;  /* 0x000000040d137812 */ /* 0x000fc400078efcff */
[----:B0-----:R-:W-:Y:S01]  /*a180*/  IADD3 R9, P2, PT, R5, UR6, RZ ;  /* 0x0000000605097c10 */ /* 0x001fe2000ff5e0ff */
[----:B------:R0:W-:Y:S01]  /*a190*/  STL [R1+0x950], R16 ;  /* 0x0009501001007387 */ /* 0x0001e20000100800 */
[----:B-1----:R-:W-:-:S03]  /*a1a0*/  @P6 IMAD.MOV.U32 R10, RZ, RZ, R22 ;  /* 0x000000ffff0a6224 */ /* 0x002fc600078e0016 */
[----:B------:R1:W-:Y:S01]  /*a1b0*/  STL [R1+0x9f0], R22 ;  /* 0x0009f01601007387 */ /* 0x0003e20000100800 */
[----:B------:R-:W-:Y:S01]  /*a1c0*/  @P6 IMAD.MOV.U32 R11, RZ, RZ, R55 ;  /* 0x000000ffff0b6224 */ /* 0x000fe200078e0037 */
[----:B0-----:R-:W-:Y:S02]  /*a1d0*/  IADD3.X R16, PT, PT, R6, UR16, RZ, P2, !PT ;  /* 0x0000001006107c10 */ /* 0x001fe400097fe4ff */
[----:B------:R-:W-:Y:S01]  /*a1e0*/  STL [R1+0x9f8], R9 ;  /* 0x0009f80901007387 */ /* 0x000fe20000100800 */
[----:B-1----:R-:W-:-:S03]  /*a1f0*/  IADD3 R22, P2, PT, R7, UR6, RZ ;  /* 0x0000000607167c10 */ /* 0x002fc6000ff5e0ff */
[----:B------:R0:W-:Y:S01]  /*a200*/  STL [R1+0x9ec], R55 ;  /* 0x0009ec3701007387 */ /* 0x0001e20000100800 */
[----:B------:R-:W-:Y:S01]  /*a210*/  IMAD.MOV.U32 R47, RZ, RZ, R18 ;  /* 0x000000ffff2f7224 */ /* 0x000fe200078e0012 */
[----:B------:R-:W-:Y:S02]  /*a220*/  LOP3.LUT R18, R13, 0x6, RZ, 0xfc, !PT ;  /* 0x000000060d127812 */ /* 0x000fe400078efcff */
[----:B------:R1:W2:Y:S04]  /*a230*/  @P6 LDG.E.U8 R59, desc[UR24][R10.64] ;  /* 0x000000180a3b6981 */ /* 0x0002a8000c1e1100 */
[----:B------:R1:W-:Y:S01]  /*a240*/  STL [R1+0x1d0], R19 ;  /* 0x0001d01301007387 */ /* 0x0003e20000100800 */
[----:B0-----:R-:W-:Y:S01]  /*a250*/  IADD3.X R55, PT, PT, R8, UR16, RZ, P2, !PT ;  /* 0x0000001008377c10 */ /* 0x001fe200097fe4ff */
[----:B------:R-:W-:-:S02]  /*a260*/  IMAD.MOV.U32 R86, RZ, RZ, R47 ;  /* 0x000000ffff567224 */ /* 0x000fc400078e002f */
[----:B-1----:R-:W-:Y:S02]  /*a270*/  @P6 IMAD.MOV.U32 R10, RZ, RZ, R9 ;  /* 0x000000ffff0a6224 */ /* 0x002fe400078e0009 */
[----:B------:R-:W-:Y:S01]  /*a280*/  @P6 IMAD.MOV.U32 R11, RZ, RZ, R16 ;  /* 0x000000ffff0b6224 */ /* 0x000fe200078e0010 */
[----:B------:R0:W-:Y:S01]  /*a290*/  STL [R1+0x9f4], R16 ;  /* 0x0009f41001007387 */ /* 0x0001e20000100800 */
[----:B------:R-:W-:Y:S02]  /*a2a0*/  IABS R19, R19 ;  /* 0x0000001300137213 */ /* 0x000fe40000000000 */
[----:B------:R-:W-:Y:S01]  /*a2b0*/  PRMT R41, RZ, 0x7610, R41 ;  /* 0x00007610ff297816 */ /* 0x000fe20000000029 */
[----:B------:R1:W-:Y:S01]  /*a2c0*/  STL [R1+0xa00], R22 ;  /* 0x000a001601007387 */ /* 0x0003e20000100800 */
[----:B------:R-:W-:Y:S01]  /*a2d0*/  VOTEU.ALL UP1, P3 ;  /* 0x0000000000ff7886 */ /* 0x000fe20001820000 */
[----:B------:R-:W-:Y:S01]  /*a2e0*/  IMAD.HI.U32 R9, R15, R19, RZ ;  /* 0x000000130f097227 */ /* 0x000fe200078e00ff */
[----:B------:R-:W2:Y:S01]  /*a2f0*/  LDCU UR16, c[0x0][0x3b0] ;  /* 0x00007600ff1077ac */ /* 0x000ea20008000800 */
[----:B------:R1:W2:Y:S01]  /*a300*/  @P6 LDG.E.U8 R58, desc[UR24][R10.64] ;  /* 0x000000180a3a6981 */ /* 0x0002a2000c1e1100 */
[----:B0-----:R-:W-:-:S03]  /*a310*/  LOP3.LUT R16, R13, 0xa, RZ, 0xfc, !PT ;  /* 0x0000000a0d107812 */ /* 0x001fc600078efcff */
[----:B------:R-:W-:Y:S01]  /*a320*/  STL [R1+0x9fc], R55 ;  /* 0x0009fc3701007387 */ /* 0x000fe20000100800 */
[----:B------:R-:W-:Y:S01]  /*a330*/  IMAD.MOV.U32 R47, RZ, RZ, R25 ;  /* 0x000000ffff2f7224 */ /* 0x000fe200078e0019 */
[----:B------:R0:W0:Y:S02]  /*a340*/  @!UP1 SYNCS.EXCH.64 URZ, [UR9+0x12008], UR4 ;  /* 0x0120080409ff95b2 */ /* 0x0000240008000100 */
[----:B------:R1:W-:Y:S02]  /*a350*/  STL [R1+0x1c4], R18 ;  /* 0x0001c41201007387 */ /* 0x0003e40000100800 */
[----:B-1----:R-:W-:Y:S01]  /*a360*/  @P6 IMAD.MOV.U32 R10, RZ, RZ, R22 ;  /* 0x000000ffff0a6224 */ /* 0x002fe200078e0016 */
[----:B------:R-:W-:Y:S01]  /*a370*/  IABS R22, R21 ;  /* 0x0000001500167213 */ /* 0x000fe20000000000 */
[----:B------:R-:W-:Y:S01]  /*a380*/  @P6 IMAD.MOV.U32 R11, RZ, RZ, R55 ;  /* 0x000000ffff0b6224 */ /* 0x000fe200078e0037 */
[----:B------:R1:W-:Y:S01]  /*a390*/  STL [R1+0x1c0], R21 ;  /* 0x0001c01501007387 */ /* 0x0003e20000100800 */
[----:B------:R-:W-:-:S03]  /*a3a0*/  IMAD.MOV R9, RZ, RZ, -R9 ;  /* 0x000000ffff097224 */ /* 0x000fc600078e0a09 */
[----:B------:R0:W2:Y:S01]  /*a3b0*/  @P6 LDG.E.U8 R57, desc[UR24][R10.64] ;  /* 0x000000180a396981 */ /* 0x0000a2000c1e1100 */
[----:B------:R-:W-:Y:S02]  /*a3c0*/  IABS R18, R18 ;  /* 0x0000001200127213 */ /* 0x000fe40000000000 */
[----:B-1----:R-:W-:Y:S01]  /*a3d0*/  IABS R21, R16 ;  /* 0x0000001000157213 */ /* 0x002fe20000000000 */
[----:B------:R-:W-:-:S04]  /*a3e0*/  IMAD R19, R14, R9, R19 ;  /* 0x000000090e137224 */ /* 0x000fc800078e0213 */
[C---:B0-----:R-:W-:Y:S01]  /*a3f0*/  IMAD.HI.U32 R11, R15.reuse, R21, RZ ;  /* 0x000000150f0b7227 */ /* 0x041fe200078e00ff */
[----:B------:R0:W-:Y:S03]  /*a400*/  STL [R1+0x1dc], R16 ;  /* 0x0001dc1001007387 */ /* 0x0001e60000100800 */
[----:B------:R-:W-:-:S04]  /*a410*/  IMAD.HI.U32 R10, R15, R22, RZ ;  /* 0x000000160f0a7227 */ /* 0x000fc800078e00ff */
[----:B------:R-:W-:-:S04]  /*a420*/  IMAD.HI.U32 R9, R15, R18, RZ ;  /* 0x000000120f097227 */ /* 0x000fc800078e00ff */
[----:B------:R-:W-:Y:S01]  /*a430*/  IMAD.MOV R11, RZ, RZ, -R11 ;  /* 0x000000ffff0b7224 */ /* 0x000fe200078e0a0b */
[----:B0-----:R-:W-:Y:S01]  /*a440*/  LEA.HI R16, R92, R91, RZ, 0x1a ;  /* 0x0000005b5c107211 */ /* 0x001fe200078fd0ff */
[----:B------:R-:W-:Y:S02]  /*a450*/  IMAD.MOV R10, RZ, RZ, -R10 ;  /* 0x000000ffff0a7224 */ /* 0x000fe400078e0a0a */
[----:B------:R-:W-:Y:S02]  /*a460*/  IMAD.MOV R9, RZ, RZ, -R9 ;  /* 0x000000ffff097224 */ /* 0x000fe400078e0a09 */
[C---:B------:R-:W-:Y:S01]  /*a470*/  IMAD R21, R14.reuse, R11, R21 ;  /* 0x0000000b0e157224 */ /* 0x040fe200078e0215 */
[C---:B------:R-:W-:Y:S01]  /*a480*/  LOP3.LUT R11, R13.reuse, 0xc, RZ, 0xfc, !PT ;  /* 0x0000000c0d0b7812 */ /* 0x040fe200078efcff */
[C---:B------:R-:W-:Y:S02]  /*a490*/  IMAD R22, R14.reuse, R10, R22 ;  /* 0x0000000a0e167224 */ /* 0x040fe400078e0216 */
[----:B------:R-:W-:Y:S01]  /*a4a0*/  IMAD R18, R14, R9, R18 ;  /* 0x000000090e127224 */ /* 0x000fe200078e0212 */
[----:B------:R-:W-:Y:S01]  /*a4b0*/  LOP3.LUT R9, R13, 0x10, RZ, 0xfc, !PT ;  /* 0x000000100d097812 */ /* 0x000fe200078efcff */
[----:B------:R-:W-:Y:S01]  /*a4c0*/  VIADD R10, R16, 0xe ;  /* 0x0000000e100a7836 */ /* 0x000fe20000000000 */
[----:B------:R-:W-:Y:S01]  /*a4d0*/  IABS R20, R11 ;  /* 0x0000000b00147213 */ /* 0x000fe20000000000 */
[----:B------:R-:W-:Y:S01]  /*a4e0*/  STL [R1+0x134], R16 ;  /* 0x0001341001007387 */ /* 0x000fe20000100800 */
[----:B------:R-:W-:-:S02]  /*a4f0*/  IMAD.MOV.U32 R92, RZ, RZ, R93 ;  /* 0x000000ffff5c7224 */ /* 0x000fc400078e005d */
[----:B------:R-:W-:Y:S01]  /*a500*/  IMAD.MOV.U32 R91, RZ, RZ, R23 ;  /* 0x000000ffff5b7224 */ /* 0x000fe200078e0017 */
[----:B------:R-:W-:Y:S01]  /*a510*/  STL [R1+0x19c], R11 ;  /* 0x00019c0b01007387 */ /* 0x000fe20000100800 */
[----:B------:R-:W-:Y:S01]  /*a520*/  IMAD.MOV.U32 R93, RZ, RZ, R24 ;  /* 0x000000ffff5d7224 */ /* 0x000fe200078e0018 */
[----:B------:R-:W-:Y:S02]  /*a530*/  LOP3.LUT R23, R13, 0x12, RZ, 0xfc, !PT ;  /* 0x000000120d177812 */ /* 0x000fe400078efcff */
[----:B------:R-:W-:Y:S01]  /*a540*/  STL [R1+0x26c], R10 ;  /* 0x00026c0a01007387 */ /* 0x000fe20000100800 */
[----:B------:R-:W-:Y:S02]  /*a550*/  IABS R25, R10 ;  /* 0x0000000a00197213 */ /* 0x000fe40000000000 */
[----:B------:R-:W-:Y:S01]  /*a560*/  IABS R24, R9 ;  /* 0x0000000900187213 */ /* 0x000fe20000000000 */
[----:B------:R0:W-:Y:S01]  /*a570*/  STL [R1+0x1b8], R9 ;  /* 0x0001b80901007387 */ /* 0x0001e20000100800 */
[----:B------:R-:W-:-:S02]  /*a580*/  IMAD.MOV.U32 R88, RZ, RZ, R92 ;  /* 0x000000ffff587224 */ /* 0x000fc400078e005c */
[----:B------:R-:W-:Y:S01]  /*a590*/  IMAD.MOV.U32 R92, RZ, RZ, R46 ;  /* 0x000000ffff5c7224 */ /* 0x000fe200078e002e */
[----:B------:R1:W-:Y:S01]  /*a5a0*/  STL [R1+0x194], R23 ;  /* 0x0001941701007387 */ /* 0x0003e20000100800 */
[----:B------:R-:W-:Y:S02]  /*a5b0*/  IMAD.MOV.U32 R46, RZ, RZ, R27 ;  /* 0x000000ffff2e7224 */ /* 0x000fe400078e001b */
[C---:B0-----:R-:W-:Y:S01]  /*a5c0*/  IMAD.HI.U32 R9, R15.reuse, R20, RZ ;  /* 0x000000140f097227 */ /* 0x041fe200078e00ff */
[----:B------:R0:W-:Y:S01]  /*a5d0*/  STL [R1+0x1ac], R28 ;  /* 0x0001ac1c01007387 */ /* 0x0001e20000100800 */
[----:B------:R-:W-:Y:S02]  /*a5e0*/  IABS R27, R26 ;  /* 0x0000001a001b7213 */ /* 0x000fe40000000000 */
[----:B------:R-:W-:Y:S01]  /*a5f0*/  IMAD.HI.U32 R10, R15, R25, RZ ;  /* 0x000000190f0a7227 */ /* 0x000fe200078e00ff */
[----:B-1----:R-:W-:Y:S01]  /*a600*/  IABS R23, R23 ;  /* 0x0000001700177213 */ /* 0x002fe20000000000 */
[----:B------:R1:W-:Y:S02]  /*a610*/  STL [R1+0x1b4], R26 ;  /* 0x0001b41a01007387 */ /* 0x0003e40000100800 */
[----:B------:R-:W-:-:S02]  /*a620*/  IMAD.MOV R9, RZ, RZ, -R9 ;  /* 0x000000ffff097224 */ /* 0x000fc400078e0a09 */
[----:B------:R-:W-:Y:S01]  /*a630*/  IMAD.MOV R10, RZ, RZ, -R10 ;  /* 0x000000ffff0a7224 */ /* 0x000fe200078e0a0a */
[----:B0-----:R-:W-:Y:S01]  /*a640*/  IABS R28, R28 ;  /* 0x0000001c001c7213 */ /* 0x001fe20000000000 */
[----:B------:R-:W-:Y:S02]  /*a650*/  IMAD R20, R14, R9, R20 ;  /* 0x000000090e147224 */ /* 0x000fe400078e0214 */
[----:B------:R-:W-:Y:S01]  /*a660*/  IMAD.HI.U32 R11, R15, R24, RZ ;  /* 0x000000180f0b7227 */ /* 0x000fe200078e00ff */
[----:B-1----:R-:W-:-:S03]  /*a670*/  LOP3.LUT R26, R13, 0x18, RZ, 0xfc, !PT ;  /* 0x000000180d1a7812 */ /* 0x002fc600078efcff */
[----:B------:R-:W-:Y:S02]  /*a680*/  IMAD.MOV.U32 R83, RZ, RZ, R86 ;  /* 0x000000ffff537224 */ /* 0x000fe400078e0056 */
[----:B------:R-:W-:Y:S01]  /*a690*/  IMAD.HI.U32 R9, R15, R23, RZ ;  /* 0x000000170f097227 */ /* 0x000fe200078e00ff */
[----:B------:R0:W-:Y:S03]  /*a6a0*/  STL [R1+0x180], R26 ;  /* 0x0001801a01007387 */ /* 0x0001e60000100800 */
[----:B------:R-:W-:Y:S01]  /*a6b0*/  IMAD.MOV.U32 R86, RZ, RZ, R30 ;  /* 0x000000ffff567224 */ /* 0x000fe200078e001e */
[----:B------:R-:W-:Y:S01]  /*a6c0*/  LOP3.LUT R30, R13, 0x1a, RZ, 0xfc, !PT ;  /* 0x0000001a0d1e7812 */ /* 0x000fe200078efcff */
[----:B------:R-:W-:Y:S02]  /*a6d0*/  IMAD R25, R14, R10, R25 ;  /* 0x0000000a0e197224 */ /* 0x000fe400078e0219 */
[----:B------:R-:W-:-:S02]  /*a6e0*/  IMAD.MOV R11, RZ, RZ, -R11 ;  /* 0x000000ffff0b7224 */ /* 0x000fc400078e0a0b */
[----:B------:R-:W-:Y:S01]  /*a6f0*/  IMAD.HI.U32 R10, R15, R28, RZ ;  /* 0x0000001c0f0a7227 */ /* 0x000fe200078e00ff */
[----:B0-----:R-:W-:-:S03]  /*a700*/  IABS R26, R26 ;  /* 0x0000001a001a7213 */ /* 0x001fc60000000000 */
[----:B------:R-:W-:Y:S01]  /*a710*/  IMAD.MOV R9, RZ, RZ, -R9 ;  /* 0x000000ffff097224 */ /* 0x000fe200078e0a09 */
[----:B------:R0:W-:Y:S01]  /*a720*/  STL [R1+0x198], R30 ;  /* 0x0001981e01007387 */ /* 0x0001e20000100800 */
[C---:B------:R-:W-:Y:S02]  /*a730*/  IMAD R24, R14.reuse, R11, R24 ;  /* 0x0000000b0e187224 */ /* 0x040fe400078e0218 */
[----:B------:R-:W-:Y:S02]  /*a740*/  IMAD.MOV R10, RZ, RZ, -R10 ;  /* 0x000000ffff0a7224 */ /* 0x000fe400078e0a0a */
[----:B------:R-:W-:Y:S02]  /*a750*/  IMAD R23, R14, R9, R23 ;  /* 0x000000090e177224 */ /* 0x000fe400078e0217 */
[----:B------:R-:W-:Y:S01]  /*a760*/  IMAD.HI.U32 R11, R15, R27, RZ ;  /* 0x0000001b0f0b7227 */ /* 0x000fe200078e00ff */
[----:B0-----:R-:W-:-:S03]  /*a770*/  IABS R30, R30 ;  /* 0x0000001e001e7213 */ /* 0x001fc60000000000 */
[C---:B------:R-:W-:Y:S01]  /*a780*/  IMAD.HI.U32 R9, R15.reuse, R26, RZ ;  /* 0x0000001a0f097227 */ /* 0x040fe200078e00ff */
[----:B------:R0:W-:Y:S03]  /*a790*/  STL [R1+0x1a8], R29 ;  /* 0x0001a81d01007387 */ /* 0x0001e60000100800 */
[----:B------:R-:W-:Y:S02]  /*a7a0*/  IMAD R28, R14, R10, R28 ;  /* 0x0000000a0e1c7224 */ /* 0x000fe400078e021c */
[----:B------:R-:W-:Y:S02]  /*a7b0*/  IMAD.MOV R11, RZ, RZ, -R11 ;  /* 0x000000ffff0b7224 */ /* 0x000fe400078e0a0b */
[----:B------:R-:W-:Y:S01]  /*a7c0*/  IMAD.HI.U32 R10, R15, R30, RZ ;  /* 0x0000001e0f0a7227 */ /* 0x000fe200078e00ff */
[----:B0-----:R-:W-:-:S03]  /*a7d0*/  IABS R29, R29 ;  /* 0x0000001d001d7213 */ /* 0x001fc60000000000 */
[----:B------:R-:W-:Y:S02]  /*a7e0*/  IMAD.MOV R9, RZ, RZ, -R9 ;  /* 0x000000ffff097224 */ /* 0x000fe400078e0a09 */
[C---:B------:R-:W-:Y:S02]  /*a7f0*/  IMAD R27, R14.reuse, R11, R27 ;  /* 0x0000000b0e1b7224 */ /* 0x040fe400078e021b */
[----:B------:R-:W-:Y:S02]  /*a800*/  IMAD.MOV R10, RZ, RZ, -R10 ;  /* 0x000000ffff0a7224 */ /* 0x000fe400078e0a0a */
[----:B------:R-:W-:Y:S01]  /*a810*/  IMAD R26, R14, R9, R26 ;  /* 0x000000090e1a7224 */ /* 0x000fe200078e021a */
[----:B------:R-:W-:Y:S01]  /*a820*/  LOP3.LUT R9, R13, 0x22, RZ, 0xfc, !PT ;  /* 0x000000220d097812 */ /* 0x000fe200078efcff */
[----:B------:R-:W-:Y:S02]  /*a830*/  IMAD.MOV.U32 R55, RZ, RZ, R46 ;  /* 0x000000ffff377224 */ /* 0x000fe400078e002e */
[----:B------:R-:W-:-:S04]  /*a840*/  IMAD.HI.U32 R11, R15, R29, RZ ;  /* 0x0000001d0f0b7227 */ /* 0x000fc800078e00ff */
[----:B------:R-:W-:Y:S02]  /*a850*/  IMAD.MOV.U32 R82, RZ, RZ, R83 ;  /* 0x000000ffff527224 */ /* 0x000fe400078e0053 */
[----:B------:R-:W-:Y:S02]  /*a860*/  IMAD.MOV.U32 R83, RZ, RZ, R84 ;  /* 0x000000ffff537224 */ /* 0x000fe400078e0054 */
[----:B------:R-:W-:Y:S01]  /*a870*/  IMAD.MOV.U32 R84, RZ, RZ, R31 ;  /* 0x000000ffff547224 */ /* 0x000fe200078e001f */
[----:B------:R-:W-:Y:S01]  /*a880*/  IABS R31, R9 ;  /* 0x00000009001f7213 */ /* 0x000fe20000000000 */
[----:B------:R-:W-:Y:S01]  /*a890*/  IMAD R30, R14, R10, R30 ;  /* 0x0000000a0e1e7224 */ /* 0x000fe200078e021e */
[----:B------:R-:W-:Y:S01]  /*a8a0*/  LOP3.LUT R10, R13, 0x20, RZ, 0xfc, !PT ;  /* 0x000000200d0a7812 */ /* 0x000fe200078efcff */
[----:B------:R-:W-:Y:S02]  /*a8b0*/  VIADD R16, R16, 0x1e ;  /* 0x0000001e10107836 */ /* 0x000fe40000000000 */
[----:B------:R-:W-:-:S02]  /*a8c0*/  IMAD.MOV R11, RZ, RZ, -R11 ;  /* 0x000000ffff0b7224 */ /* 0x000fc400078e0a0b */
[----:B------:R-:W-:Y:S02]  /*a8d0*/  IMAD.MOV.U32 R78, RZ, RZ, R55 ;  /* 0x000000ffff4e7224 */ /* 0x000fe400078e0037 */
[----:B------:R-:W-:Y:S02]  /*a8e0*/  IMAD.MOV.U32 R55, RZ, RZ, R81 ;  /* 0x000000ffff377224 */ /* 0x000fe400078e0051 */
[----:B------:R-:W-:Y:S01]  /*a8f0*/  IMAD.MOV.U32 R81, RZ, RZ, R34 ;  /* 0x000000ffff517224 */ /* 0x000fe200078e0022 */
[----:B------:R-:W-:Y:S01]  /*a900*/  LOP3.LUT R34, R13, 0x26, RZ, 0xfc, !PT ;  /* 0x000000260d227812 */ /* 0x000fe200078efcff */
[----:B------:R-:W-:Y:S01]  /*a910*/  IMAD.MOV.U32 R46, RZ, RZ, R33 ;  /* 0x000000ffff2e7224 */ /* 0x000fe200078e0021 */
[----:B------:R0:W-:Y:S01]  /*a920*/  STL [R1+0x268], R16 ;  /* 0x0002681001007387 */ /* 0x0001e20000100800 */
[----:B------:R-:W-:Y:S01]  /*a930*/  IMAD R29, R14, R11, R29 ;  /* 0x0000000b0e1d7224 */ /* 0x000fe200078e021d */
[----:B------:R-:W-:Y:S01]  /*a940*/  IABS R33, R16 ;  /* 0x0000001000217213 */ /* 0x000fe20000000000 */
[----:B------:R-:W-:Y:S01]  /*a950*/  IMAD.HI.U32 R11, R15, R31, RZ ;  /* 0x0000001f0f0b7227 */ /* 0x000fe200078e00ff */
[----:B------:R-:W-:Y:S04]  /*a960*/  STL [R1+0x188], R10 ;  /* 0x0001880a01007387 */ /* 0x000fe80000100800 */
[----:B------:R-:W-:Y:S01]  /*a970*/  STL [R1+0x184], R9 ;  /* 0x0001840901007387 */ /* 0x000fe20000100800 */
[----:B0-----:R-:W-:-:S03]  /*a980*/  LOP3.LUT R16, R13, 0x28, RZ, 0xfc, !PT ;  /* 0x000000280d107812 */ /* 0x001fc600078efcff */
[----:B------:R0:W-:Y:S01]  /*a990*/  STL [R1+0x164], R35 ;  /* 0x0001642301007387 */ /* 0x0001e20000100800 */
[----:B------:R-:W-:-:S03]  /*a9a0*/  IMAD.MOV R11, RZ, RZ, -R11 ;  /* 0x000000ffff0b7224 */ /* 0x000fc600078e0a0b */
[----:B------:R1:W-:Y:S01]  /*a9b0*/  STL [R1+0x178], R34 ;  /* 0x0001782201007387 */ /* 0x0003e20000100800 */
[----:B------:R-:W-:Y:S01]  /*a9c0*/  IMAD R31, R14, R11, R31 ;  /* 0x0000000b0e1f7224 */ /* 0x000fe200078e021f */
[----:B0-----:R-:W-:Y:S02]  /*a9d0*/  IABS R35, R34 ;  /* 0x0000002200237213 */ /* 0x001fe40000000000 */
[----:B-1----:R-:W-:-:S05]  /*a9e0*/  IABS R34, R16 ;  /* 0x0000001000227213 */ /* 0x002fca0000000000 */
[----:B------:R-:W-:-:S04]  /*a9f0*/  IMAD.HI.U32 R11, R15, R34, RZ ;  /* 0x000000220f0b7227 */ /* 0x000fc800078e00ff */
[----:B------:R-:W-:-:S04]  /*aa00*/  IMAD.MOV R11, RZ, RZ, -R11 ;  /* 0x000000ffff0b7224 */ /* 0x000fc800078e0a0b */
[----:B------:R-:W-:Y:S02]  /*aa10*/  IMAD R34, R14, R11, R34 ;  /* 0x0000000b0e227224 */ /* 0x000fe400078e0222 */
[----:B------:R-:W0:Y:S01]  /*aa20*/  S2R R11, SR_TID.X ;  /* 0x00000000000b7919 */ /* 0x000e220000002100 */
[----:B------:R-:W-:Y:S01]  /*aa30*/  IABS R32, R10 ;  /* 0x0000000a00207213 */ /* 0x000fe20000000000 */
[----:B------:R-:W-:-:S04]  /*aa40*/  IMAD.HI.U32 R9, R15, R33, RZ ;  /* 0x000000210f097227 */ /* 0x000fc800078e00ff */
[----:B------:R-:W-:Y:S01]  /*aa50*/  IMAD.HI.U32 R10, R15, R32, RZ ;  /* 0x000000200f0a7227 */ /* 0x000fe200078e00ff */
[----:B------:R1:W-:Y:S03]  /*aa60*/  STL [R1+0x174], R16 ;  /* 0x0001741001007387 */ /* 0x0003e60000100800 */
[----:B------:R-:W-:Y:S02]  /*aa70*/  IMAD.MOV.U32 R77, RZ, RZ, R78 ;  /* 0x000000ffff4d7224 */ /* 0x000fe400078e004e */
[----:B------:R-:W-:Y:S02]  /*aa80*/  IMAD.MOV R10, RZ, RZ, -R10 ;  /* 0x000000ffff0a7224 */ /* 0x000fe400078e0a0a */
[----:B------:R-:W-:Y:S02]  /*aa90*/  IMAD.MOV.U32 R78, RZ, RZ, R80 ;  /* 0x000000ffff4e7224 */ /* 0x000fe400078e0050 */
[----:B------:R-:W-:-:S02]  /*aaa0*/  IMAD.MOV.U32 R80, RZ, RZ, R85 ;  /* 0x000000ffff507224 */ /* 0x000fc400078e0055 */
[----:B-1----:R-:W-:Y:S02]  /*aab0*/  IMAD.MOV.U32 R16, RZ, RZ, R79 ;  /* 0x000000ffff107224 */ /* 0x002fe400078e004f */
[----:B------:R-:W-:Y:S02]  /*aac0*/  IMAD.MOV.U32 R79, RZ, RZ, R81 ;  /* 0x000000ffff4f7224 */ /* 0x000fe400078e0051 */
[----:B------:R-:W-:Y:S02]  /*aad0*/  IMAD.MOV R9, RZ, RZ, -R9 ;  /* 0x000000ffff097224 */ /* 0x000fe400078e0a09 */
[----:B------:R-:W-:Y:S02]  /*aae0*/  IMAD.MOV.U32 R81, RZ, RZ, R90 ;  /* 0x000000ffff517224 */ /* 0x000fe400078e005a */
[----:B------:R-:W-:Y:S02]  /*aaf0*/  IMAD.MOV.U32 R85, RZ, RZ, R91 ;  /* 0x000000ffff557224 */ /* 0x000fe400078e005b */
[----:B------:R-:W-:-:S02]  /*ab00*/  IMAD.MOV.U32 R90, RZ, RZ, R93 ;  /* 0x000000ffff5a7224 */ /* 0x000fc400078e005d */
[----:B------:R-:W-:Y:S02]  /*ab10*/  IMAD.MOV.U32 R91, RZ, RZ, R47 ;  /* 0x000000ffff5b7224 */ /* 0x000fe400078e002f */
[----:B------:R-:W-:Y:S02]  /*ab20*/  IMAD R32, R14, R10, R32 ;  /* 0x0000000a0e207224 */ /* 0x000fe400078e0220 */
[----:B------:R-:W-:Y:S01]  /*ab30*/  IMAD.MOV.U32 R93, RZ, RZ, R38 ;  /* 0x000000ffff5d7224 */ /* 0x000fe200078e0026 */
[C---:B------:R-:W-:Y:S01]  /*ab40*/  LOP3.LUT R38, R13.reuse, 0x2a, RZ, 0xfc, !PT ;  /* 0x0000002a0d267812 */ /* 0x040fe200078efcff */
[----:B------:R-:W-:Y:S01]  /*ab50*/  IMAD.MOV.U32 R47, RZ, RZ, R17 ;  /* 0x000000ffff2f7224 */ /* 0x000fe200078e0011 */
[----:B------:R-:W-:Y:S01]  /*ab60*/  LOP3.LUT R17, R13, 0x2c, RZ, 0xfc, !PT ;  /* 0x0000002c0d117812 */ /* 0x000fe200078efcff */
[----:B------:R-:W-:-:S04]  /*ab70*/  IMAD.HI.U32 R10, R15, R35, RZ ;  /* 0x000000230f0a7227 */ /* 0x000fc800078e00ff */
[----:B------:R-:W-:Y:S02]  /*ab80*/  IMAD R33, R14, R9, R33 ;  /* 0x000000090e217224 */ /* 0x000fe400078e0221 */
[----:B------:R-:W-:Y:S01]  /*ab90*/  IMAD.HI.U32 R9, R15, R36, RZ ;  /* 0x000000240f097227 */ /* 0x000fe200078e00ff */
[----:B------:R1:W-:Y:S03]  /*aba0*/  STL [R1+0x150], R38 ;  /* 0x0001502601007387 */ /* 0x0003e60000100800 */
[----:B------:R-:W-:Y:S02]  /*abb0*/  IMAD.MOV.U32 R76, RZ, RZ, R78 ;  /* 0x000000ffff4c7224 */ /* 0x000fe400078e004e */
[----:B------:R-:W-:Y:S02]  /*abc0*/  IMAD.MOV.U32 R75, RZ, RZ, R16 ;  /* 0x000000ffff4b7224 */ /* 0x000fe400078e0010 */
[----:B------:R-:W-:Y:S01]  /*abd0*/  IMAD.MOV.U32 R78, RZ, RZ, R37 ;  /* 0x000000ffff4e7224 */ /* 0x000fe200078e0025 */
[----:B------:R-:W-:Y:S01]  /*abe0*/  IABS R37, R17 ;  /* 0x0000001100257213 */ /* 0x000fe20000000000 */
[----:B------:R-:W-:-:S02]  /*abf0*/  IMAD.MOV R10, RZ, RZ, -R10 ;  /* 0x000000ffff0a7224 */ /* 0x000fc400078e0a0a */
[----:B------:R-:W-:Y:S01]  /*ac00*/  IMAD.MOV.U32 R16, RZ, RZ, R79 ;  /* 0x000000ffff107224 */ /* 0x000fe200078e004f */
[----:B-1----:R-:W-:Y:S01]  /*ac10*/  IABS R38, R38 ;  /* 0x0000002600267213 */ /* 0x002fe20000000000 */
[----:B------:R-:W-:Y:S02]  /*ac20*/  IMAD.MOV.U32 R79, RZ, RZ, R80 ;  /* 0x000000ffff4f7224 */ /* 0x000fe400078e0050 */
[----:B------:R-:W-:Y:S02]  /*ac30*/  IMAD.MOV R9, RZ, RZ, -R9 ;  /* 0x000000ffff097224 */ /* 0x000fe400078e0a09 */
[----:B------:R-:W-:Y:S02]  /*ac40*/  IMAD.MOV.U32 R80, RZ, RZ, R81 ;  /* 0x000000ffff507224 */ /* 0x000fe400078e0051 */
[----:B------:R-:W-:Y:S02]  /*ac50*/  IMAD.MOV.U32 R81, RZ, RZ, R85 ;  /* 0x000000ffff517224 */ /* 0x000fe400078e0055 */
[----:B------:R-:W-:-:S02]  /*ac60*/  IMAD R35, R14, R10, R35 ;  /* 0x0000000a0e237224 */ /* 0x000fc400078e0223 */
[----:B------:R-:W-:Y:S01]  /*ac70*/  IMAD.MOV.U32 R85, RZ, RZ, R88 ;  /* 0x000000ffff557224 */ /* 0x000fe200078e0058 */
[----:B0-----:R-:W-:Y:S01]  /*ac80*/  LOP3.LUT R88, R11, 0x7f, RZ, 0xc0, !PT ;  /* 0x0000007f0b587812 */ /* 0x001fe200078ec0ff */
[----:B------:R-:W-:Y:S01]  /*ac90*/  IMAD.HI.U32 R10, R15, R37, RZ ;  /* 0x000000250f0a7227 */ /* 0x000fe200078e00ff */
[----:B------:R-:W-:-:S03]  /*aca0*/  IADD3 R11, P2, PT, R3, UR14, RZ ;  /* 0x0000000e030b7c10 */ /* 0x000fc6000ff5e0ff */
[----:B------:R-:W-:Y:S02]  /*acb0*/  IMAD R36, R14, R9, R36 ;  /* 0x000000090e247224 */ /* 0x000fe400078e0224 */
[----:B------:R-:W-:Y:S01]  /*acc0*/  IMAD.HI.U32 R9, R15, R38, RZ ;  /* 0x000000260f097227 */ /* 0x000fe200078e00ff */
[----:B------:R-:W-:-:S03]  /*acd0*/  IADD3.X R69, PT, PT, R4, UR17, RZ, P2, !PT ;  /* 0x0000001104457c10 */ /* 0x000fc600097fe4ff */
[----:B------:R-:W-:Y:S02]  /*ace0*/  IMAD.MOV R10, RZ, RZ, -R10 ;  /* 0x000000ffff0a7224 */ /* 0x000fe400078e0a0a */
[----:B------:R-:W-:Y:S01]  /*acf0*/  IMAD.MOV R9, RZ, RZ, -R9 ;  /* 0x000000ffff097224 */ /* 0x000fe200078e0a09 */
[----:B------:R0:W-:Y:S01]  /*ad00*/  STL [R1+0xab0], R11 ;  /* 0x000ab00b01007387 */ /* 0x0001e20000100800 */
[C---:B------:R-:W-:Y:S02]  /*ad10*/  IMAD R37, R14.reuse, R10, R37 ;  /* 0x0000000a0e257224 */ /* 0x040fe400078e0225 */
[----:B------:R-:W-:Y:S02]  /*ad20*/  @P5 IMAD.MOV.U32 R10, RZ, RZ, R11 ;  /* 0x000000ffff0a5224 */ /* 0x000fe400078e000b */
[----:B------:R-:W-:Y:S01]  /*ad30*/  IMAD R38, R14, R9, R38 ;  /* 0x000000090e267224 */ /* 0x000fe200078e0226 */
[----:B------:R-:W-:Y:S01]  /*ad40*/  IADD3 R9, P2, PT, R5, UR14, RZ ;  /* 0x0000000e05097c10 */ /* 0x000fe2000ff5e0ff */
[----:B0-----:R-:W-:Y:S01]  /*ad50*/  @P5 IMAD.MOV.U32 R11, RZ, RZ, R69 ;  /* 0x000000ffff0b5224 */ /* 0x001fe200078e0045 */
[----:B------:R0:W-:Y:S04]  /*ad60*/  STL [R1+0xaac], R69 ;  /* 0x000aac4501007387 */ /* 0x0001e80000100800 */
[----:B------:R1:W2:Y:S04]  /*ad70*/  @P5 LDG.E.U8 R41, desc[UR24][R10.64] ;  /* 0x000000180a295981 */ /* 0x0002a8000c1e1100 */
[----:B------:R3:W-:Y:S01]  /*ad80*/  STL [R1+0xab8], R9 ;  /* 0x000ab80901007387 */ /* 0x0007e20000100800 */
[----:B0-----:R-:W-:-:S03]  /*ad90*/  IADD3.X R69, PT, PT, R6, UR17, RZ, P2, !PT ;  /* 0x0000001106457c10 */ /* 0x001fc600097fe4ff */
[----:B------:R-:W-:Y:S01]  /*ada0*/  STS.U8 [R88+UR9], R39 ;  /* 0x0000002758007988 */ /* 0x000fe20008000009 */
[----:B-1----:R-:W-:-:S03]  /*adb0*/  @P5 IMAD.MOV.U32 R10, RZ, RZ, R9 ;  /* 0x000000ffff0a5224 */ /* 0x002fc600078e0009 */
[----:B------:R-:W-:Y:S01]  /*adc0*/  STS.U8 [R88+UR9+0x2000], R43 ;  /* 0x0020002b58007988 */ /* 0x000fe20008000009 */
[----:B---3--:R-:W-:Y:S01]  /*add0*/  IADD3 R9, P2, PT, R7, UR14, RZ ;  /* 0x0000000e07097c10 */ /* 0x008fe2000ff5e0ff */
[----:B------:R-:W-:Y:S02]  /*ade0*/  @P5 IMAD.MOV.U32 R11, RZ, RZ, R69 ;  /* 0x000000ffff0b5224 */ /* 0x000fe400078e0045 */
[----:B------:R-:W-:Y:S04]  /*adf0*/  STS.U8 [R88+UR9+0x4000], R42 ;  /* 0x0040002a58007988 */ /* 0x000fe80008000009 */
[----:B------:R0:W-:Y:S04]  /*ae00*/  STL [R1+0xab4], R69 ;  /* 0x000ab44501007387 */ /* 0x0001e80000100800 */
[----:B------:R-:W-:Y:S04]  /*ae10*/  STS.U8 [R88+UR9+0x6000], R40 ;  /* 0x0060002858007988 */ /* 0x000fe80008000009 */
[----:B------:R-:W-:Y:S01]  /*ae20*/  STS.U8 [R88+UR9+0x400], R48 ;  /* 0x0004003058007988 */ /* 0x000fe20008000009 */
[----:B0-----:R-:W-:Y:S01]  /*ae30*/  IADD3.X R69, PT, PT, R8, UR17, RZ, P2, !PT ;  /* 0x0000001108457c10 */ /* 0x001fe200097fe4ff */
[----:B------:R-:W-:-:S02]  /*ae40*/  UIMAD UR4, UR12, 0x3d, URZ ;  /* 0x0000003d0c0478a4 */ /* 0x000fc4000f8e02ff */
[----:B------:R-:W-:Y:S01]  /*ae50*/  STS.U8 [R88+UR9+0x2400], R45 ;  /* 0x0024002d58007988 */ /* 0x000fe20008000009 */
[----:B------:R-:W-:Y:S01]  /*ae60*/  PRMT R39, RZ, 0x7610, R39 ;  /* 0x00007610ff277816 */ /* 0x000fe20000000027 */
[----:B------:R-:W0:Y:S02]  /*ae70*/  LDCU UR17, c[0x0][0x3b0] ;  /* 0x00007600ff1177ac */ /* 0x000e240008000800 */
[----:B------:R-:W3:Y:S04]  /*ae80*/  LDL.LU R74, [R1+0x244] ;  /* 0x00024400014a7983 */ /* 0x000ee80000300800 */
[----:B------:R-:W-:Y:S04]  /*ae90*/  STS.U8 [R88+UR9+0x4400], R44 ;  /* 0x0044002c58007988 */ /* 0x000fe80008000009 */
[----:B------:R-:W-:Y:S04]  /*aea0*/  STL [R1+0xac0], R9 ;  /* 0x000ac00901007387 */ /* 0x000fe80000100800 */
[----:B------:R1:W-:Y:S04]  /*aeb0*/  STS.U8 [R88+UR9+0x6400], R75 ;  /* 0x0064004b58007988 */ /* 0x0003e80008000009 */
[----:B------:R-:W-:Y:S01]  /*aec0*/  STL [R1+0xabc], R69 ;  /* 0x000abc4501007387 */ /* 0x000fe20000100800 */
[----:B-1----:R-:W-:-:S03]  /*aed0*/  IMAD.MOV.U32 R75, RZ, RZ, R16 ;  /* 0x000000ffff4b7224 */ /* 0x002fc600078e0010 */
[----:B------:R-:W2:Y:S01]  /*aee0*/  LDL.LU R16, [R1+0x234] ;  /* 0x0002340001107983 */ /* 0x000ea20000300800 */
[----:B------:R-:W-:-:S06]  /*aef0*/  PRMT R40, RZ, 0x7610, R40 ;  /* 0x00007610ff287816 */ /* 0x000fcc0000000028 */
[----:B------:R1:W4:Y:S01]  /*af00*/  @P5 LDG.E.U8 R40, desc[UR24][R10.64] ;  /* 0x000000180a285981 */ /* 0x000322000c1e1100 */
[----:B------:R-:W-:Y:S01]  /*af10*/  USHF.R.S32.HI UR5, URZ, 0x1f, UR4 ;  /* 0x0000001fff057899 */ /* 0x000fe20008011404 */
[----:B-1----:R-:W-:Y:S01]  /*af20*/  @P5 IMAD.MOV.U32 R10, RZ, RZ, R9 ;  /* 0x000000ffff0a5224 */ /* 0x002fe200078e0009 */
[----:B------:R-:W-:Y:S01]  /*af30*/  SHF.R.U64 R9, R12, 0x2, RZ ;  /* 0x000000020c097819 */ /* 0x000fe200000012ff */
[----:B------:R-:W-:-:S03]  /*af40*/  @P5 IMAD.MOV.U32 R11, RZ, RZ, R69 ;  /* 0x000000ffff0b5224 */ /* 0x000fc600078e0045 */
[----:B------:R-:W-:Y:S02]  /*af50*/  LOP3.LUT P2, RZ, R9, 0x1, RZ, 0xc0, !PT ;  /* 0x0000000109ff7812 */ /* 0x000fe4000784c0ff */
[----:B------:R-:W-:Y:S01]  /*af60*/  IADD3 R9, P4, PT, R0, UR4, RZ ;  /* 0x0000000400097c10 */ /* 0x000fe2000ff9e0ff */
[----:B------:R1:W4:Y:S01]  /*af70*/  @P5 LDG.E.U8 R39, desc[UR24][R10.64] ;  /* 0x000000180a275981 */ /* 0x000322000c1e1100 */
[----:B------:R-:W-:-:S03]  /*af80*/  PRMT R45, RZ, 0x7610, R45 ;  /* 0x00007610ff2d7816 */ /* 0x000fc6000000002d */
[----:B------:R-:W-:Y:S01]  /*af90*/  STL [R1+0xb70], R9 ;  /* 0x000b700901007387 */ /* 0x000fe20000100800 */
[----:B-1----:R-:W-:-:S05]  /*afa0*/  IADD3.X R10, PT, PT, R2, UR5, RZ, P4, !PT ;  /* 0x00000005020a7c10 */ /* 0x002fca000a7fe4ff */
[----:B------:R1:W-:Y:S01]  /*afb0*/  STL [R1+0xb6c], R10 ;  /* 0x000b6c0a01007387 */ /* 0x0003e20000100800 */
[----:B------:R-:W-:-:S03]  /*afc0*/  @P2 IMAD.MOV.U32 R11, RZ, RZ, R10 ;  /* 0x000000ffff0b2224 */ /* 0x000fc600078e000a */
[----:B------:R-:W-:Y:S01]  /*afd0*/  STS.U8 [R88+UR9+0x800], R51 ;  /* 0x0008003358007988 */ /* 0x000fe20008000009 */
[----:B-1----:R-:W-:Y:S01]  /*afe0*/  @P2 IMAD.MOV.U32 R10, RZ, RZ, R9 ;  /* 0x000000ffff0a2224 */ /* 0x002fe200078e0009 */
[----:B------:R-:W-:-:S04]  /*aff0*/  IADD3 R9, P4, PT, R3, UR4, RZ ;  /* 0x0000000403097c10 */ /* 0x000fc8000ff9e0ff */
[----:B------:R1:W4:Y:S04]  /*b000*/  @P2 LDG.E.U8 R45, desc[UR24][R10.64] ;  /* 0x000000180a2d2981 */ /* 0x000328000c1e1100 */
[----:B------:R-:W-:Y:S01]  /*b010*/  STL [R1+0xb78], R9 ;  /* 0x000b780901007387 */ /* 0x000fe20000100800 */
[----:B-1----:R-:W-:-:S05]  /*b020*/  IADD3.X R10, PT, PT, R4, UR5, RZ, P4, !PT ;  /* 0x00000005040a7c10 */ /* 0x002fca000a7fe4ff */
[----:B------:R-:W-:Y:S04]  /*b030*/  STL [R1+0xb74], R10 ;  /* 0x000b740a01007387 */ /* 0x000fe80000100800 */
[----:B---3--:R-:W-:Y:S04]  /*b040*/  STS.U8 [R88+UR9+0x2800], R74 ;  /* 0x0028004a58007988 */ /* 0x008fe80008000009 */
[----:B------:R-:W-:Y:S04]  /*b050*/  STS.U8 [R88+UR9+0x4800], R75 ;  /* 0x0048004b58007988 */ /* 0x000fe80008000009 */
[----:B------:R-:W-:Y:S04]  /*b060*/  STS.U8 [R88+UR9+0x6800], R76 ;  /* 0x0068004c58007988 */ /* 0x000fe80008000009 */
[----:B--2---:R-:W-:Y:S04]  /*b070*/  STS.U8 [R88+UR9+0xc00], R16 ;  /* 0x000c001058007988 */ /* 0x004fe80008000009 */
[----:B------:R-:W-:Y:S04]  /*b080*/  STS.U8 [R88+UR9+0x2c00], R77 ;  /* 0x002c004d58007988 */ /* 0x000fe80008000009 */
[----:B------:R-:W-:Y:S04]  /*b090*/  STS.U8 [R88+UR9+0x4c00], R78 ;  /* 0x004c004e58007988 */ /* 0x000fe80008000009 */
[----:B------:R1:W-:Y:S04]  /*b0a0*/  STS.U8 [R88+UR9+0x6c00], R85 ;  /* 0x006c005558007988 */ /* 0x0003e80008000009 */
[----:B-1----:R-:W2:Y:S01]  /*b0b0*/  LDL.LU R85, [R1+0x22c] ;  /* 0x00022c0001557983 */ /* 0x002ea20000300800 */
[----:B------:R-:W-:Y:S01]  /*b0c0*/  PRMT R44, RZ, 0x7610, R44 ;  /* 0x00007610ff2c7816 */ /* 0x000fe2000000002c */
[----:B------:R-:W-:-:S02]  /*b0d0*/  @P2 IMAD.MOV.U32 R11, RZ, RZ, R10 ;  /* 0x000000ffff0b2224 */ /* 0x000fc400078e000a */
[----:B------:R-:W-:Y:S01]  /*b0e0*/  @P2 IMAD.MOV.U32 R10, RZ, RZ, R9 ;  /* 0x000000ffff0a2224 */ /* 0x000fe200078e0009 */
[----:B------:R-:W-:-:S04]  /*b0f0*/  IADD3 R9, P4, PT, R5, UR4, RZ ;  /* 0x0000000405097c10 */ /* 0x000fc8000ff9e0ff */
[----:B------:R1:W3:Y:S01]  /*b100*/  @P2 LDG.E.U8 R44, desc[UR24][R10.64] ;  /* 0x000000180a2c2981 */ /* 0x0002e2000c1e1100 */
[----:B------:R-:W-:-:S03]  /*b110*/  PRMT R43, RZ, 0x7610, R43 ;  /* 0x00007610ff2b7816 */ /* 0x000fc6000000002b */
[----:B------:R-:W-:Y:S01]  /*b120*/  STL [R1+0xb80], R9 ;  /* 0x000b800901007387 */ /* 0x000fe20000100800 */
[----:B-1----:R-:W-:-:S05]  /*b130*/  IADD3.X R10, PT, PT, R6, UR5, RZ, P4, !PT ;  /* 0x00000005060a7c10 */ /* 0x002fca000a7fe4ff */
[----:B------:R1:W-:Y:S01]  /*b140*/  STL [R1+0xb7c], R10 ;  /* 0x000b7c0a01007387 */ /* 0x0003e20000100800 */
[----:B------:R-:W-:-:S03]  /*b150*/  @P2 IMAD.MOV.U32 R11, RZ, RZ, R10 ;  /* 0x000000ffff0b2224 */ /* 0x000fc600078e000a */
[----:B------:R-:W-:Y:S01]  /*b160*/  STS.U8 [R88+UR9+0x1000], R79 ;  /* 0x0010004f58007988 */ /* 0x000fe20008000009 */
[----:B-1----:R-:W-:Y:S01]  /*b170*/  @P2 IMAD.MOV.U32 R10, RZ, RZ, R9 ;  /* 0x000000ffff0a2224 */ /* 0x002fe200078e0009 */
[----:B------:R-:W-:Y:S02]  /*b180*/  IADD3 R9, P4, PT, R7, UR4, RZ ;  /* 0x0000000407097c10 */ /* 0x000fe4000ff9e0ff */
[----:B------:R-:W-:Y:S04]  /*b190*/  STS.U8 [R88+UR9+0x3000], R80 ;  /* 0x0030005058007988 */ /* 0x000fe80008000009 */
[----:B------:R1:W3:Y:S04]  /*b1a0*/  @P2 LDG.E.U8 R43, desc[UR24][R10.64] ;  /* 0x000000180a2b2981 */ /* 0x0002e8000c1e1100 */
[----:B------:R-:W-:Y:S01]  /*b1b0*/  STS.U8 [R88+UR9+0x5000], R52 ;  /* 0x0050003458007988 */ /* 0x000fe20008000009 */
[----:B-1----:R-:W-:-:S03]  /*b1c0*/  IADD3.X R10, PT, PT, R8, UR5, RZ, P4, !PT ;  /* 0x00000005080a7c10 */ /* 0x002fc6000a7fe4ff */
[----:B------:R1:W-:Y:S04]  /*b1d0*/  STS.U8 [R88+UR9+0x7000], R82 ;  /* 0x0070005258007988 */ /* 0x0003e80008000009 */
[----:B------:R-:W-:Y:S04]  /*b1e0*/  STL [R1+0xb88], R9 ;  /* 0x000b880901007387 */ /* 0x000fe80000100800 */
[----:B------:R0:W-:Y:S01]  /*b1f0*/  STL [R1+0xb84], R10 ;  /* 0x000b840a01007387 */ /* 0x0001e20000100800 */
[----:B-1----:R-:W-:Y:S02]  /*b200*/  IMAD.MOV.U32 R82, RZ, RZ, R83 ;  /* 0x000000ffff527224 */ /* 0x002fe400078e0053 */
[----:B------:R-:W-:-:S02]  /*b210*/  IMAD.MOV.U32 R83, RZ, RZ, R84 ;  /* 0x000000ffff537224 */ /* 0x000fc400078e0054 */
[----:B------:R-:W3:Y:S01]  /*b220*/  LDL.LU R84, [R1+0x210] ;  /* 0x0002100001547983 */ /* 0x000ee20000300800 */
[----:B------:R-:W-:Y:S01]  /*b230*/  PRMT R42, RZ, 0x7610, R42 ;  /* 0x00007610ff2a7816 */ /* 0x000fe2000000002a */
[----:B------:R-:W-:Y:S01]  /*b240*/  @P2 IMAD.MOV.U32 R11, RZ, RZ, R10 ;  /* 0x000000ffff0b2224 */ /* 0x000fe200078e000a */
[----:B------:R-:W-:Y:S01]  /*b250*/  UIMAD UR4, UR12, 0x6, URZ ;  /* 0x000000060c0478a4 */ /* 0x000fe2000f8e02ff */
[----:B0-----:R-:W-:Y:S02]  /*b260*/  @P2 IMAD.MOV.U32 R10, RZ, RZ, R9 ;  /* 0x000000ffff0a2224 */ /* 0x001fe400078e0009 */
[----:B------:R-:W-:Y:S01]  /*b270*/  VIADD R9, R89, 0xfffffff9 ;  /* 0xfffffff959097836 */ /* 0x000fe20000000000 */
[----:B------:R-:W-:Y:S02]  /*b280*/  USHF.R.S32.HI UR5, URZ, 0x1f, UR4 ;  /* 0x0000001fff057899 */ /* 0x000fe40008011404 */
[----:B------:R0:W3:Y:S02]  /*b290*/  @P2 LDG.E.U8 R42, desc[UR24][R10.64] ;  /* 0x000000180a2a2981 */ /* 0x0000e4000c1e1100 */
[----:B------:R-:W-:-:S02]  /*b2a0*/  ISETP.GE.U32.AND P2, PT, R9, 0x7fffffba, PT ;  /* 0x7fffffba0900780c */ /* 0x000fc40003f46070 */
[----:B------:R-:W-:Y:S01]  /*b2b0*/  IADD3 R9, P4, PT, R0, UR4, RZ ;  /* 0x0000000400097c10 */ /* 0x000fe2000ff9e0ff */
[----:B------:R-:W-:Y:S03]  /*b2c0*/  STS.U8 [R88+UR9+0x1400], R55 ;  /* 0x0014003758007988 */ /* 0x000fe60008000009 */
[----:B0-----:R-:W-:Y:S01]  /*b2d0*/  IADD3.X R10, PT, PT, R2, UR5, RZ, P4, !PT ;  /* 0x00000005020a7c10 */ /* 0x001fe2000a7fe4ff */
[----:B------:R-:W-:Y:S04]  /*b2e0*/  STL [R1+0x370], R9 ;  /* 0x0003700901007387 */ /* 0x000fe80000100800 */
[----:B------:R-:W-:Y:S04]  /*b2f0*/  STL [R1+0x36c], R10 ;  /* 0x00036c0a01007387 */ /* 0x000fe80000100800 */
[----:B--2---:R0:W-:Y:S04]  /*b300*/  STS.U8 [R88+UR9+0x3400], R85 ;  /* 0x0034005558007988 */ /* 0x0041e80008000009 */
[----:B------:R-:W-:Y:S01]  /*b310*/  STS.U8 [R88+UR9+0x5400], R81 ;  /* 0x0054005158007988 */ /* 0x000fe20008000009 */
[----:B0-----:R-:W-:-:S02]  /*b320*/  IMAD.MOV.U32 R85, RZ, RZ, R86 ;  /* 0x000000ffff557224 */ /* 0x001fc400078e0056 */
[----:B------:R-:W-:Y:S02]  /*b330*/  IMAD.MOV.U32 R86, RZ, RZ, R87 ;  /* 0x000000ffff567224 */ /* 0x000fe400078e0057 */
[----:B------:R-:W2:Y:S04]  /*b340*/  LDL.LU R87, [R1+0x228] ;  /* 0x0002280001577983 */ /* 0x000ea80000300800 */
[----:B------:R0:W-:Y:S04]  /*b350*/  STS.U8 [R88+UR9+0x7400], R47 ;  /* 0x0074002f58007988 */ /* 0x0001e80008000009 */
[----:B0-----:R-:W4:Y:S01]  /*b360*/  LDL.LU R47, [R1+0x1f8] ;  /* 0x0001f800012f7983 */ /* 0x001f220000300800 */
[----:B------:R-:W-:Y:S01]  /*b370*/  PRMT R52, RZ, 0x7610, R52 ;  /* 0x00007610ff347816 */ /* 0x000fe20000000034 */
[----:B------:R-:W-:-:S02]  /*b380*/  @!P2 IMAD.MOV.U32 R11, RZ, RZ, R10 ;  /* 0x000000ffff0ba224 */ /* 0x000fc400078e000a */
[----:B------:R-:W-:Y:S01]  /*b390*/  @!P2 IMAD.MOV.U32 R10, RZ, RZ, R9 ;  /* 0x000000ffff0aa224 */ /* 0x000fe200078e0009 */
[----:B------:R-:W-:-:S04]  /*b3a0*/  IADD3 R9, P4, PT, R3, UR4, RZ ;  /* 0x0000000403097c10 */ /* 0x000fc8000ff9e0ff */
[----:B------:R0:W4:Y:S01]  /*b3b0*/  @!P2 LDG.E.U8 R52, desc[UR24][R10.64] ;  /* 0x000000180a34a981 */ /* 0x000122000c1e1100 */
[----:B------:R-:W-:-:S03]  /*b3c0*/  PRMT R51, RZ, 0x7610, R51 ;  /* 0x00007610ff337816 */ /* 0x000fc60000000033 */
[----:B------:R-:W-:Y:S01]  /*b3d0*/  STL [R1+0x378], R9 ;  /* 0x0003780901007387 */ /* 0x000fe20000100800 */
[----:B0-----:R-:W-:-:S05]  /*b3e0*/  IADD3.X R10, PT, PT, R4, UR5, RZ, P4, !PT ;  /* 0x00000005040a7c10 */ /* 0x001fca000a7fe4ff */
[----:B------:R0:W-:Y:S01]  /*b3f0*/  STL [R1+0x374], R10 ;  /* 0x0003740a01007387 */ /* 0x0001e20000100800 */
[----:B------:R-:W-:Y:S02]  /*b400*/  @!P2 IMAD.MOV.U32 R11, RZ, RZ, R10 ;  /* 0x000000ffff0ba224 */ /* 0x000fe400078e000a */
[----:B0-----:R-:W-:Y:S01]  /*b410*/  @!P2 IMAD.MOV.U32 R10, RZ, RZ, R9 ;  /* 0x000000ffff0aa224 */ /* 0x001fe200078e0009 */
[----:B------:R-:W-:-:S04]  /*b420*/  IADD3 R9, P4, PT, R5, UR4, RZ ;  /* 0x0000000405097c10 */ /* 0x000fc8000ff9e0ff */
[----:B------:R0:W4:Y:S04]  /*b430*/  @!P2 LDG.E.U8 R51, desc[UR24][R10.64] ;  /* 0x000000180a33a981 */ /* 0x000128000c1e1100 */
[----:B------:R1:W-:Y:S01]  /*b440*/  STS.U8 [R88+UR9+0x1800], R50 ;  /* 0x0018003258007988 */ /* 0x0003e20008000009 */
[----:B0-----:R-:W-:-:S03]  /*b450*/  IADD3.X R10, PT, PT, R6, UR5, RZ, P4, !PT ;  /* 0x00000005060a7c10 */ /* 0x001fc6000a7fe4ff */
[----:B------:R-:W-:Y:S01]  /*b460*/  STL [R1+0x380], R9 ;  /* 0x0003800901007387 */ /* 0x000fe20000100800 */
[----:B-1----:R-:W-:-:S03]  /*b470*/  PRMT R50, RZ, 0x7610, R50 ;  /* 0x00007610ff327816 */ /* 0x002fc60000000032 */
[----:B------:R0:W-:Y:S01]  /*b480*/  STL [R1+0x37c], R10 ;  /* 0x00037c0a01007387 */ /* 0x0001e20000100800 */
[----:B------:R-:W-:-:S03]  /*b490*/  @!P2 IMAD.MOV.U32 R11, RZ, RZ, R10 ;  /* 0x000000ffff0ba224 */ /* 0x000fc600078e000a */
[----:B------:R-:W-:Y:S01]  /*b4a0*/  STS.U8 [R88+UR9+0x3800], R82 ;  /* 0x0038005258007988 */ /* 0x000fe20008000009 */
[----:B0-----:R-:W-:Y:S01]  /*b4b0*/  @!P2 IMAD.MOV.U32 R10, RZ, RZ, R9 ;  /* 0x000000ffff0aa224 */ /* 0x001fe200078e0009 */
[----:B------:R-:W-:Y:S02]  /*b4c0*/  IADD3 R9, P4, PT, R7, UR4, RZ ;  /* 0x0000000407097c10 */ /* 0x000fe4000ff9e0ff */
[----:B------:R-:W-:Y:S04]  /*b4d0*/  STS.U8 [R88+UR9+0x5800], R83 ;  /* 0x0058005358007988 */ /* 0x000fe80008000009 */
[----:B------:R0:W4:Y:S04]  /*b4e0*/  @!P2 LDG.E.U8 R50, desc[UR24][R10.64] ;  /* 0x000000180a32a981 */ /* 0x000128000c1e1100 */
[----:B---3--:R-:W-:Y:S04]  /*b4f0*/  STS.U8 [R88+UR9+0x7800], R84 ;  /* 0x0078005458007988 */ /* 0x008fe80008000009 */
[----:B------:R-:W-:Y:S01]  /*b500*/  STS.U8 [R88+UR9+0x1c00], R85 ;  /* 0x001c005558007988 */ /* 0x000fe20008000009 */
[----:B0-----:R-:W-:-:S03]  /*b510*/  IADD3.X R10, PT, PT, R8, UR5, RZ, P4, !PT ;  /* 0x00000005080a7c10 */ /* 0x001fc6000a7fe4ff */
[----:B------:R-:W-:Y:S02]  /*b520*/  STS.U8 [R88+UR9+0x3c00], R86 ;  /* 0x003c005658007988 */ /* 0x000fe40008000009 */
[----:B------:R-:W-:Y:S02]  /*b530*/  @!P2 IMAD.MOV.U32 R11, RZ, RZ, R10 ;  /* 0x000000ffff0ba224 */ /* 0x000fe400078e000a */
[----:B------:R0:W-:Y:S04]  /*b540*/  STS.U8 [R88+UR9+0x5c00], R49 ;  /* 0x005c003158007988 */ /* 0x0001e80008000009 */
[----:B------:R-:W-:Y:S04]  /*b550*/  STL [R1+0x388], R9 ;  /* 0x0003880901007387 */ /* 0x000fe80000100800 */
[----:B------:R1:W-:Y:S01]  /*b560*/  STL [R1+0x384], R10 ;  /* 0x0003840a01007387 */ /* 0x0003e20000100800 */
[----:B0-----:R-:W-:Y:S01]  /*b570*/  PRMT R49, RZ, 0x7610, R49 ;  /* 0x00007610ff317816 */ /* 0x001fe20000000031 */
[----:B------:R-:W-:-:S02]  /*b580*/  UIMAD UR4, UR12, 0xe, URZ ;  /* 0x0000000e0c0478a4 */ /* 0x000fc4000f8e02ff */
[----:B------:R-:W3:Y:S01]  /*b590*/  LDL.LU R80, [R1+0x1f0] ;  /* 0x0001f00001507983 */ /* 0x000ee20000300800 */
[----:B-1----:R-:W-:-:S05]  /*b5a0*/  @!P2 IMAD.MOV.U32 R10, RZ, RZ, R9 ;  /* 0x000000ffff0aa224 */ /* 0x002fca00078e0009 */
[----:B------:R0:W3:Y:S01]  /*b5b0*/  @!P2 LDG.E.U8 R49, desc[UR24][R10.64] ;  /* 0x000000180a31a981 */ /* 0x0000e2000c1e1100 */
[----:B------:R-:W-:Y:S01]  /*b5c0*/  USHF.R.S32.HI UR5, URZ, 0x1f, UR4 ;  /* 0x0000001fff057899 */ /* 0x000fe20008011404 */
[----:B0-----:R-:W-:-:S05]  /*b5d0*/  VIADD R10, R89, 0xfffffff1 ;  /* 0xfffffff1590a7836 */ /* 0x001fca0000000000 */
[----:B------:R-:W-:Y:S02]  /*b5e0*/  ISETP.GE.U32.AND P2, PT, R10, 0x7fffffb2, PT ;  /* 0x7fffffb20a00780c */ /* 0x000fe40003f46070 */
[----:B------:R-:W-:-:S04]  /*b5f0*/  IADD3 R10, P4, PT, R0, UR4, RZ ;  /* 0x00000004000a7c10 */ /* 0x000fc8000ff9e0ff */
[----:B------:R-:W-:Y:S01]  /*b600*/  IADD3.X R11, PT, PT, R2, UR5, RZ, P4, !PT ;  /* 0x00000005020b7c10 */ /* 0x000fe2000a7fe4ff */
[----:B------:R0:W-:Y:S01]  /*b610*/  STL [R1+0x6ec], R10 ;  /* 0x0006ec0a01007387 */ /* 0x0001e20000100800 */
[----:B------:R-:W-:-:S03]  /*b620*/  LOP3.LUT R9, R88, 0x10, RZ, 0x3c, !PT ;  /* 0x0000001058097812 */ /* 0x000fc600078e3cff */
[----:B------:R1:W-:Y:S04]  /*b630*/  STL [R1+0x6e8], R11 ;  /* 0x0006e80b01007387 */ /* 0x0003e80000100800 */
[----:B------:R-:W3:Y:S04]  /*b640*/  LDL.LU R55, [R1+0x1fc] ;  /* 0x0001fc0001377983 */ /* 0x000ee80000300800 */
[----:B------:R-:W3:Y:S04]  /*b650*/  LDL.LU R81, [R1+0x1ec] ;  /* 0x0001ec0001517983 */ /* 0x000ee80000300800 */
[----:B------:R-:W3:Y:S04]  /*b660*/  LDL.LU R82, [R1+0x1e8] ;  /* 0x0001e80001527983 */ /* 0x000ee80000300800 */
[----:B------:R-:W3:Y:S01]  /*b670*/  LDL.LU R83, [R1+0x1e4] ;  /* 0x0001e40001537983 */ /* 0x000ee20000300800 */
[----:B------:R-:W-:-:S06]  /*b680*/  PRMT R48, RZ, 0x7610, R48 ;  /* 0x00007610ff307816 */ /* 0x000fcc0000000030 */
[----:B------:R0:W3:Y:S02]  /*b690*/  @!P2 LDG.E.U8 R48, desc[UR24][R10.64] ;  /* 0x000000180a30a981 */ /* 0x0000e4000c1e1100 */
[----:B0-----:R-:W-:-:S04]  /*b6a0*/  IADD3 R10, P4, PT, R3, UR4, RZ ;  /* 0x00000004030a7c10 */ /* 0x001fc8000ff9e0ff */
[----:B-1----:R-:W-:Y:S01]  /*b6b0*/  IADD3.X R11, PT, PT, R4, UR5, RZ, P4, !PT ;  /* 0x00000005040b7c10 */ /* 0x002fe2000a7fe4ff */
[----:B--2---:R0:W-:Y:S04]  /*b6c0*/  STS.U8 [R88+UR9+0x7c00], R87 ;  /* 0x007c005758007988 */ /* 0x0041e80008000009 */
[----:B------:R1:W-:Y:S01]  /*b6d0*/  STS.U8 [R9+UR9+0x80], R90 ;  /* 0x0000805a09007988 */ /* 0x0003e20008000009 */
[----:B0-----:R-:W-:-:S03]  /*b6e0*/  IMAD.MOV.U32 R88, RZ, RZ, R93 ;  /* 0x000000ffff587224 */ /* 0x001fc600078e005d */
[----:B-1----:R-:W2:Y:S04]  /*b6f0*/  LDL.LU R90, [R1+0x1e0] ;  /* 0x0001e000015a7983 */ /* 0x002ea80000300800 */
[----:B----4-:R0:W-:Y:S04]  /*b700*/  STS.U8 [R9+UR9+0x4080], R47 ;  /* 0x0040802f09007988 */ /* 0x0101e80008000009 */
[----:B------:R-:W4:Y:S04]  /*b710*/  LDL.LU R93, [R1+0x1d8] ;  /* 0x0001d800015d7983 */ /* 0x000f280000300800 */
[----:B0-----:R-:W3:Y:S04]  /*b720*/  LDL.LU R47, [R1+0x1d4] ;  /* 0x0001d400012f7983 */ /* 0x001ee80000300800 */
[----:B------:R-:W3:Y:S04]  /*b730*/  LDL.LU R84, [R1+0x1cc] ;  /* 0x0001cc0001547983 */ /* 0x000ee80000300800 */
[----:B------:R0:W-:Y:S04]  /*b740*/  STS.U8 [R9+UR9+0x2080], R91 ;  /* 0x0020805b09007988 */ /* 0x0001e80008000009 */
[----:B------:R-:W3:Y:S04]  /*b750*/  LDL.LU R85, [R1+0x1c8] ;  /* 0x0001c80001557983 */ /* 0x000ee80000300800 */
[----:B------:R1:W-:Y:S04]  /*b760*/  STS.U8 [R9+UR9+0x6080], R92 ;  /* 0x0060805c09007988 */ /* 0x0003e80008000009 */
[----:B0-----:R-:W3:Y:S04]  /*b770*/  LDL.LU R91, [R1+0x1bc] ;  /* 0x0001bc00015b7983 */ /* 0x001ee80000300800 */
[----:B-1----:R-:W3:Y:S04]  /*b780*/  LDL.LU R92, [R1+0x1b0] ;  /* 0x0001b000015c7983 */ /* 0x002ee80000300800 */
[----:B------:R-:W-:Y:S04]  /*b790*/  STL [R1+0x6f4], R10 ;  /* 0x0006f40a01007387 */ /* 0x000fe80000100800 */
[----:B------:R0:W-:Y:S04]  /*b7a0*/  STS.U8 [R9+UR9+0x480], R46 ;  /* 0x0004802e09007988 */ /* 0x0001e80008000009 */
[----:B------:R-:W-:Y:S04]  /*b7b0*/  STL [R1+0x6f0], R11 ;  /* 0x0006f00b01007387 */ /* 0x000fe80000100800 */
[----:B0-----:R-:W3:Y:S04]  /*b7c0*/  LDL.LU R46, [R1+0x1a4] ;  /* 0x0001a400012e7983 */ /* 0x001ee80000300800 */
[----:B------:R0:W-:Y:S04]  /*b7d0*/  STS.U8 [R9+UR9+0x2480], R53 ;  /* 0x0024803509007988 */ /* 0x0001e80008000009 */
[----:B------:R-:W3:Y:S04]  /*b7e0*/  LDL.LU R86, [R1+0x1a0] ;  /* 0x0001a00001567983 */ /* 0x000ee80000300800 */
[----:B------:R1:W-:Y:S01]  /*b7f0*/  STS.U8 [R9+UR9+0x4480], R88 ;  /* 0x0044805809007988 */ /* 0x0003e20008000009 */
[----:B0-----:R-:W-:-:S03]  /*b800*/  PRMT R53, RZ, 0x7610, R53 ;  /* 0x00007610ff357816 */ /* 0x001fc60000000035 */
[----:B------:R-:W3:Y:S04]  /*b810*/  LDL.LU R87, [R1+0x190] ;  /* 0x0001900001577983 */ /* 0x000ee80000300800 */
[----:B------:R0:W3:Y:S04]  /*b820*/  @!P2 LDG.E.U8 R53, desc[UR24][R10.64] ;  /* 0x000000180a35a981 */ /* 0x0000e8000c1e1100 */
[----:B-1----:R-:W3:Y:S01]  /*b830*/  LDL.LU R88, [R1+0x18c] ;  /* 0x00018c0001587983 */ /* 0x002ee20000300800 */
[----:B0-----:R-:W-:-:S04]  /*b840*/  IADD3 R10, P4, PT, R5, UR4, RZ ;  /* 0x00000004050a7c10 */ /* 0x001fc8000ff9e0ff */
[----:B------:R-:W-:Y:S01]  /*b850*/  IADD3.X R11, PT, PT, R6, UR5, RZ, P4, !PT ;  /* 0x00000005060b7c10 */ /* 0x000fe2000a7fe4ff */
[----:B------:R-:W-:Y:S04]  /*b860*/  STL [R1+0x6fc], R10 ;  /* 0x0006fc0a01007387 */ /* 0x000fe80000100800 */
[----:B------:R-:W-:Y:S04]  /*b870*/  STL [R1+0x6f8], R11 ;  /* 0x0006f80b01007387 */ /* 0x000fe80000100800 */
[----:B------:R-:W3:Y:S04]  /*b880*/  LDL.LU R74, [R1+0x17c] ;  /* 0x00017c00014a7983 */ /* 0x000ee80000300800 */
[----:B--2---:R0:W-:Y:S04]  /*b890*/  STS.U8 [R9+UR9+0x2c80], R90 ;  /* 0x002c805a09007988 */ /* 0x0041e80008000009 */
[----:B----4-:R1:W-:Y:S04]  /*b8a0*/  STS.U8 [R9+UR9+0x4c80], R93 ;  /* 0x004c805d09007988 */ /* 0x0103e80008000009 */
[----:B0-----:R-:W2:Y:S04]  /*b8b0*/  LDL.LU R90, [R1+0x170] ;  /* 0x00017000015a7983 */ /* 0x001ea80000300800 */
[----:B---3--:R0:W-:Y:S04]  /*b8c0*/  STS.U8 [R9+UR9+0x6c80], R47 ;  /* 0x006c802f09007988 */ /* 0x0081e80008000009 */
[----:B-1----:R-:W3:Y:S04]  /*b8d0*/  LDL.LU R93, [R1+0x16c] ;  /* 0x00016c00015d7983 */ /* 0x002ee80000300800 */
[----:B0-----:R-:W4:Y:S04]  /*b8e0*/  LDL.LU R47, [R1+0x168] ;  /* 0x00016800012f7983 */ /* 0x001f280000300800 */
[----:B------:R-:W4:Y:S04]  /*b8f0*/  LDL.LU R75, [R1+0x15c] ;  /* 0x00015c00014b7983 */ /* 0x000f280000300800 */
[----:B------:R0:W-:Y:S04]  /*b900*/  STS.U8 [R9+UR9+0x5080], R91 ;  /* 0x0050805b09007988 */ /* 0x0001e80008000009 */
[----:B------:R-:W4:Y:S04]  /*b910*/  LDL.LU R76, [R1+0x158] ;  /* 0x00015800014c7983 */ /* 0x000f280000300800 */
[----:B------:R1:W-:Y:S04]  /*b920*/  STS.U8 [R9+UR9+0x7080], R92 ;  /* 0x0070805c09007988 */ /* 0x0003e80008000009 */
[----:B0-----:R-:W4:Y:S04]  /*b930*/  LDL.LU R91, [R1+0x154] ;  /* 0x00015400015b7983 */ /* 0x001f280000300800 */
[----:B-1----:R-:W4:Y:S04]  /*b940*/  LDL.LU R92, [R1+0x14c] ;  /* 0x00014c00015c7983 */ /* 0x002f280000300800 */
[----:B------:R0:W-:Y:S04]  /*b950*/  STS.U8 [R9+UR9+0x1480], R46 ;  /* 0x0014802e09007988 */ /* 0x0001e80008000009 */
[----:B0-----:R-:W4:Y:S04]  /*b960*/  LDL.LU R46, [R1+0x148] ;  /* 0x00014800012e7983 */ /* 0x001f280000300800 */
[----:B------:R0:W-:Y:S04]  /*b970*/  STS.U8 [R9+UR9+0x880], R54 ;  /* 0x0008803609007988 */ /* 0x0001e80008000009 */
[----:B------:R-:W4:Y:S04]  /*b980*/  LDL.LU R16, [R1+0x144] ;  /* 0x0001440001107983 */ /* 0x000f280000300800 */
[----:B------:R-:W4:Y:S01]  /*b990*/  LDL.LU R77, [R1+0x140] ;  /* 0x00014000014d7983 */ /* 0x000f220000300800 */
[----:B0-----:R-:W-:-:S03]  /*b9a0*/  PRMT R54, RZ, 0x7610, R54 ;  /* 0x00007610ff367816 */ /* 0x001fc60000000036 */
[----:B------:R-:W4:Y:S04]  /*b9b0*/  LDL.LU R78, [R1+0x13c] ;  /* 0x00013c00014e7983 */ /* 0x000f280000300800 */
[----:B------:R0:W4:Y:S04]  /*b9c0*/  @!P2 LDG.E.U8 R54, desc[UR24][R10.64] ;  /* 0x000000180a36a981 */ /* 0x000128000c1e1100 */
[----:B------:R1:W-:Y:S04]  /*b9d0*/  STS.U8 [R9+UR9+0x6480], R80 ;  /* 0x0064805009007988 */ /* 0x0003e80008000009 */
[----:B------:R-:W4:Y:S01]  /*b9e0*/  LDL.LU R79, [R1+0x138] ;  /* 0x00013800014f7983 */ /* 0x000f220000300800 */
[----:B0-----:R-:W0:Y:S03]  /*b9f0*/  S2R R10, SR_TID.X ;  /* 0x00000000000a7919 */ /* 0x001e260000002100 */
[----:B------:R1:W-:Y:S04]  /*ba00*/  STS.U8 [R9+UR9+0x2880], R55 ;  /* 0x0028803709007988 */ /* 0x0003e80008000009 */
[----:B-1----:R-:W4:Y:S04]  /*ba10*/  LDL.LU R80, [R1+0x130] ;  /* 0x0001300001507983 */ /* 0x002f280000300800 */
[----:B------:R1:W-:Y:S04]  /*ba20*/  STS.U8 [R9+UR9+0x4880], R81 ;  /* 0x0048805109007988 */ /* 0x0003e80008000009 */
[----:B------:R-:W4:Y:S04]  /*ba30*/  LDL.LU R55, [R1+0x12c] ;  /* 0x00012c0001377983 */ /* 0x000f280000300800 */
[----:B------:R0:W-:Y:S04]  /*ba40*/  STS.U8 [R9+UR9+0x6880], R82 ;  /* 0x0068805209007988 */ /* 0x0001e80008000009 */
[----:B-1----:R-:W4:Y:S04]  /*ba50*/  LDL.LU R81, [R1+0x128] ;  /* 0x0001280001517983 */ /* 0x002f280000300800 */
[----:B------:R1:W-:Y:S04]  /*ba60*/  STS.U8 [R9+UR9+0xc80], R83 ;  /* 0x000c805309007988 */ /* 0x0003e80008000009 */
[----:B0-----:R-:W4:Y:S04]  /*ba70*/  LDL.LU R82, [R1+0x124] ;  /* 0x0001240001527983 */ /* 0x001f280000300800 */
        /* <DEDUP_REMOVED lines=10> */
[----:B0-----:R-:W4:Y:S04]  /*bb20*/  LDL.LU R88, [R1+0x10c] ;  /* 0x00010c0001587983 */ /* 0x001f280000300800 */
[----:B------:R-:W-:Y:S04]  /*bb30*/  STS.U8 [R9+UR9+0x1880], R74 ;  /* 0x0018804a09007988 */ /* 0x000fe80008000009 */
[----:B--2---:R0:W-:Y:S04]  /*bb40*/  STS.U8 [R9+UR9+0x3880], R90 ;  /* 0x0038805a09007988 */ /* 0x0041e80008000009 */
[----:B---3--:R1:W-:Y:S04]  /*bb50*/  STS.U8 [R9+UR9+0x5880], R93 ;  /* 0x0058805d09007988 */ /* 0x0083e80008000009 */
[----:B0-----:R-:W2:Y:S04]  /*bb60*/  LDL.LU R90, [R1+0x108] ;  /* 0x00010800015a7983 */ /* 0x001ea80000300800 */
[----:B----4-:R0:W-:Y:S04]  /*bb70*/  STS.U8 [R9+UR9+0x7880], R47 ;  /* 0x0078802f09007988 */ /* 0x0101e80008000009 */
[----:B-1----:R-:W3:Y:S04]  /*bb80*/  LDL.LU R93, [R1+0x104] ;  /* 0x00010400015d7983 */ /* 0x002ee80000300800 */
[----:B0-----:R-:W4:Y:S04]  /*bb90*/  LDL.LU R47, [R1+0x100] ;  /* 0x00010000012f7983 */ /* 0x001f280000300800 */
[----:B------:R-:W-:Y:S04]  /*bba0*/  STS.U8 [R9+UR9+0x1c80], R75 ;  /* 0x001c804b09007988 */ /* 0x000fe80008000009 */
[----:B------:R-:W-:Y:S04]  /*bbb0*/  STS.U8 [R9+UR9+0x3c80], R76 ;  /* 0x003c804c09007988 */ /* 0x000fe80008000009 */
[----:B------:R0:W-:Y:S04]  /*bbc0*/  STS.U8 [R9+UR9+0x5c80], R91 ;  /* 0x005c805b09007988 */ /* 0x0001e80008000009 */
[----:B------:R1:W-:Y:S04]  /*bbd0*/  STS.U8 [R9+UR9+0x7c80], R92 ;  /* 0x007c805c09007988 */ /* 0x0003e80008000009 */
[----:B0-----:R-:W2:Y:S01]  /*bbe0*/  LDL.LU R91, [R1+0xfc] ;  /* 0x0000fc00015b7983 */ /* 0x001ea20000300800 */
[----:B-1----:R-:W-:-:S03]  /*bbf0*/  LOP3.LUT R9, R10, 0x7f, RZ, 0xc0, !PT ;  /* 0x0000007f0a097812 */ /* 0x002fc600078ec0ff */
[----:B------:R-:W2:Y:S01]  /*bc00*/  LDL.LU R92, [R1+0xf8] ;  /* 0x0000f800015c7983 */ /* 0x000ea20000300800 */
[----:B------:R-:W-:-:S05]  /*bc10*/  LOP3.LUT R10, R9, 0x20, RZ, 0x3c, !PT ;  /* 0x00000020090a7812 */ /* 0x000fca00078e3cff */
[----:B------:R0:W-:Y:S04]  /*bc20*/  STS.U8 [R10+UR9+0x100], R46 ;  /* 0x0001002e0a007988 */ /* 0x0001e80008000009 */
[----:B0-----:R-:W2:Y:S04]  /*bc30*/  LDL.LU R46, [R1+0xf4] ;  /* 0x0000f400012e7983 */ /* 0x001ea80000300800 */
[----:B------:R-:W2:Y:S04]  /*bc40*/  LDL.LU R70, [R1+0xf0] ;  /* 0x0000f00001467983 */ /* 0x000ea80000300800 */
[----:B------:R-:W2:Y:S04]  /*bc50*/  LDL.LU R71, [R1+0xec] ;  /* 0x0000ec0001477983 */ /* 0x000ea80000300800 */
[----:B------:R0:W-:Y:S04]  /*bc60*/  STS.U8 [R10+UR9+0x2100], R16 ;  /* 0x002100100a007988 */ /* 0x0001e80008000009 */
[----:B------:R-:W2:Y:S04]  /*bc70*/  LDL.LU R72, [R1+0xe8] ;  /* 0x0000e80001487983 */ /* 0x000ea80000300800 */
[----:B------:R-:W2:Y:S01]  /*bc80*/  LDL.LU R73, [R1+0xe4] ;  /* 0x0000e40001497983 */ /* 0x000ea20000300800 */
[----:B0-----:R-:W-:-:S03]  /*bc90*/  VIADD R16, R89, 0xfffffff8 ;  /* 0xfffffff859107836 */ /* 0x001fc60000000000 */
[----:B------:R-:W2:Y:S02]  /*bca0*/  LDL.LU R74, [R1+0xe0] ;  /* 0x0000e000014a7983 */ /* 0x000ea40000300800 */
[----:B------:R-:W-:Y:S02]  /*bcb0*/  ISETP.GE.U32.AND P4, PT, R16, 0x7fffffb9, PT ;  /* 0x7fffffb91000780c */ /* 0x000fe40003f86070 */
[----:B------:R-:W-:Y:S04]  /*bcc0*/  STS.U8 [R10+UR9+0x4100], R77 ;  /* 0x0041004d0a007988 */ /* 0x000fe80008000009 */
[----:B------:R-:W-:Y:S04]  /*bcd0*/  STS.U8 [R10+UR9+0x6100], R78 ;  /* 0x0061004e0a007988 */ /* 0x000fe80008000009 */
[----:B------:R-:W-:Y:S04]  /*bce0*/  STS.U8 [R10+UR9+0x500], R79 ;  /* 0x0005004f0a007988 */ /* 0x000fe80008000009 */
[----:B------:R-:W-:Y:S04]  /*bcf0*/  STS.U8 [R10+UR9+0x2500], R80 ;  /* 0x002500500a007988 */ /* 0x000fe80008000009 */
[----:B------:R-:W-:Y:S04]  /*bd00*/  STS.U8 [R10+UR9+0x4500], R55 ;  /* 0x004500370a007988 */ /* 0x000fe80008000009 */
[----:B------:R-:W-:Y:S04]  /*bd10*/  STS.U8 [R10+UR9+0x6500], R81 ;  /* 0x006500510a007988 */ /* 0x000fe80008000009 */
[----:B------:R-:W-:Y:S04]  /*bd20*/  STS.U8 [R10+UR9+0x900], R82 ;  /* 0x000900520a007988 */ /* 0x000fe80008000009 */
[----:B------:R-:W-:Y:S01]  /*bd30*/  STS.U8 [R10+UR9+0x2900], R83 ;  /* 0x002900530a007988 */ /* 0x000fe20008000009 */
[----:B------:R-:W-:-:S03]  /*bd40*/  VIADD R11, R89, 0xfffffff0 ;  /* 0xfffffff0590b7836 */ /* 0x000fc60000000000 */
[----:B------:R-:W-:Y:S04]  /*bd50*/  STS.U8 [R10+UR9+0x4900], R84 ;  /* 0x004900540a007988 */ /* 0x000fe80008000009 */
[----:B------:R-:W-:Y:S04]  /*bd60*/  STS.U8 [R10+UR9+0x6900], R85 ;  /* 0x006900550a007988 */ /* 0x000fe80008000009 */
[----:B------:R-:W-:Y:S04]  /*bd70*/  STS.U8 [R10+UR9+0xd00], R86 ;  /* 0x000d00560a007988 */ /* 0x000fe80008000009 */
[----:B------:R-:W-:Y:S04]  /*bd80*/  STS.U8 [R10+UR9+0x2d00], R87 ;  /* 0x002d00570a007988 */ /* 0x000fe80008000009 */
[----:B------:R-:W-:Y:S04]  /*bd90*/  STS.U8 [R10+UR9+0x4d00], R88 ;  /* 0x004d00580a007988 */ /* 0x000fe80008000009 */
[----:B---3--:R0:W-:Y:S04]  /*bda0*/  STS.U8 [R10+UR9+0x1100], R93 ;  /* 0x0011005d0a007988 */ /* 0x0081e80008000009 */
[----:B----4-:R1:W-:Y:S04]  /*bdb0*/  STS.U8 [R10+UR9+0x3100], R47 ;  /* 0x0031002f0a007988 */ /* 0x0103e80008000009 */
[----:B0-----:R-:W3:Y:S04]  /*bdc0*/  LDL.LU R93, [R1+0xdc] ;  /* 0x0000dc00015d7983 */ /* 0x001ee80000300800 */
[----:B-1----:R-:W4:Y:S04]  /*bdd0*/  LDL.LU R47, [R1+0xd8] ;  /* 0x0000d800012f7983 */ /* 0x002f280000300800 */
[----:B------:R-:W4:Y:S04]  /*bde0*/  LDL.LU R75, [R1+0xd4] ;  /* 0x0000d400014b7983 */ /* 0x000f280000300800 */
        /* <DEDUP_REMOVED lines=15> */
[----:B--2---:R0:W-:Y:S04]  /*bee0*/  STS.U8 [R10+UR9+0x6d00], R90 ;  /* 0x006d005a0a007988 */ /* 0x0041e80008000009 */
[----:B------:R-:W2:Y:S04]  /*bef0*/  LDL.LU R89, [R1+0x94] ;  /* 0x0000940001597983 */ /* 0x000ea80000300800 */
[----:B------:R1:W-:Y:S04]  /*bf00*/  STS.U8 [R10+UR9+0x5100], R91 ;  /* 0x0051005b0a007988 */ /* 0x0003e80008000009 */
[----:B0-----:R-:W2:Y:S04]  /*bf10*/  LDL.LU R90, [R1+0x90] ;  /* 0x00009000015a7983 */ /* 0x001ea80000300800 */
[----:B------:R0:W-:Y:S04]  /*bf20*/  STS.U8 [R10+UR9+0x7100], R92 ;  /* 0x0071005c0a007988 */ /* 0x0001e80008000009 */
[----:B-1----:R-:W2:Y:S04]  /*bf30*/  LDL.LU R91, [R1+0x8c] ;  /* 0x00008c00015b7983 */ /* 0x002ea80000300800 */
[----:B------:R1:W-:Y:S04]  /*bf40*/  STS.U8 [R10+UR9+0x1500], R46 ;  /* 0x0015002e0a007988 */ /* 0x0003e80008000009 */
[----:B0-----:R-:W2:Y:S04]  /*bf50*/  LDL.LU R92, [R1+0x88] ;  /* 0x00008800015c7983 */ /* 0x001ea80000300800 */
[----:B-1----:R-:W2:Y:S01]  /*bf60*/  LDL.LU R46, [R1+0x84] ;  /* 0x00008400012e7983 */ /* 0x002ea20000300800 */
[----:B------:R-:W-:-:S02]  /*bf70*/  ISETP.GE.U32.AND P6, PT, R11, 0x7fffffb1, PT ;  /* 0x7fffffb10b00780c */ /* 0x000fc40003fc6070 */
[C---:B------:R-:W-:Y:S01]  /*bf80*/  LOP3.LUT R11, R9.reuse, 0x30, RZ, 0x3c, !PT ;  /* 0x00000030090b7812 */ /* 0x040fe200078e3cff */
        /* <DEDUP_REMOVED lines=14> */
[----:B------:R0:W-:Y:S04]  /*c070*/  STS.U8 [R10+UR9+0x1d00], R75 ;  /* 0x001d004b0a007988 */ /* 0x0001e80008000009 */
[----:B------:R-:W-:Y:S04]  /*c080*/  STS.U8 [R10+UR9+0x3d00], R76 ;  /* 0x003d004c0a007988 */ /* 0x000fe80008000009 */
[----:B------:R-:W-:Y:S04]  /*c090*/  STS.U8 [R10+UR9+0x5d00], R16 ;  /* 0x005d00100a007988 */ /* 0x000fe80008000009 */
[----:B------:R-:W-:Y:S04]  /*c0a0*/  STS.U8 [R10+UR9+0x7d00], R77 ;  /* 0x007d004d0a007988 */ /* 0x000fe80008000009 */
[----:B------:R-:W4:Y:S04]  /*c0b0*/  LDL.LU R74, [R1+0x64] ;  /* 0x00006400014a7983 */ /* 0x000f280000300800 */
[----:B0-----:R-:W4:Y:S04]  /*c0c0*/  LDL.LU R75, [R1+0x60] ;  /* 0x00006000014b7983 */ /* 0x001f280000300800 */
[----:B--2---:R0:W-:Y:S04]  /*c0d0*/  STS.U8 [R11+UR9+0x1180], R46 ;  /* 0x0011802e0b007988 */ /* 0x0041e80008000009 */
[----:B0-----:R-:W2:Y:S04]  /*c0e0*/  LDL.LU R46, [R1+0x5c] ;  /* 0x00005c00012e7983 */ /* 0x001ea80000300800 */
[----:B------:R-:W2:Y:S04]  /*c0f0*/  LDL.LU R76, [R1+0x54] ;  /* 0x00005400014c7983 */ /* 0x000ea80000300800 */
[----:B------:R-:W2:Y:S04]  /*c100*/  LDL.LU R16, [R1+0x50] ;  /* 0x0000500001107983 */ /* 0x000ea80000300800 */
[----:B------:R0:W-:Y:S04]  /*c110*/  STS.U8 [R11+UR9+0x180], R78 ;  /* 0x0001804e0b007988 */ /* 0x0001e80008000009 */
[----:B------:R-:W2:Y:S04]  /*c120*/  LDL.LU R77, [R1+0x4c] ;  /* 0x00004c00014d7983 */ /* 0x000ea80000300800 */
[----:B------:R1:W-:Y:S04]  /*c130*/  STS.U8 [R11+UR9+0x2180], R79 ;  /* 0x0021804f0b007988 */ /* 0x0003e80008000009 */
[----:B0-----:R-:W2:Y:S04]  /*c140*/  LDL.LU R78, [R1+0x48] ;  /* 0x00004800014e7983 */ /* 0x001ea80000300800 */
[----:B------:R0:W-:Y:S04]  /*c150*/  STS.U8 [R11+UR9+0x4180], R80 ;  /* 0x004180500b007988 */ /* 0x0001e80008000009 */
[----:B-1----:R-:W2:Y:S04]  /*c160*/  LDL.LU R79, [R1+0x44] ;  /* 0x00004400014f7983 */ /* 0x002ea80000300800 */
        /* <DEDUP_REMOVED lines=26> */
[----:B-1----:R-:W2:Y:S04]  /*c310*/  LDL.LU R92, [R1+0xc] ;  /* 0x00000c00015c7983 */ /* 0x002ea80000300800 */
[----:B---3--:R0:W-:Y:S04]  /*c320*/  STS.U8 [R11+UR9+0x3180], R93 ;  /* 0x0031805d0b007988 */ /* 0x0081e80008000009 */
[----:B----4-:R1:W-:Y:S04]  /*c330*/  STS.U8 [R11+UR9+0x5180], R47 ;  /* 0x0051802f0b007988 */ /* 0x0103e80008000009 */
[----:B0-----:R-:W3:Y:S04]  /*c340*/  LDL.LU R93, [R1+0x8] ;  /* 0x00000800015d7983 */ /* 0x001ee80000300800 */
[----:B------:R0:W-:Y:S04]  /*c350*/  STS.U8 [R11+UR9+0x7180], R69 ;  /* 0x007180450b007988 */ /* 0x0001e80008000009 */
[----:B-1----:R-:W4:Y:S04]  /*c360*/  LDL.LU R47, [R1+0x4] ;  /* 0x00000400012f7983 */ /* 0x002f280000300800 */
[----:B------:R1:W-:Y:S04]  /*c370*/  STS.U8 [R11+UR9+0x1580], R70 ;  /* 0x001580460b007988 */ /* 0x0003e80008000009 */
[----:B0-----:R-:W3:Y:S04]  /*c380*/  LDL.LU R69, [R1+0xcb8] ;  /* 0x000cb80001457983 */ /* 0x001ee80000300800 */
[----:B------:R0:W-:Y:S04]  /*c390*/  STS.U8 [R11+UR9+0x3580], R71 ;  /* 0x003580470b007988 */ /* 0x0001e80008000009 */
[----:B-1----:R-:W3:Y:S04]  /*c3a0*/  LDL.LU R70, [R1+0xcb4] ;  /* 0x000cb40001467983 */ /* 0x002ee80000300800 */
        /* <DEDUP_REMOVED lines=8> */
[----:B0-----:R-:W3:Y:S04]  /*c430*/  LDL.LU R75, [R1+0xca0] ;  /* 0x000ca000014b7983 */ /* 0x001ee80000300800 */
[----:B--2---:R0:W-:Y:S04]  /*c440*/  STS.U8 [R11+UR9+0x5980], R46 ;  /* 0x0059802e0b007988 */ /* 0x0041e80008000009 */
[----:B0-----:R-:W2:Y:S04]  /*c450*/  LDL.LU R46, [R1+0xc9c] ;  /* 0x000c9c00012e7983 */ /* 0x001ea80000300800 */
[----:B------:R0:W-:Y:S04]  /*c460*/  STS.U8 [R11+UR9+0x1d80], R76 ;  /* 0x001d804c0b007988 */ /* 0x0001e80008000009 */
[----:B------:R1:W-:Y:S04]  /*c470*/  STS.U8 [R11+UR9+0x3d80], R16 ;  /* 0x003d80100b007988 */ /* 0x0003e80008000009 */
[----:B------:R1:W-:Y:S04]  /*c480*/  STS.U8 [R11+UR9+0x5d80], R77 ;  /* 0x005d804d0b007988 */ /* 0x0003e80008000009 */
[----:B0-----:R-:W3:Y:S04]  /*c490*/  LDL.LU R76, [R1+0xc98] ;  /* 0x000c9800014c7983 */ /* 0x001ee80000300800 */
[----:B-1----:R-:W3:Y:S04]  /*c4a0*/  LDL.LU R16, [R1+0xc94] ;  /* 0x000c940001107983 */ /* 0x002ee80000300800 */
[----:B------:R-:W3:Y:S04]  /*c4b0*/  LDL.LU R77, [R1+0xc90] ;  /* 0x000c9000014d7983 */ /* 0x000ee80000300800 */
[----:B------:R0:W-:Y:S04]  /*c4c0*/  STS.U8 [R11+UR9+0x7d80], R78 ;  /* 0x007d804e0b007988 */ /* 0x0001e80008000009 */
[----:B0-----:R-:W3:Y:S04]  /*c4d0*/  LDL.LU R78, [R1+0xc8c] ;  /* 0x000c8c00014e7983 */ /* 0x001ee80000300800 */
[----:B--2---:R0:W-:Y:S02]  /*c4e0*/  STS.U8 [R11+UR9+0x7980], R46 ;  /* 0x0079802e0b007988 */ /* 0x0041e40008000009 */
[----:B0-----:R-:W-:-:S05]  /*c4f0*/  LOP3.LUT R46, R9, 0x40, RZ, 0x3c, !PT ;  /* 0x00000040092e7812 */ /* 0x001fca00078e3cff */
[----:B------:R0:W-:Y:S04]  /*c500*/  STS.U8 [R46+UR9+0x200], R79 ;  /* 0x0002004f2e007988 */ /* 0x0001e80008000009 */
[----:B------:R1:W-:Y:S04]  /*c510*/  STS.U8 [R46+UR9+0x2200], R80 ;  /* 0x002200502e007988 */ /* 0x0003e80008000009 */
[----:B------:R2:W-:Y:S04]  /*c520*/  STS.U8 [R46+UR9+0x4200], R55 ;  /* 0x004200372e007988 */ /* 0x0005e80008000009 */
[----:B0-----:R-:W4:Y:S04]  /*c530*/  LDL.LU R79, [R1+0xc88] ;  /* 0x000c8800014f7983 */ /* 0x001f280000300800 */
[----:B-1----:R-:W4:Y:S04]  /*c540*/  LDL.LU R80, [R1+0xc84] ;  /* 0x000c840001507983 */ /* 0x002f280000300800 */
[----:B--2---:R-:W2:Y:S04]  /*c550*/  LDL.LU R55, [R1+0xc80] ;  /* 0x000c800001377983 */ /* 0x004ea80000300800 */
[----:B------:R0:W-:Y:S04]  /*c560*/  STS.U8 [R46+UR9+0x6200], R81 ;  /* 0x006200512e007988 */ /* 0x0001e80008000009 */
[----:B------:R1:W-:Y:S04]  /*c570*/  STS.U8 [R46+UR9+0x600], R82 ;  /* 0x000600522e007988 */ /* 0x0003e80008000009 */
[----:B------:R3:W-:Y:S04]  /*c580*/  STS.U8 [R46+UR9+0x2600], R83 ;  /* 0x002600532e007988 */ /* 0x0007e80008000009 */
[----:B0-----:R-:W2:Y:S04]  /*c590*/  LDL.LU R81, [R1+0xc7c] ;  /* 0x000c7c0001517983 */ /* 0x001ea80000300800 */
[----:B-1----:R-:W2:Y:S04]  /*c5a0*/  LDL.LU R82, [R1+0xc78] ;  /* 0x000c780001527983 */ /* 0x002ea80000300800 */
[----:B---3--:R-:W3:Y:S04]  /*c5b0*/  LDL.LU R83, [R1+0xc74] ;  /* 0x000c740001537983 */ /* 0x008ee80000300800 */
[----:B------:R0:W-:Y:S04]  /*c5c0*/  STS.U8 [R46+UR9+0x4600], R84 ;  /* 0x004600542e007988 */ /* 0x0001e80008000009 */
[----:B------:R1:W-:Y:S04]  /*c5d0*/  STS.U8 [R46+UR9+0x6600], R85 ;  /* 0x006600552e007988 */ /* 0x0003e80008000009 */
[----:B------:R1:W-:Y:S04]  /*c5e0*/  STS.U8 [R46+UR9+0xa00], R86 ;  /* 0x000a00562e007988 */ /* 0x0003e80008000009 */
[----:B0-----:R-:W2:Y:S04]  /*c5f0*/  LDL.LU R84, [R1+0xc70] ;  /* 0x000c700001547983 */ /* 0x001ea80000300800 */
[----:B-1----:R-:W2:Y:S04]  /*c600*/  LDL.LU R85, [R1+0xc6c] ;  /* 0x000c6c0001557983 */ /* 0x002ea80000300800 */
[----:B------:R-:W2:Y:S04]  /*c610*/  LDL.LU R86, [R1+0xc68] ;  /* 0x000c680001567983 */ /* 0x000ea80000300800 */
        /* <DEDUP_REMOVED lines=13> */
[----:B----4-:R1:W-:Y:S04]  /*c6f0*/  STS.U8 [R46+UR9+0x1200], R47 ;  /* 0x0012002f2e007988 */ /* 0x0103e80008000009 */
[----:B0-----:R-:W4:Y:S04]  /*c700*/  LDL.LU R93, [R1+0xc4c] ;  /* 0x000c4c00015d7983 */ /* 0x001f280000300800 */
[----:B-1----:R-:W2:Y:S04]  /*c710*/  LDL.LU R47, [R1+0xc48] ;  /* 0x000c4800012f7983 */ /* 0x002ea80000300800 */
[----:B--2---:R0:W-:Y:S04]  /*c720*/  STS.U8 [R46+UR9+0x3200], R47 ;  /* 0x0032002f2e007988 */ /* 0x0041e80008000009 */
[----:B----4-:R-:W-:Y:S04]  /*c730*/  STS.U8 [R46+UR9+0x5200], R93 ;  /* 0x0052005d2e007988 */ /* 0x010fe80008000009 */
[----:B------:R-:W-:Y:S04]  /*c740*/  STS.U8 [R46+UR9+0x7200], R92 ;  /* 0x0072005c2e007988 */ /* 0x000fe80008000009 */
        /* <DEDUP_REMOVED lines=8> */
[----:B---3--:R1:W-:Y:S04]  /*c7d0*/  STS.U8 [R46+UR9+0x1e00], R83 ;  /* 0x001e00532e007988 */ /* 0x0083e80008000009 */
[----:B------:R2:W-:Y:S04]  /*c7e0*/  STS.U8 [R46+UR9+0x3e00], R82 ;  /* 0x003e00522e007988 */ /* 0x0005e80008000009 */
[----:B0-----:R-:W3:Y:S01]  /*c7f0*/  LDL.LU R47, [R1+0xc44] ;  /* 0x000c4400012f7983 */ /* 0x001ee20000300800 */
[----:B-1----:R-:W-:-:S02]  /*c800*/  LOP3.LUT R83, R9, 0x50, RZ, 0x3c, !PT ;  /* 0x0000005009537812 */ /* 0x002fc400078e3cff */
[C---:B--2---:R-:W-:Y:S01]  /*c810*/  LOP3.LUT R82, R9.reuse, 0x40, RZ, 0x3c, !PT ;  /* 0x0000004009527812 */ /* 0x044fe200078e3cff */
[----:B------:R-:W2:Y:S04]  /*c820*/  LDL.LU R46, [R1+0xc40] ;  /* 0x000c4000012e7983 */ /* 0x000ea80000300800 */
        /* <DEDUP_REMOVED lines=28> */
[----:B------:R-:W-:-:S03]  /*c9f0*/  LOP3.LUT R9, R9, 0x60, RZ, 0x3c, !PT ;  /* 0x0000006009097812 */ /* 0x000fc600078e3cff */
[----:B------:R0:W-:Y:S04]  /*ca00*/  STS.U8 [R83+UR9+0x5a80], R40 ;  /* 0x005a802853007988 */ /* 0x0001e80008000009 */
[----:B------:R1:W-:Y:S01]  /*ca10*/  STS.U8 [R83+UR9+0x7a80], R39 ;  /* 0x007a802753007988 */ /* 0x0003e20008000009 */
[----:B0-----:R-:W-:Y:S01]  /*ca20*/  IADD3 R40, P5, PT, R7, UR4, RZ ;  /* 0x0000000407287c10 */ /* 0x001fe2000ffbe0ff */
[----:B------:R-:W-:Y:S02]  /*ca30*/  UIMAD UR4, UR12, 0x7, URZ ;  /* 0x000000070c0478a4 */ /* 0x000fe4000f8e02ff */
[----:B------:R-:W-:Y:S01]  /*ca40*/  STS.U8 [R83+UR9+0x1e80], R45 ;  /* 0x001e802d53007988 */ /* 0x000fe20008000009 */
[----:B------:R-:W-:Y:S01]  /*ca50*/  IADD3.X R41, PT, PT, R8, UR5, RZ, P5, !PT ;  /* 0x0000000508297c10 */ /* 0x000fe2000affe4ff */
[----:B------:R-:W-:-:S02]  /*ca60*/  USHF.R.S32.HI UR5, URZ, 0x1f, UR4 ;  /* 0x0000001fff057899 */ /* 0x000fc40008011404 */
[----:B------:R-:W-:Y:S01]  /*ca70*/  STS.U8 [R83+UR9+0x3e80], R44 ;  /* 0x003e802c53007988 */ /* 0x000fe20008000009 */
[----:B------:R-:W-:-:S03]  /*ca80*/  IADD3 R56, P5, PT, R0, UR4, RZ ;  /* 0x0000000400387c10 */ /* 0x000fc6000ffbe0ff */
[----:B------:R-:W-:Y:S01]  /*ca90*/  STS.U8 [R83+UR9+0x5e80], R43 ;  /* 0x005e802b53007988 */ /* 0x000fe20008000009 */
[----:B------:R-:W-:-:S03]  /*caa0*/  PRMT R77, RZ, 0x7610, R77 ;  /* 0x00007610ff4d7816 */ /* 0x000fc6000000004d */
[----:B------:R-:W-:Y:S04]  /*cab0*/  STS.U8 [R83+UR9+0x7e80], R42 ;  /* 0x007e802a53007988 */ /* 0x000fe80008000009 */
[----:B------:R-:W-:Y:S01]  /*cac0*/  STS.U8 [R9+UR9+0x300], R52 ;  /* 0x0003003409007988 */ /* 0x000fe20008000009 */
[----:B------:R-:W-:-:S03]  /*cad0*/  IADD3.X R57, PT, PT, R2, UR5, RZ, P5, !PT ;  /* 0x0000000502397c10 */ /* 0x000fc6000affe4ff */
[----:B------:R-:W-:Y:S04]  /*cae0*/  STS.U8 [R9+UR9+0x2300], R51 ;  /* 0x0023003309007988 */ /* 0x000fe80008000009 */
[----:B------:R-:W-:Y:S04]  /*caf0*/  STS.U8 [R9+UR9+0x4300], R50 ;  /* 0x0043003209007988 */ /* 0x000fe80008000009 */
[----:B------:R-:W-:Y:S04]  /*cb00*/  STS.U8 [R9+UR9+0x6300], R49 ;  /* 0x0063003109007988 */ /* 0x000fe80008000009 */
[----:B------:R-:W-:Y:S01]  /*cb10*/  STS.U8 [R9+UR9+0x700], R48 ;  /* 0x0007003009007988 */ /* 0x000fe20008000009 */
[----:B------:R-:W-:-:S03]  /*cb20*/  PRMT R81, RZ, 0x7610, R81 ;  /* 0x00007610ff517816 */ /* 0x000fc60000000051 */
[----:B------:R0:W-:Y:S04]  /*cb30*/  STS.U8 [R9+UR9+0x2700], R53 ;  /* 0x0027003509007988 */ /* 0x0001e80008000009 */
[----:B------:R4:W-:Y:S01]  /*cb40*/  STL [R1+0x704], R40 ;  /* 0x0007042801007387 */ /* 0x0009e20000100800 */
[----:B-1----:R-:W-:-:S03]  /*cb50*/  SHF.R.U32.HI R39, RZ, 0x1, R16 ;  /* 0x00000001ff277819 */ /* 0x002fc60000011610 */
[----:B------:R1:W-:Y:S01]  /*cb60*/  STL [R1+0x700], R41 ;  /* 0x0007002901007387 */ /* 0x0003e20000100800 */
[----:B0-----:R-:W-:-:S03]  /*cb70*/  IADD3 R53, P5, PT, R3, UR4, RZ ;  /* 0x0000000403357c10 */ /* 0x001fc6000ffbe0ff */
[----:B------:R4:W2:Y:S01]  /*cb80*/  @!P2 LDG.E.U8 R77, desc[UR24][R40.64] ;  /* 0x00000018284da981 */ /* 0x0008a2000c1e1100 */
[----:B------:R-:W-:-:S03]  /*cb90*/  IADD3.X R55, PT, PT, R4, UR5, RZ, P5, !PT ;  /* 0x0000000504377c10 */ /* 0x000fc6000affe4ff */
[----:B------:R0:W-:Y:S01]  /*cba0*/  STS.U8 [R9+UR9+0x4700], R54 ;  /* 0x0047003609007988 */ /* 0x0001e20008000009 */
[----:B------:R-:W-:Y:S01]  /*cbb0*/  PRMT R80, RZ, 0x7610, R80 ;  /* 0x00007610ff507816 */ /* 0x000fe20000000050 */
[----:B----4-:R-:W-:Y:S02]  /*cbc0*/  @!P4 IMAD.MOV.U32 R40, RZ, RZ, R56 ;  /* 0x000000ffff28c224 */ /* 0x010fe400078e0038 */
[----:B-1----:R-:W-:Y:S01]  /*cbd0*/  @!P4 IMAD.MOV.U32 R41, RZ, RZ, R57 ;  /* 0x000000ffff29c224 */ /* 0x002fe200078e0039 */
[----:B0-----:R-:W-:Y:S01]  /*cbe0*/  IADD3 R54, P5, PT, R5, UR4, RZ ;  /* 0x0000000405367c10 */ /* 0x001fe2000ffbe0ff */
[----:B------:R-:W-:Y:S01]  /*cbf0*/  STL [R1+0x390], R56 ;  /* 0x0003903801007387 */ /* 0x000fe20000100800 */
[----:B------:R-:W-:-:S03]  /*cc00*/  LOP3.LUT P2, RZ, R39, 0x1, RZ, 0xc0, !PT ;  /* 0x0000000127ff7812 */ /* 0x000fc6000784c0ff */
[----:B------:R0:W4:Y:S01]  /*cc10*/  @!P4 LDG.E.U8 R81, desc[UR24][R40.64] ;  /* 0x000000182851c981 */ /* 0x000122000c1e1100 */
[----:B------:R-:W-:-:S03]  /*cc20*/  IADD3.X R39, PT, PT, R6, UR5, RZ, P5, !PT ;  /* 0x0000000506277c10 */ /* 0x000fc6000affe4ff */
[----:B------:R-:W-:Y:S01]  /*cc30*/  STL [R1+0x38c], R57 ;  /* 0x00038c3901007387 */ /* 0x000fe20000100800 */
[----:B------:R-:W-:-:S03]  /*cc40*/  PRMT R79, RZ, 0x7610, R79 ;  /* 0x00007610ff4f7816 */ /* 0x000fc6000000004f */
[----:B------:R1:W-:Y:S01]  /*cc50*/  STL [R1+0x398], R53 ;  /* 0x0003983501007387 */ /* 0x0003e20000100800 */
[----:B0-----:R-:W-:Y:S02]  /*cc60*/  @!P4 IMAD.MOV.U32 R40, RZ, RZ, R53 ;  /* 0x000000ffff28c224 */ /* 0x001fe400078e0035 */
[----:B------:R-:W-:Y:S01]  /*cc70*/  @!P4 IMAD.MOV.U32 R41, RZ, RZ, R55 ;  /* 0x000000ffff29c224 */ /* 0x000fe200078e0037 */
[----:B------:R-:W-:Y:S04]  /*cc80*/  STL [R1+0x394], R55 ;  /* 0x0003943701007387 */ /* 0x000fe80000100800 */
[----:B------:R0:W2:Y:S01]  /*cc90*/  @!P4 LDG.E.U8 R80, desc[UR24][R40.64] ;  /* 0x000000182850c981 */ /* 0x0000a2000c1e1100 */
[----:B-1----:R-:W-:Y:S01]  /*cca0*/  IADD3 R53, P5, PT, R7, UR4, RZ ;  /* 0x0000000407357c10 */ /* 0x002fe2000ffbe0ff */
[----:B------:R-:W-:-:S02]  /*ccb0*/  UIMAD UR4, UR12, 0xf, URZ ;  /* 0x0000000f0c0478a4 */ /* 0x000fc4000f8e02ff */
[----:B------:R1:W-:Y:S01]  /*ccc0*/  STL [R1+0x3a0], R54 ;  /* 0x0003a03601007387 */ /* 0x0003e20000100800 */
[----:B------:R-:W-:Y:S01]  /*ccd0*/  PRMT R78, RZ, 0x7610, R78 ;  /* 0x00007610ff4e7816 */ /* 0x000fe2000000004e */
[----:B0-----:R-:W-:Y:S02]  /*cce0*/  @!P4 IMAD.MOV.U32 R40, RZ, RZ, R54 ;  /* 0x000000ffff28c224 */ /* 0x001fe400078e0036 */
[----:B------:R-:W-:Y:S01]  /*ccf0*/  @!P4 IMAD.MOV.U32 R41, RZ, RZ, R39 ;  /* 0x000000ffff29c224 */ /* 0x000fe200078e0027 */
[----:B-1----:R-:W-:Y:S01]  /*cd00*/  IADD3.X R54, PT, PT, R8, UR5, RZ, P5, !PT ;  /* 0x0000000508367c10 */ /* 0x002fe2000affe4ff */
[----:B------:R-:W-:Y:S02]  /*cd10*/  USHF.R.S32.HI UR5, URZ, 0x1f, UR4 ;  /* 0x0000001fff057899 */ /* 0x000fe40008011404 */
[----:B------:R-:W-:Y:S01]  /*cd20*/  IADD3 R56, P5, PT, R0, UR4, RZ ;  /* 0x0000000400387c10 */ /* 0x000fe2000ffbe0ff */
[----:B------:R0:W2:Y:S04]  /*cd30*/  @!P4 LDG.E.U8 R79, desc[UR24][R40.64] ;  /* 0x00000018284fc981 */ /* 0x0000a8000c1e1100 */
[----:B------:R-:W-:Y:S01]  /*cd40*/  STL [R1+0x39c], R39 ;  /* 0x00039c2701007387 */ /* 0x000fe20000100800 */
[----:B------:R-:W-:Y:S01]  /*cd50*/  IADD3.X R57, PT, PT, R2, UR5, RZ, P5, !PT ;  /* 0x0000000502397c10 */ /* 0x000fe2000affe4ff */
[----:B0-----:R-:W-:-:S02]  /*cd60*/  @!P4 IMAD.MOV.U32 R40, RZ, RZ, R53 ;  /* 0x000000ffff28c224 */ /* 0x001fc400078e0035 */
[----:B------:R-:W-:Y:S01]  /*cd70*/  @!P4 IMAD.MOV.U32 R41, RZ, RZ, R54 ;  /* 0x000000ffff29c224 */ /* 0x000fe200078e0036 */
[----:B------:R0:W-:Y:S01]  /*cd80*/  STL [R1+0x3a8], R53 ;  /* 0x0003a83501007387 */ /* 0x0001e20000100800 */
[----:B------:R-:W-:-:S03]  /*cd90*/  PRMT R76, RZ, 0x7610, R76 ;  /* 0x00007610ff4c7816 */ /* 0x000fc6000000004c */
[----:B------:R1:W2:Y:S01]  /*cda0*/  @!P4 LDG.E.U8 R78, desc[UR24][R40.64] ;  /* 0x00000018284ec981 */ /* 0x0002a2000c1e1100 */
[----:B0-----:R-:W-:Y:S01]  /*cdb0*/  IADD3 R53, P4, PT, R3, UR4, RZ ;  /* 0x0000000403357c10 */ /* 0x001fe2000ff9e0ff */
[----:B-1----:R-:W-:-:S03]  /*cdc0*/  @!P6 IMAD.MOV.U32 R40, RZ, RZ, R56 ;  /* 0x000000ffff28e224 */ /* 0x002fc600078e0038 */
[----:B------:R-:W-:Y:S01]  /*cdd0*/  IADD3.X R55, PT, PT, R4, UR5, RZ, P4, !PT ;  /* 0x0000000504377c10 */ /* 0x000fe2000a7fe4ff */
[----:B------:R-:W-:Y:S01]  /*cde0*/  @!P6 IMAD.MOV.U32 R41, RZ, RZ, R57 ;  /* 0x000000ffff29e224 */ /* 0x000fe200078e0039 */
[----:B------:R-:W-:-:S04]  /*cdf0*/  PRMT R51, RZ, 0x7610, R51 ;  /* 0x00007610ff337816 */ /* 0x000fc80000000033 */
[----:B------:R0:W2:Y:S02]  /*ce00*/  @!P6 LDG.E.U8 R76, desc[UR24][R40.64] ;  /* 0x00000018284ce981 */ /* 0x0000a4000c1e1100 */
[----:B0-----:R-:W-:Y:S02]  /*ce10*/  @!P6 IMAD.MOV.U32 R40, RZ, RZ, R53 ;  /* 0x000000ffff28e224 */ /* 0x001fe400078e0035 */
[----:B------:R-:W-:-:S05]  /*ce20*/  @!P6 IMAD.MOV.U32 R41, RZ, RZ, R55 ;  /* 0x000000ffff29e224 */ /* 0x000fca00078e0037 */
[----:B------:R0:W2:Y:S04]  /*ce30*/  @!P6 LDG.E.U8 R51, desc[UR24][R40.64] ;  /* 0x000000182833e981 */ /* 0x0000a8000c1e1100 */
[----:B------:R1:W-:Y:S04]  /*ce40*/  STL [R1+0x3a4], R54 ;  /* 0x0003a43601007387 */ /* 0x0003e80000100800 */
[----:B------:R-:W-:Y:S04]  /*ce50*/  STL [R1+0x70c], R56 ;  /* 0x00070c3801007387 */ /* 0x000fe80000100800 */
[----:B------:R-:W-:Y:S01]  /*ce60*/  STL [R1+0x714], R53 ;  /* 0x0007143501007387 */ /* 0x000fe20000100800 */
[----:B-1----:R-:W-:-:S03]  /*ce70*/  IADD3 R54, P4, PT, R5, UR4, RZ ;  /* 0x0000000405367c10 */ /* 0x002fc6000ff9e0ff */
[----:B------:R-:W-:Y:S04]  /*ce80*/  STL [R1+0x708], R57 ;  /* 0x0007083901007387 */ /* 0x000fe80000100800 */
[----:B------:R1:W-:Y:S01]  /*ce90*/  STL [R1+0x710], R55 ;  /* 0x0007103701007387 */ /* 0x0003e20000100800 */
[----:B------:R-:W-:-:S03]  /*cea0*/  PRMT R52, RZ, 0x7610, R52 ;  /* 0x00007610ff347816 */ /* 0x000fc60000000034 */
[----:B------:R-:W-:Y:S01]  /*ceb0*/  STL [R1+0x71c], R54 ;  /* 0x00071c3601007387 */ /* 0x000fe20000100800 */
[----:B0-----:R-:W-:Y:S01]  /*cec0*/  @!P6 IMAD.MOV.U32 R40, RZ, RZ, R54 ;  /* 0x000000ffff28e224 */ /* 0x001fe200078e0036 */
[----:B-1----:R-:W-:-:S05]  /*ced0*/  IADD3.X R55, PT, PT, R6, UR5, RZ, P4, !PT ;  /* 0x0000000506377c10 */ /* 0x002fca000a7fe4ff */
[----:B------:R-:W-:Y:S01]  /*cee0*/  @!P6 IMAD.MOV.U32 R41, RZ, RZ, R55 ;  /* 0x000000ffff29e224 */ /* 0x000fe200078e0037 */
[----:B------:R-:W-:-:S04]  /*cef0*/  PRMT R49, RZ, 0x7610, R49 ;  /* 0x00007610ff317816 */ /* 0x000fc80000000031 */
[----:B------:R0:W3:Y:S04]  /*cf00*/  @!P6 LDG.E.U8 R52, desc[UR24][R40.64] ;  /* 0x000000182834e981 */ /* 0x0000e8000c1e1100 */
[----:B--2---:R1:W-:Y:S02]  /*cf10*/  STL [R1+0x30], R51 ;  /* 0x0000303301007387 */ /* 0x0043e40000100800 */
[----:B-1----:R-:W-:-:S04]  /*cf20*/  IADD3 R51, P4, PT, R7, UR4, RZ ;  /* 0x0000000407337c10 */ /* 0x002fc8000ff9e0ff */
[----:B------:R-:W-:Y:S01]  /*cf30*/  IADD3.X R53, PT, PT, R8, UR5, RZ, P4, !PT ;  /* 0x0000000508357c10 */ /* 0x000fe2000a7fe4ff */
[----:B0-----:R-:W-:-:S04]  /*cf40*/  @!P6 IMAD.MOV.U32 R40, RZ, RZ, R51 ;  /* 0x000000ffff28e224 */ /* 0x001fc800078e0033 */
[----:B------:R-:W-:-:S05]  /*cf50*/  @!P6 IMAD.MOV.U32 R41, RZ, RZ, R53 ;  /* 0x000000ffff29e224 */ /* 0x000fca00078e0035 */
[----:B------:R0:W2:Y:S01]  /*cf60*/  @!P6 LDG.E.U8 R49, desc[UR24][R40.64] ;  /* 0x000000182831e981 */ /* 0x0000a2000c1e1100 */
[--C-:B------:R-:W-:Y:S01]  /*cf70*/  SHF.R.U32.HI R39, RZ, 0x9, R16.reuse ;  /* 0x00000009ff277819 */ /* 0x100fe20000011610 */
[----:B------:R-:W-:Y:S02]  /*cf80*/  UIMAD UR4, UR12, 0x16, URZ ;  /* 0x000000160c0478a4 */ /* 0x000fe4000f8e02ff */
[----:B------:R-:W-:Y:S01]  /*cf90*/  STL [R1+0x718], R55 ;  /* 0x0007183701007387 */ /* 0x000fe20000100800 */
[----:B------:R-:W-:Y:S01]  /*cfa0*/  LOP3.LUT P5, RZ, R39, 0x1, RZ, 0xc0, !PT ;  /* 0x0000000127ff7812 */ /* 0x000fe200078ac0ff */
[----:B------:R-:W-:Y:S02]  /*cfb0*/  USHF.R.S32.HI UR6, URZ, 0x1f, UR4 ;  /* 0x0000001fff067899 */ /* 0x000fe40008011404 */
[----:B------:R-:W-:Y:S04]  /*cfc0*/  STL [R1+0x724], R51 ;  /* 0x0007243301007387 */ /* 0x000fe80000100800 */
[----:B------:R-:W-:Y:S04]  /*cfd0*/  STL [R1+0x720], R53 ;  /* 0x0007203501007387 */ /* 0x000fe80000100800 */
[----:B---3--:R1:W-:Y:S01]  /*cfe0*/  STL [R1+0x28], R52 ;  /* 0x0000283401007387 */ /* 0x0083e20000100800 */
[----:B------:R-:W-:-:S02]  /*cff0*/  SHF.R.U32.HI R16, RZ, 0x8, R16 ;  /* 0x00000008ff107819 */ /* 0x000fc40000011610 */
[----:B-1----:R-:W-:-:S04]  /*d000*/  IADD3 R52, P4, PT, R0, UR4, RZ ;  /* 0x0000000400347c10 */ /* 0x002fc8000ff9e0ff */
[----:B------:R-:W-:Y:S01]  /*d010*/  IADD3.X R53, PT, PT, R2, UR6, RZ, P4, !PT ;  /* 0x0000000602357c10 */ /* 0x000fe2000a7fe4ff */
[----:B------:R-:W-:Y:S01]  /*d020*/  STL [R1+0x7e8], R52 ;  /* 0x0007e83401007387 */ /* 0x000fe20000100800 */
[----:B------:R-:W-:Y:S01]  /*d030*/  PRMT R75, RZ, 0x7610, R75 ;  /* 0x00007610ff4b7816 */ /* 0x000fe2000000004b */
[----:B0-----:R-:W-:Y:S02]  /*d040*/  @P5 IMAD.MOV.U32 R40, RZ, RZ, R52 ;  /* 0x000000ffff285224 */ /* 0x001fe400078e0034 */
[----:B------:R-:W-:Y:S01]  /*d050*/  @P5 IMAD.MOV.U32 R41, RZ, RZ, R53 ;  /* 0x000000ffff295224 */ /* 0x000fe200078e0035 */
[----:B------:R-:W-:Y:S02]  /*d060*/  LOP3.LUT P4, RZ, R16, 0x1, RZ, 0xc0, !PT ;  /* 0x0000000110ff7812 */ /* 0x000fe4000788c0ff */
[----:B------:R-:W-:Y:S02]  /*d070*/  PRMT R74, RZ, 0x7610, R74 ;  /* 0x00007610ff4a7816 */ /* 0x000fe4000000004a */
[----:B------:R0:W3:Y:S01]  /*d080*/  @P5 LDG.E.U8 R75, desc[UR24][R40.64] ;  /* 0x00000018284b5981 */ /* 0x0000e2000c1e1100 */
[----:B------:R-:W-:Y:S01]  /*d090*/  UIMAD UR5, UR12, 0x17, URZ ;  /* 0x000000170c0578a4 */ /* 0x000fe2000f8e02ff */
[----:B------:R-:W-:-:S03]  /*d0a0*/  PRMT R73, RZ, 0x7610, R73 ;  /* 0x00007610ff497816 */ /* 0x000fc60000000049 */
[----:B------:R-:W-:Y:S01]  /*d0b0*/  USHF.R.S32.HI UR14, URZ, 0x1f, UR5 ;  /* 0x0000001fff0e7899 */ /* 0x000fe20008011405 */
[----:B------:R-:W-:Y:S02]  /*d0c0*/  PRMT R72, RZ, 0x7610, R72 ;  /* 0x00007610ff487816 */ /* 0x000fe40000000048 */
[----:B------:R-:W-:Y:S02]  /*d0d0*/  PRMT R50, RZ, 0x7610, R50 ;  /* 0x00007610ff327816 */ /* 0x000fe40000000032 */
[----:B------:R-:W-:Y:S01]  /*d0e0*/  PRMT R48, RZ, 0x7610, R48 ;  /* 0x00007610ff307816 */ /* 0x000fe20000000030 */
[----:B--2---:R1:W-:Y:S02]  /*d0f0*/  STL [R1+0x2c], R49 ;  /* 0x00002c3101007387 */ /* 0x0043e40000100800 */
[----:B-1----:R-:W-:-:S04]  /*d100*/  IADD3 R49, P6, PT, R3, UR4, RZ ;  /* 0x0000000403317c10 */ /* 0x002fc8000ffde0ff */
[----:B------:R-:W-:Y:S02]  /*d110*/  IADD3.X R51, PT, PT, R4, UR6, RZ, P6, !PT ;  /* 0x0000000604337c10 */ /* 0x000fe4000b7fe4ff */
[----:B------:R-:W-:Y:S01]  /*d120*/  IADD3 R16, P6, PT, R5, UR4, RZ ;  /* 0x0000000405107c10 */ /* 0x000fe2000ffde0ff */
[----:B0-----:R-:W-:Y:S02]  /*d130*/  @P5 IMAD.MOV.U32 R40, RZ, RZ, R49 ;  /* 0x000000ffff285224 */ /* 0x001fe400078e0031 */
[----:B------:R-:W-:Y:S01]  /*d140*/  @P5 IMAD.MOV.U32 R41, RZ, RZ, R51 ;  /* 0x000000ffff295224 */ /* 0x000fe200078e0033 */
[----:B------:R-:W-:Y:S01]  /*d150*/  IADD3.X R52, PT, PT, R6, UR6, RZ, P6, !PT ;  /* 0x0000000606347c10 */ /* 0x000fe2000b7fe4ff */
[----:B------:R0:W-:Y:S04]  /*d160*/  STL [R1+0x594], R49 ;  /* 0x0005943101007387 */ /* 0x0001e80000100800 */
[----:B------:R-:W-:Y:S04]  /*d170*/  STL [R1+0x3ec], R53 ;  /* 0x0003ec3501007387 */ /* 0x000fe80000100800 */
[----:B------:R1:W2:Y:S01]  /*d180*/  @P5 LDG.E.U8 R74, desc[UR24][R40.64] ;  /* 0x00000018284a5981 */ /* 0x0002a2000c1e1100 */
[----:B0-----:R-:W-:-:S03]  /*d190*/  IADD3 R49, P6, PT, R7, UR4, RZ ;  /* 0x0000000407317c10 */ /* 0x001fc6000ffde0ff */
[----:B------:R0:W-:Y:S01]  /*d1a0*/  STL [R1+0x590], R51 ;  /* 0x0005903301007387 */ /* 0x0001e20000100800 */
[----:B-1----:R-:W-:Y:S02]  /*d1b0*/  @P5 IMAD.MOV.U32 R40, RZ, RZ, R16 ;  /* 0x000000ffff285224 */ /* 0x002fe400078e0010 */
[----:B------:R-:W-:Y:S01]  /*d1c0*/  @P5 IMAD.MOV.U32 R41, RZ, RZ, R52 ;  /* 0x000000ffff295224 */ /* 0x000fe200078e0034 */
[----:B0-----:R-:W-:Y:S02]  /*d1d0*/  IADD3.X R51, PT, PT, R8, UR6, RZ, P6, !PT ;  /* 0x0000000608337c10 */ /* 0x001fe4000b7fe4ff */
[----:B------:R-:W-:Y:S01]  /*d1e0*/  IADD3 R53, P6, PT, R0, UR5, RZ ;  /* 0x0000000500357c10 */ /* 0x000fe2000ffde0ff */
[----:B------:R-:W-:Y:S04]  /*d1f0*/  STL [R1+0x59c], R16 ;  /* 0x00059c1001007387 */ /* 0x000fe80000100800 */
[----:B------:R0:W2:Y:S01]  /*d200*/  @P5 LDG.E.U8 R73, desc[UR24][R40.64] ;  /* 0x0000001828495981 */ /* 0x0000a2000c1e1100 */
[----:B------:R-:W-:-:S03]  /*d210*/  IADD3.X R54, PT, PT, R2, UR14, RZ, P6, !PT ;  /* 0x0000000e02367c10 */ /* 0x000fc6000b7fe4ff */
[----:B------:R-:W-:Y:S04]  /*d220*/  STL [R1+0x598], R52 ;  /* 0x0005983401007387 */ /* 0x000fe80000100800 */
[----:B------:R-:W-:Y:S01]  /*d230*/  STL [R1+0x5a4], R49 ;  /* 0x0005a43101007387 */ /* 0x000fe20000100800 */
[----:B0-----:R-:W-:Y:S02]  /*d240*/  @P5 IMAD.MOV.U32 R40, RZ, RZ, R49 ;  /* 0x000000ffff285224 */ /* 0x001fe400078e0031 */
[----:B------:R-:W-:Y:S01]  /*d250*/  @P5 IMAD.MOV.U32 R41, RZ, RZ, R51 ;  /* 0x000000ffff295224 */ /* 0x000fe200078e0033 */
[----:B------:R0:W-:Y:S04]  /*d260*/  STL [R1+0x5a0], R51 ;  /* 0x0005a03301007387 */ /* 0x0001e80000100800 */
[----:B------:R1:W2:Y:S01]  /*d270*/  @P5 LDG.E.U8 R72, desc[UR24][R40.64] ;  /* 0x0000001828485981 */ /* 0x0002a2000c1e1100 */
[----:B0-----:R-:W-:Y:S01]  /*d280*/  IADD3 R51, P6, PT, R3, UR5, RZ ;  /* 0x0000000503337c10 */ /* 0x001fe2000ffde0ff */
[----:B-1----:R-:W-:-:S03]  /*d290*/  @P4 IMAD.MOV.U32 R40, RZ, RZ, R53 ;  /* 0x000000ffff284224 */ /* 0x002fc600078e0035 */
[----:B------:R-:W-:Y:S01]  /*d2a0*/  IADD3.X R52, PT, PT, R4, UR14, RZ, P6, !PT ;  /* 0x0000000e04347c10 */ /* 0x000fe2000b7fe4ff */
[----:B------:R-:W-:-:S05]  /*d2b0*/  @P4 IMAD.MOV.U32 R41, RZ, RZ, R54 ;  /* 0x000000ffff294224 */ /* 0x000fca00078e0036 */
[----:B------:R0:W2:Y:S02]  /*d2c0*/  @P4 LDG.E.U8 R50, desc[UR24][R40.64] ;  /* 0x0000001828324981 */ /* 0x0000a4000c1e1100 */
[----:B0-----:R-:W-:Y:S02]  /*d2d0*/  @P4 IMAD.MOV.U32 R40, RZ, RZ, R51 ;  /* 0x000000ffff284224 */ /* 0x001fe400078e0033 */
[----:B------:R-:W-:-:S05]  /*d2e0*/  @P4 IMAD.MOV.U32 R41, RZ, RZ, R52 ;  /* 0x000000ffff294224 */ /* 0x000fca00078e0034 */
[----:B------:R0:W3:Y:S01]  /*d2f0*/  @P4 LDG.E.U8 R48, desc[UR24][R40.64] ;  /* 0x0000001828304981 */ /* 0x0000e2000c1e1100 */
[----:B------:R-:W-:-:S03]  /*d300*/  IADD3 R49, P6, PT, R5, UR5, RZ ;  /* 0x0000000505317c10 */ /* 0x000fc6000ffde0ff */
[----:B------:R-:W-:Y:S04]  /*d310*/  STL [R1+0x5ac], R53 ;  /* 0x0005ac3501007387 */ /* 0x000fe80000100800 */
[----:B------:R-:W-:Y:S01]  /*d320*/  STL [R1+0x5a8], R54 ;  /* 0x0005a83601007387 */ /* 0x000fe20000100800 */
[----:B------:R-:W-:-:S03]  /*d330*/  SHF.R.U64 R16, R12, 0x19, RZ ;  /* 0x000000190c107819 */ /* 0x000fc600000012ff */
[----:B------:R-:W-:Y:S04]  /*d340*/  STL [R1+0x5b4], R51 ;  /* 0x0005b43301007387 */ /* 0x000fe80000100800 */
[----:B------:R-:W-:Y:S04]  /*d350*/  STL [R1+0x5b0], R52 ;  /* 0x0005b03401007387 */ /* 0x000fe80000100800 */
[----:B------:R-:W-:Y:S01]  /*d360*/  STL [R1+0x5bc], R49 ;  /* 0x0005bc3101007387 */ /* 0x000fe20000100800 */
[----:B------:R-:W-:Y:S01]  /*d370*/  LOP3.LUT P5, RZ, R16, 0x1, RZ, 0xc0, !PT ;  /* 0x0000000110ff7812 */ /* 0x000fe200078ac0ff */
[----:B0-----:R-:W-:Y:S01]  /*d380*/  @P4 IMAD.MOV.U32 R40, RZ, RZ, R49 ;  /* 0x000000ffff284224 */ /* 0x001fe200078e0031 */
[----:B------:R-:W-:-:S02]  /*d390*/  PRMT R16, RZ, 0x7610, R16 ;  /* 0x00007610ff107816 */ /* 0x000fc40000000010 */
[----:B------:R-:W-:Y:S01]  /*d3a0*/  PRMT R45, RZ, 0x7610, R45 ;  /* 0x00007610ff2d7816 */ /* 0x000fe2000000002d */
[----:B--2---:R0:W-:Y:S02]  /*d3b0*/  STL [R1+0x20], R50 ;  /* 0x0000203201007387 */ /* 0x0041e40000100800 */
[----:B0-----:R-:W-:Y:S02]  /*d3c0*/  IADD3.X R50, PT, PT, R6, UR14, RZ, P6, !PT ;  /* 0x0000000e06327c10 */ /* 0x001fe4000b7fe4ff */
[----:B---3--:R0:W-:Y:S03]  /*d3d0*/  STL [R1+0x24], R48 ;  /* 0x0000243001007387 */ /* 0x0081e60000100800 */
[----:B------:R-:W-:-:S05]  /*d3e0*/  @P4 IMAD.MOV.U32 R41, RZ, RZ, R50 ;  /* 0x000000ffff294224 */ /* 0x000fca00078e0032 */
[----:B------:R1:W2:Y:S01]  /*d3f0*/  @P4 LDG.E.U8 R16, desc[UR24][R40.64] ;  /* 0x0000001828104981 */ /* 0x0002a2000c1e1100 */
[----:B0-----:R-:W-:-:S04]  /*d400*/  IADD3 R48, P6, PT, R7, UR5, RZ ;  /* 0x0000000507307c10 */ /* 0x001fc8000ffde0ff */
[----:B------:R-:W-:Y:S01]  /*d410*/  IADD3.X R49, PT, PT, R8, UR14, RZ, P6, !PT ;  /* 0x0000000e08317c10 */ /* 0x000fe2000b7fe4ff */
[----:B-1----:R-:W-:-:S04]  /*d420*/  @P4 IMAD.MOV.U32 R40, RZ, RZ, R48 ;  /* 0x000000ffff284224 */ /* 0x002fc800078e0030 */
[----:B------:R-:W-:-:S05]  /*d430*/  @P4 IMAD.MOV.U32 R41, RZ, RZ, R49 ;  /* 0x000000ffff294224 */ /* 0x000fca00078e0031 */
[----:B------:R0:W3:Y:S01]  /*d440*/  @P4 LDG.E.U8 R45, desc[UR24][R40.64] ;  /* 0x00000018282d4981 */ /* 0x0000e2000c1e1100 */
[----:B------:R-:W-:-:S03]  /*d450*/  UIMAD UR4, UR12, 0x1e, URZ ;  /* 0x0000001e0c0478a4 */ /* 0x000fc6000f8e02ff */
[----:B------:R1:W-:Y:S01]  /*d460*/  STL [R1+0x5b8], R50 ;  /* 0x0005b83201007387 */ /* 0x0003e20000100800 */
[----:B------:R-:W-:-:S03]  /*d470*/  USHF.R.S32.HI UR5, URZ, 0x1f, UR4 ;  /* 0x0000001fff057899 */ /* 0x000fc60008011404 */
[----:B------:R0:W-:Y:S01]  /*d480*/  STL [R1+0x5c4], R48 ;  /* 0x0005c43001007387 */ /* 0x0001e20000100800 */
[----:B-1----:R-:W-:Y:S02]  /*d490*/  IADD3 R50, P6, PT, R0, UR4, RZ ;  /* 0x0000000400327c10 */ /* 0x002fe4000ffde0ff */
[----:B0-----:R-:W-:Y:S02]  /*d4a0*/  IADD3 R48, P4, PT, R3, UR4, RZ ;  /* 0x0000000403307c10 */ /* 0x001fe4000ff9e0ff */
[----:B------:R-:W-:Y:S01]  /*d4b0*/  IADD3.X R51, PT, PT, R2, UR5, RZ, P6, !PT ;  /* 0x0000000502337c10 */ /* 0x000fe2000b7fe4ff */
[----:B------:R-:W-:Y:S01]  /*d4c0*/  @P2 IMAD.MOV.U32 R40, RZ, RZ, R50 ;  /* 0x000000ffff282224 */ /* 0x000fe200078e0032 */
[----:B------:R-:W-:-:S03]  /*d4d0*/  PRMT R71, RZ, 0x7610, R71 ;  /* 0x00007610ff477816 */ /* 0x000fc60000000047 */
[----:B------:R-:W-:Y:S01]  /*d4e0*/  @P2 IMAD.MOV.U32 R41, RZ, RZ, R51 ;  /* 0x000000ffff292224 */ /* 0x000fe200078e0033 */
[----:B------:R-:W-:-:S04]  /*d4f0*/  PRMT R70, RZ, 0x7610, R70 ;  /* 0x00007610ff467816 */ /* 0x000fc80000000046 */
[----:B------:R0:W4:Y:S01]  /*d500*/  @P2 LDG.E.U8 R71, desc[UR24][R40.64] ;  /* 0x0000001828472981 */ /* 0x000122000c1e1100 */
[----:B------:R-:W-:Y:S01]  /*d510*/  PRMT R69, RZ, 0x7610, R69 ;  /* 0x00007610ff457816 */ /* 0x000fe20000000045 */
[----:B0-----:R-:W-:Y:S01]  /*d520*/  @P2 IMAD.MOV.U32 R40, RZ, RZ, R48 ;  /* 0x000000ffff282224 */ /* 0x001fe200078e0030 */
[----:B------:R-:W-:Y:S02]  /*d530*/  PRMT R68, RZ, 0x7610, R68 ;  /* 0x00007610ff447816 */ /* 0x000fe40000000044 */
[----:B------:R-:W-:Y:S02]  /*d540*/  PRMT R89, RZ, 0x7610, R89 ;  /* 0x00007610ff597816 */ /* 0x000fe40000000059 */
[----:B------:R-:W-:Y:S02]  /*d550*/  PRMT R92, RZ, 0x7610, R92 ;  /* 0x00007610ff5c7816 */ /* 0x000fe4000000005c */
[----:B------:R-:W-:Y:S02]  /*d560*/  PRMT R44, RZ, 0x7610, R44 ;  /* 0x00007610ff2c7816 */ /* 0x000fe4000000002c */
[----:B------:R-:W-:Y:S01]  /*d570*/  PRMT R43, RZ, 0x7610, R43 ;  /* 0x00007610ff2b7816 */ /* 0x000fe2000000002b */
[----:B--2---:R-:W-:Y:S04]  /*d580*/  STL [R1+0x1c], R16 ;  /* 0x00001c1001007387 */ /* 0x004fe80000100800 */
[----:B------:R0:W-:Y:S04]  /*d590*/  STL [R1+0x5c0], R49 ;  /* 0x0005c03101007387 */ /* 0x0001e80000100800 */
[----:B------:R-:W-:Y:S04]  /*d5a0*/  STL [R1+0x5cc], R50 ;  /* 0x0005cc3201007387 */ /* 0x000fe80000100800 */
[----:B------:R-:W-:Y:S01]  /*d5b0*/  STL [R1+0x5d4], R48 ;  /* 0x0005d43001007387 */ /* 0x000fe20000100800 */
[----:B0-----:R-:W-:-:S03]  /*d5c0*/  IADD3.X R49, PT, PT, R4, UR5, RZ, P4, !PT ;  /* 0x0000000504317c10 */ /* 0x001fc6000a7fe4ff */
[----:B------:R-:W-:Y:S01]  /*d5d0*/  STL [R1+0x5c8], R51 ;  /* 0x0005c83301007387 */ /* 0x000fe20000100800 */
[----:B------:R-:W-:-:S03]  /*d5e0*/  SHF.R.U64 R16, R12, 0x18, RZ ;  /* 0x000000180c107819 */ /* 0x000fc600000012ff */
[----:B---3--:R0:W-:Y:S01]  /*d5f0*/  STL [R1+0x14], R45 ;  /* 0x0000142d01007387 */ /* 0x0081e20000100800 */
[----:B------:R-:W-:Y:S01]  /*d600*/  @P2 IMAD.MOV.U32 R41, RZ, RZ, R49 ;  /* 0x000000ffff292224 */ /* 0x000fe200078e0031 */
[----:B------:R-:W-:Y:S02]  /*d610*/  LOP3.LUT P6, RZ, R16, 0x1, RZ, 0xc0, !PT ;  /* 0x0000000110ff7812 */ /* 0x000fe400078cc0ff */
[----:B------:R1:W-:Y:S04]  /*d620*/  STL [R1+0x5d0], R49 ;  /* 0x0005d03101007387 */ /* 0x0003e80000100800 */
[----:B------:R2:W3:Y:S01]  /*d630*/  @P2 LDG.E.U8 R70, desc[UR24][R40.64] ;  /* 0x0000001828462981 */ /* 0x0004e2000c1e1100 */
[----:B0-----:R-:W-:-:S04]  /*d640*/  IADD3 R45, P4, PT, R5, UR4, RZ ;  /* 0x00000004052d7c10 */ /* 0x001fc8000ff9e0ff */
[----:B-1----:R-:W-:Y:S02]  /*d650*/  IADD3.X R49, PT, PT, R6, UR5, RZ, P4, !PT ;  /* 0x0000000506317c10 */ /* 0x002fe4000a7fe4ff */
[----:B------:R-:W-:Y:S01]  /*d660*/  IADD3 R16, P4, PT, R7, UR4, RZ ;  /* 0x0000000407107c10 */ /* 0x000fe2000ff9e0ff */
[----:B------:R-:W-:Y:S01]  /*d670*/  UIMAD UR4, UR12, 0x1f, URZ ;  /* 0x0000001f0c0478a4 */ /* 0x000fe2000f8e02ff */
[----:B--2---:R-:W-:Y:S02]  /*d680*/  @P2 IMAD.MOV.U32 R40, RZ, RZ, R45 ;  /* 0x000000ffff282224 */ /* 0x004fe400078e002d */
[----:B------:R-:W-:Y:S01]  /*d690*/  @P2 IMAD.MOV.U32 R41, RZ, RZ, R49 ;  /* 0x000000ffff292224 */ /* 0x000fe200078e0031 */
[----:B------:R-:W-:Y:S01]  /*d6a0*/  IADD3.X R48, PT, PT, R8, UR5, RZ, P4, !PT ;  /* 0x0000000508307c10 */ /* 0x000fe2000a7fe4ff */
[----:B------:R-:W-:Y:S01]  /*d6b0*/  USHF.R.S32.HI UR6, URZ, 0x1f, UR4 ;  /* 0x0000001fff067899 */ /* 0x000fe20008011404 */
[----:B------:R0:W-:Y:S04]  /*d6c0*/  STL [R1+0x5dc], R45 ;  /* 0x0005dc2d01007387 */ /* 0x0001e80000100800 */
[----:B------:R1:W2:Y:S01]  /*d6d0*/  @P2 LDG.E.U8 R69, desc[UR24][R40.64] ;  /* 0x0000001828452981 */ /* 0x0002a2000c1e1100 */
[----:B0-----:R-:W-:-:S03]  /*d6e0*/  IADD3 R45, P4, PT, R0, UR4, RZ ;  /* 0x00000004002d7c10 */ /* 0x001fc6000ff9e0ff */
[----:B------:R-:W-:Y:S01]  /*d6f0*/  STL [R1+0x5d8], R49 ;  /* 0x0005d83101007387 */ /* 0x000fe20000100800 */
[----:B-1----:R-:W-:Y:S02]  /*d700*/  @P2 IMAD.MOV.U32 R40, RZ, RZ, R16 ;  /* 0x000000ffff282224 */ /* 0x002fe400078e0010 */
[----:B------:R-:W-:Y:S01]  /*d710*/  @P2 IMAD.MOV.U32 R41, RZ, RZ, R48 ;  /* 0x000000ffff292224 */ /* 0x000fe200078e0030 */
[----:B------:R-:W-:Y:S01]  /*d720*/  STL [R1+0x5e4], R16 ;  /* 0x0005e41001007387 */ /* 0x000fe20000100800 */
[----:B------:R-:W-:-:S03]  /*d730*/  IADD3.X R50, PT, PT, R2, UR6, RZ, P4, !PT ;  /* 0x0000000602327c10 */ /* 0x000fc6000a7fe4ff */
[----:B------:R0:W-:Y:S04]  /*d740*/  STL [R1+0x5e0], R48 ;  /* 0x0005e03001007387 */ /* 0x0001e80000100800 */
[----:B------:R1:W2:Y:S01]  /*d750*/  @P2 LDG.E.U8 R68, desc[UR24][R40.64] ;  /* 0x0000001828442981 */ /* 0x0002a2000c1e1100 */
[----:B0-----:R-:W-:Y:S01]  /*d760*/  IADD3 R48, P2, PT, R3, UR4, RZ ;  /* 0x0000000403307c10 */ /* 0x001fe2000ff5e0ff */
[----:B-1----:R-:W-:-:S03]  /*d770*/  @!P1 IMAD.MOV.U32 R40, RZ, RZ, R45 ;  /* 0x000000ffff289224 */ /* 0x002fc600078e002d */
[----:B------:R-:W-:Y:S01]  /*d780*/  IADD3.X R51, PT, PT, R4, UR6, RZ, P2, !PT ;  /* 0x0000000604337c10 */ /* 0x000fe200097fe4ff */
[----:B------:R-:W-:Y:S01]  /*d790*/  @!P1 IMAD.MOV.U32 R41, RZ, RZ, R50 ;  /* 0x000000ffff299224 */ /* 0x000fe200078e0032 */
[----:B------:R-:W-:Y:S01]  /*d7a0*/  IADD3 R49, P2, PT, R5, UR4, RZ ;  /* 0x0000000405317c10 */ /* 0x000fe2000ff5e0ff */
[----:B------:R-:W-:Y:S04]  /*d7b0*/  STL [R1+0x5ec], R45 ;  /* 0x0005ec2d01007387 */ /* 0x000fe80000100800 */
[----:B------:R-:W-:Y:S04]  /*d7c0*/  STL [R1+0x5f4], R48 ;  /* 0x0005f43001007387 */ /* 0x000fe80000100800 */
[----:B------:R0:W2:Y:S04]  /*d7d0*/  @!P1 LDG.E.U8 R89, desc[UR24][R40.64] ;  /* 0x0000001828599981 */ /* 0x0000a8000c1e1100 */
[----:B------:R1:W-:Y:S01]  /*d7e0*/  STL [R1+0x5e8], R50 ;  /* 0x0005e83201007387 */ /* 0x0003e20000100800 */
[----:B0-----:R-:W-:-:S02]  /*d7f0*/  @!P1 IMAD.MOV.U32 R40, RZ, RZ, R48 ;  /* 0x000000ffff289224 */ /* 0x001fc400078e0030 */
[----:B------:R-:W-:Y:S01]  /*d800*/  @!P1 IMAD.MOV.U32 R41, RZ, RZ, R51 ;  /* 0x000000ffff299224 */ /* 0x000fe200078e0033 */
[----:B-1----:R-:W-:Y:S02]  /*d810*/  IADD3.X R50, PT, PT, R6, UR6, RZ, P2, !PT ;  /* 0x0000000606327c10 */ /* 0x002fe400097fe4ff */
[----:B------:R-:W-:Y:S02]  /*d820*/  IADD3 R45, P2, PT, R7, UR4, RZ ;  /* 0x00000004072d7c10 */ /* 0x000fe4000ff5e0ff */
[----:B------:R0:W3:Y:S02]  /*d830*/  @!P1 LDG.E.U8 R92, desc[UR24][R40.64] ;  /* 0x00000018285c9981 */ /* 0x0000e4000c1e1100 */
[----:B------:R-:W-:Y:S01]  /*d840*/  IADD3.X R48, PT, PT, R8, UR6, RZ, P2, !PT ;  /* 0x0000000608307c10 */ /* 0x000fe200097fe4ff */
[----:B0-----:R-:W-:Y:S02]  /*d850*/  @!P1 IMAD.MOV.U32 R40, RZ, RZ, R49 ;  /* 0x000000ffff289224 */ /* 0x001fe400078e0031 */
[----:B------:R-:W-:-:S05]  /*d860*/  @!P1 IMAD.MOV.U32 R41, RZ, RZ, R50 ;  /* 0x000000ffff299224 */ /* 0x000fca00078e0032 */
[----:B------:R0:W4:Y:S02]  /*d870*/  @!P1 LDG.E.U8 R44, desc[UR24][R40.64] ;  /* 0x00000018282c9981 */ /* 0x000124000c1e1100 */
[----:B0-----:R-:W-:Y:S02]  /*d880*/  @!P1 IMAD.MOV.U32 R40, RZ, RZ, R45 ;  /* 0x000000ffff289224 */ /* 0x001fe400078e002d */
[----:B------:R-:W-:-:S05]  /*d890*/  @!P1 IMAD.MOV.U32 R41, RZ, RZ, R48 ;  /* 0x000000ffff299224 */ /* 0x000fca00078e0030 */
[----:B------:R0:W4:Y:S01]  /*d8a0*/  @!P1 LDG.E.U8 R43, desc[UR24][R40.64] ;  /* 0x00000018282b9981 */ /* 0x000122000c1e1100 */
[----:B------:R-:W-:Y:S01]  /*d8b0*/  UIMAD UR5, UR12, 0x26, URZ ;  /* 0x000000260c0578a4 */ /* 0x000fe2000f8e02ff */
[----:B------:R-:W-:Y:S02]  /*d8c0*/  SHF.R.U64 R16, R12, 0x11, RZ ;  /* 0x000000110c107819 */ /* 0x000fe400000012ff */
[----:B------:R-:W-:Y:S02]  /*d8d0*/  STL [R1+0x5f0], R51 ;  /* 0x0005f03301007387 */ /* 0x000fe40000100800 */
[----:B------:R-:W-:Y:S01]  /*d8e0*/  LOP3.LUT P4, RZ, R16, 0x1, RZ, 0xc0, !PT ;  /* 0x0000000110ff7812 */ /* 0x000fe2000788c0ff */
[----:B------:R-:W-:Y:S02]  /*d8f0*/  USHF.R.S32.HI UR14, URZ, 0x1f, UR5 ;  /* 0x0000001fff0e7899 */ /* 0x000fe40008011405 */
[----:B------:R-:W-:Y:S02]  /*d900*/  IADD3 R16, P2, PT, R0, UR5, RZ ;  /* 0x0000000500107c10 */ /* 0x000fe4000ff5e0ff */
[----:B------:R-:W-:-:S03]  /*d910*/  PRMT R67, RZ, 0x7610, R67 ;  /* 0x00007610ff437816 */ /* 0x000fc60000000043 */
[----:B0-----:R-:W-:Y:S01]  /*d920*/  @P5 IMAD.MOV.U32 R40, RZ, RZ, R16 ;  /* 0x000000ffff285224 */ /* 0x001fe200078e0010 */
[----:B------:R-:W-:Y:S01]  /*d930*/  PRMT R66, RZ, 0x7610, R66 ;  /* 0x00007610ff427816 */ /* 0x000fe20000000042 */
[----:B------:R-:W-:Y:S01]  /*d940*/  UIMAD UR4, UR12, 0x27, URZ ;  /* 0x000000270c0478a4 */ /* 0x000fe2000f8e02ff */
[----:B------:R-:W-:-:S03]  /*d950*/  PRMT R65, RZ, 0x7610, R65 ;  /* 0x00007610ff417816 */ /* 0x000fc60000000041 */
[----:B------:R-:W-:Y:S01]  /*d960*/  USHF.R.S32.HI UR6, URZ, 0x1f, UR4 ;  /* 0x0000001fff067899 */ /* 0x000fe20008011404 */
[----:B------:R-:W-:Y:S02]  /*d970*/  PRMT R64, RZ, 0x7610, R64 ;  /* 0x00007610ff407816 */ /* 0x000fe40000000040 */
[----:B------:R-:W-:Y:S02]  /*d980*/  PRMT R42, RZ, 0x7610, R42 ;  /* 0x00007610ff2a7816 */ /* 0x000fe4000000002a */
[----:B------:R-:W-:Y:S01]  /*d990*/  PRMT R11, RZ, 0x7610, R11 ;  /* 0x00007610ff0b7816 */ /* 0x000fe2000000000b */
[----:B--2---:R-:W-:Y:S04]  /*d9a0*/  STL [R1+0xc20], R89 ;  /* 0x000c205901007387 */ /* 0x004fe80000100800 */
[----:B------:R-:W-:Y:S04]  /*d9b0*/  STL [R1+0x5fc], R49 ;  /* 0x0005fc3101007387 */ /* 0x000fe80000100800 */
[----:B------:R-:W-:Y:S04]  /*d9c0*/  STL [R1+0x5f8], R50 ;  /* 0x0005f83201007387 */ /* 0x000fe80000100800 */
[----:B---3--:R-:W-:Y:S04]  /*d9d0*/  STL [R1+0xc18], R92 ;  /* 0x000c185c01007387 */ /* 0x008fe80000100800 */
[----:B------:R-:W-:Y:S04]  /*d9e0*/  STL [R1+0x604], R45 ;  /* 0x0006042d01007387 */ /* 0x000fe80000100800 */
[----:B------:R-:W-:Y:S04]  /*d9f0*/  STL [R1+0x600], R48 ;  /* 0x0006003001007387 */ /* 0x000fe80000100800 */
[----:B------:R-:W-:Y:S04]  /*da00*/  STL [R1+0x60c], R16 ;  /* 0x00060c1001007387 */ /* 0x000fe80000100800 */
[----:B----4-:R0:W-:Y:S02]  /*da10*/  STL [R1], R44 ;  /* 0x0000002c01007387 */ /* 0x0101e40000100800 */
[----:B0-----:R-:W-:-:S05]  /*da20*/  IADD3.X R44, PT, PT, R2, UR14, RZ, P2, !PT ;  /* 0x0000000e022c7c10 */ /* 0x001fca00097fe4ff */
[----:B------:R-:W-:Y:S04]  /*da30*/  STL [R1+0x608], R44 ;  /* 0x0006082c01007387 */ /* 0x000fe80000100800 */
[----:B------:R0:W-:Y:S01]  /*da40*/  STL [R1+0x4], R43 ;  /* 0x0000042b01007387 */ /* 0x0001e20000100800 */
[----:B------:R-:W-:Y:S01]  /*da50*/  @P5 IMAD.MOV.U32 R41, RZ, RZ, R44 ;  /* 0x000000ffff295224 */ /* 0x000fe200078e002c */
[----:B------:R-:W-:-:S04]  /*da60*/  IADD3 R16, P2, PT, R5, UR5, RZ ;  /* 0x0000000505107c10 */ /* 0x000fc8000ff5e0ff */
[----:B------:R1:W2:Y:S01]  /*da70*/  @P5 LDG.E.U8 R67, desc[UR24][R40.64] ;  /* 0x0000001828435981 */ /* 0x0002a2000c1e1100 */
[----:B0-----:R-:W-:-:S04]  /*da80*/  IADD3 R43, P1, PT, R3, UR5, RZ ;  /* 0x00000005032b7c10 */ /* 0x001fc8000ff3e0ff */
[----:B------:R-:W-:Y:S01]  /*da90*/  IADD3.X R45, PT, PT, R4, UR14, RZ, P1, !PT ;  /* 0x0000000e042d7c10 */ /* 0x000fe20008ffe4ff */
[----:B-1----:R-:W-:Y:S01]  /*daa0*/  @P5 IMAD.MOV.U32 R40, RZ, RZ, R43 ;  /* 0x000000ffff285224 */ /* 0x002fe200078e002b */
[----:B------:R-:W-:-:S03]  /*dab0*/  IADD3.X R44, PT, PT, R6, UR14, RZ, P2, !PT ;  /* 0x0000000e062c7c10 */ /* 0x000fc600097fe4ff */
[----:B------:R-:W-:Y:S01]  /*dac0*/  @P5 IMAD.MOV.U32 R41, RZ, RZ, R45 ;  /* 0x000000ffff295224 */ /* 0x000fe200078e002d */
[----:B------:R0:W-:Y:S04]  /*dad0*/  STL [R1+0x614], R43 ;  /* 0x0006142b01007387 */ /* 0x0001e80000100800 */
[----:B------:R1:W3:Y:S01]  /*dae0*/  @P5 LDG.E.U8 R66, desc[UR24][R40.64] ;  /* 0x0000001828425981 */ /* 0x0002e2000c1e1100 */
[----:B0-----:R-:W-:-:S03]  /*daf0*/  IADD3 R43, P2, PT, R7, UR5, RZ ;  /* 0x00000005072b7c10 */ /* 0x001fc6000ff5e0ff */
[----:B------:R-:W-:Y:S01]  /*db00*/  STL [R1+0x61c], R16 ;  /* 0x00061c1001007387 */ /* 0x000fe20000100800 */
[----:B-1----:R-:W-:-:S03]  /*db10*/  @P5 IMAD.MOV.U32 R40, RZ, RZ, R16 ;  /* 0x000000ffff285224 */ /* 0x002fc600078e0010 */
[----:B------:R-:W-:Y:S01]  /*db20*/  STL [R1+0x610], R45 ;  /* 0x0006102d01007387 */ /* 0x000fe20000100800 */
[----:B------:R-:W-:Y:S01]  /*db30*/  @P5 IMAD.MOV.U32 R41, RZ, RZ, R44 ;  /* 0x000000ffff295224 */ /* 0x000fe200078e002c */
[----:B------:R-:W-:Y:S02]  /*db40*/  IADD3.X R48, PT, PT, R8, UR14, RZ, P2, !PT ;  /* 0x0000000e08307c10 */ /* 0x000fe400097fe4ff */
[----:B------:R-:W-:Y:S01]  /*db50*/  PRMT R39, RZ, 0x7610, R39 ;  /* 0x00007610ff277816 */ /* 0x000fe20000000027 */
[----:B------:R0:W-:Y:S04]  /*db60*/  STL [R1+0x618], R44 ;  /* 0x0006182c01007387 */ /* 0x0001e80000100800 */
[----:B------:R1:W4:Y:S01]  /*db70*/  @P5 LDG.E.U8 R65, desc[UR24][R40.64] ;  /* 0x0000001828415981 */ /* 0x000322000c1e1100 */
[----:B------:R-:W-:Y:S01]  /*db80*/  PRMT R10, RZ, 0x7610, R10 ;  /* 0x00007610ff0a7816 */ /* 0x000fe2000000000a */
[----:B------:R-:W-:Y:S01]  /*db90*/  UIMAD UR5, UR12, 0x2e, URZ ;  /* 0x0000002e0c0578a4 */ /* 0x000fe2000f8e02ff */
[----:B------:R-:W-:-:S02]  /*dba0*/  PRMT R63, RZ, 0x7610, R63 ;  /* 0x00007610ff3f7816 */ /* 0x000fc4000000003f */
[----:B------:R-:W-:Y:S02]  /*dbb0*/  PRMT R62, RZ, 0x7610, R62 ;  /* 0x00007610ff3e7816 */ /* 0x000fe4000000003e */
[----:B------:R-:W-:Y:S02]  /*dbc0*/  PRMT R61, RZ, 0x7610, R61 ;  /* 0x00007610ff3d7816 */ /* 0x000fe4000000003d */
[----:B------:R-:W-:Y:S02]  /*dbd0*/  PRMT R60, RZ, 0x7610, R60 ;  /* 0x00007610ff3c7816 */ /* 0x000fe4000000003c */
[----:B------:R-:W-:Y:S02]  /*dbe0*/  PRMT R84, RZ, 0x7610, R84 ;  /* 0x00007610ff547816 */ /* 0x000fe40000000054 */
[----:B------:R-:W-:Y:S02]  /*dbf0*/  PRMT R86, RZ, 0x7610, R86 ;  /* 0x00007610ff567816 */ /* 0x000fe40000000056 */
[----:B------:R-:W-:-:S02]  /*dc00*/  PRMT R88, RZ, 0x7610, R88 ;  /* 0x00007610ff587816 */ /* 0x000fc40000000058 */
[----:B------:R-:W-:Y:S02]  /*dc10*/  PRMT R91, RZ, 0x7610, R91 ;  /* 0x00007610ff5b7816 */ /* 0x000fe4000000005b */
[----:B------:R-:W-:Y:S02]  /*dc20*/  PRMT R59, RZ, 0x7610, R59 ;  /* 0x00007610ff3b7816 */ /* 0x000fe4000000003b */
[----:B------:R-:W-:Y:S02]  /*dc30*/  PRMT R58, RZ, 0x7610, R58 ;  /* 0x00007610ff3a7816 */ /* 0x000fe4000000003a */
[----:B------:R-:W-:Y:S02]  /*dc40*/  PRMT R93, RZ, 0x7610, R93 ;  /* 0x00007610ff5d7816 */ /* 0x000fe4000000005d */
[----:B------:R-:W-:Y:S02]  /*dc50*/  PRMT R90, RZ, 0x7610, R90 ;  /* 0x00007610ff5a7816 */ /* 0x000fe4000000005a */
[----:B------:R-:W-:-:S02]  /*dc60*/  PRMT R87, RZ, 0x7610, R87 ;  /* 0x00007610ff577816 */ /* 0x000fc40000000057 */
[----:B------:R-:W-:Y:S01]  /*dc70*/  PRMT R85, RZ, 0x7610, R85 ;  /* 0x00007610ff557816 */ /* 0x000fe20000000055 */
[----:B------:R-:W-:Y:S01]  /*dc80*/  STS.U8 [R9+UR9+0x6700], R77 ;  /* 0x0067004d09007988 */ /* 0x000fe20008000009 */
[----:B0-----:R-:W-:Y:S01]  /*dc90*/  IADD3 R44, P1, PT, R0, UR4, RZ ;  /* 0x00000004002c7c10 */ /* 0x001fe2000ff3e0ff */
[----:B-1----:R-:W-:Y:S01]  /*dca0*/  @P5 IMAD.MOV.U32 R40, RZ, RZ, R43 ;  /* 0x000000ffff285224 */ /* 0x002fe200078e002b */
[----:B------:R-:W-:Y:S01]  /*dcb0*/  LOP3.LUT R50, R13, 0x30, RZ, 0xfc, !PT ;  /* 0x000000300d327812 */ /* 0x000fe200078efcff */
[----:B------:R-:W-:Y:S01]  /*dcc0*/  @P5 IMAD.MOV.U32 R41, RZ, RZ, R48 ;  /* 0x000000ffff295224 */ /* 0x000fe200078e0030 */
[----:B------:R-:W-:Y:S01]  /*dcd0*/  IADD3.X R45, PT, PT, R2, UR6, RZ, P1, !PT ;  /* 0x00000006022d7c10 */ /* 0x000fe20008ffe4ff */
[----:B------:R-:W0:Y:S01]  /*dce0*/  LDCU UR14, c[0x0][0x3b0] ;  /* 0x00007600ff0e77ac */ /* 0x000e220008000800 */
[----:B------:R-:W-:Y:S02]  /*dcf0*/  IADD3 R16, P2, PT, R3, UR4, RZ ;  /* 0x0000000403107c10 */ /* 0x000fe4000ff5e0ff */
[----:B------:R1:W2:Y:S04]  /*dd00*/  @P5 LDG.E.U8 R64, desc[UR24][R40.64] ;  /* 0x0000001828405981 */ /* 0x0002a8000c1e1100 */
[----:B------:R0:W-:Y:S01]  /*dd10*/  STL [R1+0x624], R43 ;  /* 0x0006242b01007387 */ /* 0x0001e20000100800 */
[----:B-1----:R-:W-:-:S02]  /*dd20*/  @P6 IMAD.MOV.U32 R40, RZ, RZ, R44 ;  /* 0x000000ffff286224 */ /* 0x002fc400078e002c */
[----:B------:R-:W-:Y:S01]  /*dd30*/  @P6 IMAD.MOV.U32 R41, RZ, RZ, R45 ;  /* 0x000000ffff296224 */ /* 0x000fe200078e002d */
[----:B0-----:R-:W-:-:S04]  /*dd40*/  IADD3.X R43, PT, PT, R4, UR6, RZ, P2, !PT ;  /* 0x00000006042b7c10 */ /* 0x001fc800097fe4ff */
[----:B------:R0:W2:Y:S02]  /*dd50*/  @P6 LDG.E.U8 R42, desc[UR24][R40.64] ;  /* 0x00000018282a6981 */ /* 0x0000a4000c1e1100 */
[----:B0-----:R-:W-:Y:S02]  /*dd60*/  @P6 IMAD.MOV.U32 R40, RZ, RZ, R16 ;  /* 0x000000ffff286224 */ /* 0x001fe400078e0010 */
[----:B------:R-:W-:-:S05]  /*dd70*/  @P6 IMAD.MOV.U32 R41, RZ, RZ, R43 ;  /* 0x000000ffff296224 */ /* 0x000fca00078e002b */
[----:B------:R0:W3:Y:S04]  /*dd80*/  @P6 LDG.E.U8 R11, desc[UR24][R40.64] ;  /* 0x00000018280b6981 */ /* 0x0000e8000c1e1100 */
[----:B------:R-:W-:Y:S04]  /*dd90*/  STL [R1+0x62c], R44 ;  /* 0x00062c2c01007387 */ /* 0x000fe80000100800 */
[----:B------:R-:W-:Y:S04]  /*dda0*/  STL [R1+0x620], R48 ;  /* 0x0006203001007387 */ /* 0x000fe80000100800 */
[----:B------:R-:W-:Y:S04]  /*ddb0*/  STL [R1+0x634], R16 ;  /* 0x0006341001007387 */ /* 0x000fe80000100800 */
[----:B------:R-:W-:Y:S04]  /*ddc0*/  STL [R1+0x628], R45 ;  /* 0x0006282d01007387 */ /* 0x000fe80000100800 */
[----:B------:R-:W-:Y:S04]  /*ddd0*/  STL [R1+0x630], R43 ;  /* 0x0006302b01007387 */ /* 0x000fe80000100800 */
[----:B--2---:R1:W-:Y:S02]  /*dde0*/  STL [R1+0x8], R42 ;  /* 0x0000082a01007387 */ /* 0x0043e40000100800 */
[----:B-1----:R-:W-:-:S04]  /*ddf0*/  IADD3 R42, P1, PT, R5, UR4, RZ ;  /* 0x00000004052a7c10 */ /* 0x002fc8000ff3e0ff */
[----:B------:R-:W-:Y:S01]  /*de00*/  IADD3.X R43, PT, PT, R6, UR6, RZ, P1, !PT ;  /* 0x00000006062b7c10 */ /* 0x000fe20008ffe4ff */
[----:B------:R-:W-:Y:S01]  /*de10*/  STL [R1+0x63c], R42 ;  /* 0x00063c2a01007387 */ /* 0x000fe20000100800 */
[----:B0-----:R-:W-:-:S03]  /*de20*/  @P6 IMAD.MOV.U32 R40, RZ, RZ, R42 ;  /* 0x000000ffff286224 */ /* 0x001fc600078e002a */
[----:B---3--:R0:W-:Y:S01]  /*de30*/  STL [R1+0xc], R11 ;  /* 0x00000c0b01007387 */ /* 0x0081e20000100800 */
[----:B------:R-:W-:-:S05]  /*de40*/  @P6 IMAD.MOV.U32 R41, RZ, RZ, R43 ;  /* 0x000000ffff296224 */ /* 0x000fca00078e002b */
[----:B------:R1:W2:Y:S01]  /*de50*/  @P6 LDG.E.U8 R39, desc[UR24][R40.64] ;  /* 0x0000001828276981 */ /* 0x0002a2000c1e1100 */
[----:B0-----:R-:W-:-:S04]  /*de60*/  IADD3 R11, P2, PT, R7, UR4, RZ ;  /* 0x00000004070b7c10 */ /* 0x001fc8000ff5e0ff */
[----:B------:R-:W-:Y:S01]  /*de70*/  IADD3.X R16, PT, PT, R8, UR6, RZ, P2, !PT ;  /* 0x0000000608107c10 */ /* 0x000fe200097fe4ff */
[----:B-1----:R-:W-:Y:S01]  /*de80*/  @P6 IMAD.MOV.U32 R40, RZ, RZ, R11 ;  /* 0x000000ffff286224 */ /* 0x002fe200078e000b */
[----:B------:R-:W-:Y:S01]  /*de90*/  STL [R1+0x644], R11 ;  /* 0x0006440b01007387 */ /* 0x000fe20000100800 */
[----:B------:R-:W-:Y:S02]  /*dea0*/  USHF.R.S32.HI UR4, URZ, 0x1f, UR5 ;  /* 0x0000001fff047899 */ /* 0x000fe40008011405 */
[----:B------:R-:W-:Y:S01]  /*deb0*/  @P6 IMAD.MOV.U32 R41, RZ, RZ, R16 ;  /* 0x000000ffff296224 */ /* 0x000fe200078e0010 */
[----:B------:R-:W-:Y:S02]  /*dec0*/  ISETP.GT.U32.AND P5, PT, R14, R18, PT ;  /* 0x000000120e00720c */ /* 0x000fe40003fa4070 */
[C---:B------:R-:W-:Y:S02]  /*ded0*/  LOP3.LUT R55, R13.reuse, 0x36, RZ, 0xfc, !PT ;  /* 0x000000360d377812 */ /* 0x040fe400078efcff */
[C---:B------:R-:W-:Y:S01]  /*dee0*/  LOP3.LUT R49, R13.reuse, 0x32, RZ, 0xfc, !PT ;  /* 0x000000320d317812 */ /* 0x040fe200078efcff */
[----:B------:R-:W3:Y:S01]  /*def0*/  @P6 LDG.E.U8 R10, desc[UR24][R40.64] ;  /* 0x00000018280a6981 */ /* 0x000ee2000c1e1100 */
[----:B------:R-:W-:Y:S01]  /*df00*/  LOP3.LUT R53, R13, 0x34, RZ, 0xfc, !PT ;  /* 0x000000340d357812 */ /* 0x000fe200078efcff */
[----:B------:R-:W0:Y:S02]  /*df10*/  LDCU UR6, c[0x0][0x3b0] ;  /* 0x00007600ff0677ac */ /* 0x000e240008000800 */
[----:B------:R-:W-:Y:S04]  /*df20*/  STL [R1+0x638], R43 ;  /* 0x0006382b01007387 */ /* 0x000fe80000100800 */
[----:B------:R-:W-:Y:S04]  /*df30*/  STL [R1+0x640], R16 ;  /* 0x0006401001007387 */ /* 0x000fe80000100800 */
[----:B--2---:R1:W-:Y:S02]  /*df40*/  STL [R1+0x10], R39 ;  /* 0x0000102701007387 */ /* 0x0043e40000100800 */
[----:B-1----:R-:W-:-:S04]  /*df50*/  IADD3 R39, P1, PT, R0, UR5, RZ ;  /* 0x0000000500277c10 */ /* 0x002fc8000ff3e0ff */
[----:B------:R-:W-:Y:S01]  /*df60*/  IADD3.X R42, PT, PT, R2, UR4, RZ, P1, !PT ;  /* 0x00000004022a7c10 */ /* 0x000fe20008ffe4ff */
[----:B------:R-:W-:Y:S04]  /*df70*/  STL [R1+0x64c], R39 ;  /* 0x00064c2701007387 */ /* 0x000fe80000100800 */
[----:B---3--:R1:W-:Y:S01]  /*df80*/  STL [R1+0x18], R10 ;  /* 0x0000180a01007387 */ /* 0x0083e20000100800 */
[----:B------:R-:W-:Y:S02]  /*df90*/  @P4 IMAD.MOV.U32 R40, RZ, RZ, R39 ;  /* 0x000000ffff284224 */ /* 0x000fe400078e0027 */
[----:B------:R-:W-:Y:S01]  /*dfa0*/  @P4 IMAD.MOV.U32 R41, RZ, RZ, R42 ;  /* 0x000000ffff294224 */ /* 0x000fe200078e002a */
[----:B------:R2:W-:Y:S04]  /*dfb0*/  STL [R1+0x648], R42 ;  /* 0x0006482a01007387 */ /* 0x0005e80000100800 */
[----:B------:R3:W4:Y:S01]  /*dfc0*/  @P4 LDG.E.U8 R63, desc[UR24][R40.64] ;  /* 0x00000018283f4981 */ /* 0x000722000c1e1100 */
[----:B-1----:R-:W-:-:S04]  /*dfd0*/  IADD3 R10, P1, PT, R3, UR5, RZ ;  /* 0x00000005030a7c10 */ /* 0x002fc8000ff3e0ff */
[----:B------:R-:W-:Y:S02]  /*dfe0*/  IADD3.X R11, PT, PT, R4, UR4, RZ, P1, !PT ;  /* 0x00000004040b7c10 */ /* 0x000fe40008ffe4ff */
[----:B--2---:R-:W-:Y:S01]  /*dff0*/  IADD3 R42, P1, PT, R5, UR5, RZ ;  /* 0x00000005052a7c10 */ /* 0x004fe2000ff3e0ff */
[----:B---3--:R-:W-:Y:S02]  /*e000*/  @P4 IMAD.MOV.U32 R40, RZ, RZ, R10 ;  /* 0x000000ffff284224 */ /* 0x008fe400078e000a */
[----:B------:R-:W-:Y:S01]  /*e010*/  @P4 IMAD.MOV.U32 R41, RZ, RZ, R11 ;  /* 0x000000ffff294224 */ /* 0x000fe200078e000b */
[----:B------:R-:W-:Y:S01]  /*e020*/  IADD3.X R43, PT, PT, R6, UR4, RZ, P1, !PT ;  /* 0x00000004062b7c10 */ /* 0x000fe20008ffe4ff */
[----:B------:R1:W-:Y:S04]  /*e030*/  STL [R1+0x654], R10 ;  /* 0x0006540a01007387 */ /* 0x0003e80000100800 */
[----:B------:R2:W3:Y:S01]  /*e040*/  @P4 LDG.E.U8 R62, desc[UR24][R40.64] ;  /* 0x00000018283e4981 */ /* 0x0004e2000c1e1100 */
[----:B-1----:R-:W-:-:S03]  /*e050*/  IADD3 R10, P2, PT, R7, UR5, RZ ;  /* 0x00000005070a7c10 */ /* 0x002fc6000ff5e0ff */
[----:B------:R1:W-:Y:S01]  /*e060*/  STL [R1+0x650], R11 ;  /* 0x0006500b01007387 */ /* 0x0003e20000100800 */
[----:B--2---:R-:W-:Y:S02]  /*e070*/  @P4 IMAD.MOV.U32 R40, RZ, RZ, R42 ;  /* 0x000000ffff284224 */ /* 0x004fe400078e002a */
[----:B------:R-:W-:Y:S01]  /*e080*/  @P4 IMAD.MOV.U32 R41, RZ, RZ, R43 ;  /* 0x000000ffff294224 */ /* 0x000fe200078e002b */
[----:B------:R-:W-:Y:S01]  /*e090*/  STL [R1+0x65c], R42 ;  /* 0x00065c2a01007387 */ /* 0x000fe20000100800 */
[----:B-1----:R-:W-:-:S03]  /*e0a0*/  IADD3.X R11, PT, PT, R8, UR4, RZ, P2, !PT ;  /* 0x00000004080b7c10 */ /* 0x002fc600097fe4ff */
[----:B------:R1:W-:Y:S04]  /*e0b0*/  STL [R1+0x664], R10 ;  /* 0x0006640a01007387 */ /* 0x0003e80000100800 */
[----:B------:R2:W-:Y:S04]  /*e0c0*/  STL [R1+0x658], R43 ;  /* 0x0006582b01007387 */ /* 0x0005e80000100800 */
[----:B------:R0:W3:Y:S04]  /*e0d0*/  @P4 LDG.E.U8 R61, desc[UR24][R40.64] ;  /* 0x00000018283d4981 */ /* 0x0000e8000c1e1100 */
[----:B------:R2:W-:Y:S01]  /*e0e0*/  STL [R1+0x660], R11 ;  /* 0x0006600b01007387 */ /* 0x0005e20000100800 */
[----:B0-----:R-:W-:-:S03]  /*e0f0*/  @P4 IMAD.MOV.U32 R40, RZ, RZ, R10 ;  /* 0x000000ffff284224 */ /* 0x001fc600078e000a */
[----:B-1----:R-:W3:Y:S01]  /*e100*/  LDL.LU R10, [R1+0x134] ;  /* 0x00013400010a7983 */ /* 0x002ee20000300800 */
[----:B------:R-:W-:Y:S01]  /*e110*/  ISETP.GT.U32.AND P2, PT, R14, R19, PT ;  /* 0x000000130e00720c */ /* 0x000fe20003f44070 */
[----:B------:R-:W-:-:S12]  /*e120*/  @!P5 IMAD.IADD R18, R18, 0x1, -R14 ;  /* 0x000000011212d824 */ /* 0x000fd800078e0a0e */
[----:B------:R-:W-:Y:S01]  /*e130*/  @!P2 IMAD.IADD R19, R19, 0x1, -R14 ;  /* 0x000000011313a824 */ /* 0x000fe200078e0a0e */
[C---:B------:R-:W-:Y:S02]  /*e140*/  ISETP.GT.U32.AND P2, PT, R14.reuse, R20, PT ;  /* 0x000000140e00720c */ /* 0x040fe40003f44070 */
[----:B------:R-:W-:Y:S02]  /*e150*/  ISETP.GT.U32.AND P5, PT, R14, R25, PT ;  /* 0x000000190e00720c */ /* 0x000fe40003fa4070 */
[----:B------:R-:W-:-:S09]  /*e160*/  IABS R16, R50 ;  /* 0x0000003200107213 */ /* 0x000fd20000000000 */
[----:B------:R-:W-:Y:S01]  /*e170*/  @!P2 IMAD.IADD R20, R20, 0x1, -R14 ;  /* 0x000000011414a824 */ /* 0x000fe200078e0a0e */
[----:B------:R-:W-:Y:S01]  /*e180*/  ISETP.GT.U32.AND P2, PT, R14, R28, PT ;  /* 0x0000001c0e00720c */ /* 0x000fe20003f44070 */
[----:B------:R-:W-:Y:S01]  /*e190*/  IMAD.HI.U32 R39, R15, R16, RZ ;  /* 0x000000100f277227 */ /* 0x000fe200078e00ff */
[----:B------:R-:W-:-:S03]  /*e1a0*/  IABS R45, R55 ;  /* 0x00000037002d7213 */ /* 0x000fc60000000000 */
[----:B------:R-:W-:Y:S02]  /*e1b0*/  @P4 IMAD.MOV.U32 R41, RZ, RZ, R11 ;  /* 0x000000ffff294224 */ /* 0x000fe400078e000b */
[----:B------:R-:W-:Y:S02]  /*e1c0*/  IMAD.MOV R39, RZ, RZ, -R39 ;  /* 0x000000ffff277224 */ /* 0x000fe400078e0a27 */
[----:B------:R-:W-:Y:S01]  /*e1d0*/  @!P5 IMAD.IADD R25, R25, 0x1, -R14 ;  /* 0x000000011919d824 */ /* 0x000fe200078e0a0e */
[C---:B------:R-:W-:Y:S01]  /*e1e0*/  ISETP.GT.U32.AND P5, PT, R14.reuse, R27, PT ;  /* 0x0000001b0e00720c */ /* 0x040fe20003fa4070 */
[----:B------:R0:W4:Y:S01]  /*e1f0*/  @P4 LDG.E.U8 R60, desc[UR24][R40.64] ;  /* 0x00000018283c4981 */ /* 0x000122000c1e1100 */
[----:B------:R-:W-:Y:S01]  /*e200*/  IMAD R16, R14, R39, R16 ;  /* 0x000000270e107224 */ /* 0x000fe200078e0210 */
[----:B------:R-:W-:Y:S01]  /*e210*/  IABS R39, R53 ;  /* 0x0000003500277213 */ /* 0x000fe20000000000 */
[----:B------:R-:W-:Y:S01]  /*e220*/  @!P2 IMAD.IADD R28, R28, 0x1, -R14 ;  /* 0x000000011c1ca824 */ /* 0x000fe200078e0a0e */
[----:B------:R-:W-:Y:S01]  /*e230*/  ISETP.GT.U32.AND P2, PT, R14, R29, PT ;  /* 0x0000001d0e00720c */ /* 0x000fe20003f44070 */
[----:B--2---:R-:W-:Y:S01]  /*e240*/  IMAD.HI.U32 R43, R15, R45, RZ ;  /* 0x0000002d0f2b7227 */ /* 0x004fe200078e00ff */
[----:B0-----:R-:W-:-:S03]  /*e250*/  IABS R40, R49 ;  /* 0x0000003100287213 */ /* 0x001fc60000000000 */
[----:B------:R-:W-:Y:S01]  /*e260*/  IMAD.MOV R43, RZ, RZ, -R43 ;  /* 0x000000ffff2b7224 */ /* 0x000fe200078e0a2b */
[----:B------:R-:W-:Y:S01]  /*e270*/  LOP3.LUT R51, R13, 0x38, RZ, 0xfc, !PT ;  /* 0x000000380d337812 */ /* 0x000fe200078efcff */
[----:B------:R-:W-:Y:S01]  /*e280*/  IMAD.HI.U32 R42, R15, R39, RZ ;  /* 0x000000270f2a7227 */ /* 0x000fe200078e00ff */
[----:B------:R-:W-:-:S03]  /*e290*/  LOP3.LUT R54, R13, 0x3a, RZ, 0xfc, !PT ;  /* 0x0000003a0d367812 */ /* 0x000fc600078efcff */
[----:B------:R-:W-:Y:S01]  /*e2a0*/  IMAD.HI.U32 R41, R15, R40, RZ ;  /* 0x000000280f297227 */ /* 0x000fe200078e00ff */
[----:B------:R-:W-:-:S03]  /*e2b0*/  IABS R44, R51 ;  /* 0x00000033002c7213 */ /* 0x000fc60000000000 */
[C---:B------:R-:W-:Y:S01]  /*e2c0*/  IMAD R45, R14.reuse, R43, R45 ;  /* 0x0000002b0e2d7224 */ /* 0x040fe200078e022d */
[----:B------:R-:W-:Y:S01]  /*e2d0*/  IABS R43, R54 ;  /* 0x00000036002b7213 */ /* 0x000fe20000000000 */
[----:B------:R-:W-:Y:S02]  /*e2e0*/  IMAD.MOV R41, RZ, RZ, -R41 ;  /* 0x000000ffff297224 */ /* 0x000fe400078e0a29 */
[----:B------:R-:W-:Y:S02]  /*e2f0*/  IMAD.MOV R42, RZ, RZ, -R42 ;  /* 0x000000ffff2a7224 */ /* 0x000fe400078e0a2a */
[----:B------:R-:W-:Y:S01]  /*e300*/  @!P5 IMAD.IADD R27, R27, 0x1, -R14 ;  /* 0x000000011b1bd824 */ /* 0x000fe200078e0a0e */
[C---:B------:R-:W-:Y:S01]  /*e310*/  ISETP.GT.U32.AND P5, PT, R14.reuse, R33, PT ;  /* 0x000000210e00720c */ /* 0x040fe20003fa4070 */
[C---:B------:R-:W-:Y:S02]  /*e320*/  IMAD R40, R14.reuse, R41, R40 ;  /* 0x000000290e287224 */ /* 0x040fe400078e0228 */
[----:B------:R-:W-:-:S02]  /*e330*/  IMAD R39, R14, R42, R39 ;  /* 0x0000002a0e277224 */ /* 0x000fc400078e0227 */
[----:B------:R-:W-:Y:S01]  /*e340*/  @!P2 IMAD.IADD R29, R29, 0x1, -R14 ;  /* 0x000000011d1da824 */ /* 0x000fe200078e0a0e */
[----:B------:R-:W-:Y:S01]  /*e350*/  ISETP.GT.U32.AND P2, PT, R14, R36, PT ;  /* 0x000000240e00720c */ /* 0x000fe20003f44070 */
[----:B------:R-:W-:-:S04]  /*e360*/  IMAD.HI.U32 R41, R15, R44, RZ ;  /* 0x0000002c0f297227 */ /* 0x000fc800078e00ff */
[----:B------:R-:W-:Y:S01]  /*e370*/  IMAD.HI.U32 R42, R15, R43, RZ ;  /* 0x0000002b0f2a7227 */ /* 0x000fe200078e00ff */
[C---:B------:R-:W-:Y:S02]  /*e380*/  ISETP.GT.U32.AND P6, PT, R14.reuse, R46, PT ;  /* 0x0000002e0e00720c */ /* 0x040fe40003fc4070 */
[----:B------:R-:W-:Y:S01]  /*e390*/  LOP3.LUT R52, R13, 0x3c, RZ, 0xfc, !PT ;  /* 0x0000003c0d347812 */ /* 0x000fe200078efcff */
[----:B------:R-:W-:Y:S02]  /*e3a0*/  IMAD.MOV R41, RZ, RZ, -R41 ;  /* 0x000000ffff297224 */ /* 0x000fe400078e0a29 */
[----:B------:R-:W-:Y:S02]  /*e3b0*/  IMAD.MOV R42, RZ, RZ, -R42 ;  /* 0x000000ffff2a7224 */ /* 0x000fe400078e0a2a */
[C---:B------:R-:W-:Y:S01]  /*e3c0*/  IMAD R44, R14.reuse, R41, R44 ;  /* 0x000000290e2c7224 */ /* 0x040fe200078e022c */
[----:B------:R-:W-:Y:S01]  /*e3d0*/  IABS R41, R52 ;  /* 0x0000003400297213 */ /* 0x000fe20000000000 */
[----:B------:R-:W-:-:S02]  /*e3e0*/  IMAD R43, R14, R42, R43 ;  /* 0x0000002a0e2b7224 */ /* 0x000fc400078e022b */
[--C-:B------:R-:W-:Y:S01]  /*e3f0*/  @!P5 IMAD.IADD R33, R33, 0x1, -R14.reuse ;  /* 0x000000012121d824 */ /* 0x100fe200078e0a0e */
[----:B------:R-:W-:Y:S01]  /*e400*/  ISETP.GT.U32.AND P5, PT, R14, R35, PT ;  /* 0x000000230e00720c */ /* 0x000fe20003fa4070 */
[----:B------:R-:W-:Y:S01]  /*e410*/  @!P2 IMAD.IADD R36, R36, 0x1, -R14 ;  /* 0x000000012424a824 */ /* 0x000fe200078e0a0e */
[----:B------:R-:W-:Y:S01]  /*e420*/  ISETP.GT.U32.AND P2, PT, R14, R37, PT ;  /* 0x000000250e00720c */ /* 0x000fe20003f44070 */
[----:B------:R-:W-:-:S04]  /*e430*/  IMAD.HI.U32 R56, R15, R41, RZ ;  /* 0x000000290f387227 */ /* 0x000fc800078e00ff */
[----:B------:R-:W-:Y:S01]  /*e440*/  @!P6 IMAD.IADD R46, R46, 0x1, -R14 ;  /* 0x000000012e2ee824 */ /* 0x000fe200078e0a0e */
[----:B------:R-:W-:Y:S01]  /*e450*/  ISETP.GT.U32.AND P6, PT, R14, R45, PT ;  /* 0x0000002d0e00720c */ /* 0x000fe20003fc4070 */
[----:B------:R-:W-:-:S04]  /*e460*/  UIMAD UR4, UR12, 0x2f, URZ ;  /* 0x0000002f0c0478a4 */ /* 0x000fc8000f8e02ff */
[--C-:B------:R-:W-:Y:S01]  /*e470*/  @!P5 IMAD.IADD R35, R35, 0x1, -R14.reuse ;  /* 0x000000012323d824 */ /* 0x100fe200078e0a0e */
[----:B------:R-:W-:Y:S01]  /*e480*/  ISETP.GT.U32.AND P5, PT, R14, R16, PT ;  /* 0x000000100e00720c */ /* 0x000fe20003fa4070 */
[----:B------:R-:W-:Y:S01]  /*e490*/  @!P2 IMAD.IADD R37, R37, 0x1, -R14 ;  /* 0x000000012525a824 */ /* 0x000fe200078e0a0e */
[----:B------:R-:W-:Y:S01]  /*e4a0*/  USHF.R.S32.HI UR5, URZ, 0x1f, UR4 ;  /* 0x0000001fff057899 */ /* 0x000fe20008011404 */
[----:B------:R-:W-:-:S04]  /*e4b0*/  IMAD.MOV R56, RZ, RZ, -R56 ;  /* 0x000000ffff387224 */ /* 0x000fc800078e0a38 */
[----:B------:R-:W-:Y:S01]  /*e4c0*/  @!P6 IMAD.IADD R45, R45, 0x1, -R14 ;  /* 0x000000012d2de824 */ /* 0x000fe200078e0a0e */
[----:B------:R-:W-:Y:S01]  /*e4d0*/  IADD3 R82, P6, PT, R0, UR4, RZ ;  /* 0x0000000400527c10 */ /* 0x000fe2000ffde0ff */
[----:B------:R-:W-:-:S03]  /*e4e0*/  IMAD R41, R14, R56, R41 ;  /* 0x000000380e297224 */ /* 0x000fc600078e0229 */
[----:B------:R-:W-:Y:S01]  /*e4f0*/  IADD3.X R83, PT, PT, R2, UR5, RZ, P6, !PT ;  /* 0x0000000502537c10 */ /* 0x000fe2000b7fe4ff */
[----:B------:R-:W-:Y:S01]  /*e500*/  @!P5 IMAD.IADD R16, R16, 0x1, -R14 ;  /* 0x000000011010d824 */ /* 0x000fe200078e0a0e */
[----:B------:R-:W-:Y:S01]  /*e510*/  ISETP.GT.U32.AND P5, PT, R14, R41, PT ;  /* 0x000000290e00720c */ /* 0x000fe20003fa4070 */
[----:B------:R0:W-:-:S12]  /*e520*/  STL [R1+0x54c], R82 ;  /* 0x00054c5201007387 */ /* 0x0001d80000100800 */
[----:B------:R-:W-:Y:S02]  /*e530*/  @!P5 IMAD.IADD R41, R41, 0x1, -R14 ;  /* 0x000000012929d824 */ /* 0x000fe400078e0a0e */
[C---:B---3--:R-:W-:Y:S02]  /*e540*/  VIADD R11, R10.reuse, 0x2e ;  /* 0x0000002e0a0b7836 */ /* 0x048fe40000000000 */
[----:B------:R-:W-:-:S03]  /*e550*/  VIADD R10, R10, 0x3e ;  /* 0x0000003e0a0a7836 */ /* 0x000fc60000000000 */
[----:B------:R-:W-:Y:S02]  /*e560*/  IABS R42, R11 ;  /* 0x0000000b002a7213 */ /* 0x000fe40000000000 */
[----:B------:R-:W-:-:S03]  /*e570*/  IABS R48, R10 ;  /* 0x0000000a00307213 */ /* 0x000fc60000000000 */
[----:B------:R-:W-:-:S04]  /*e580*/  IMAD.HI.U32 R57, R15, R42, RZ ;  /* 0x0000002a0f397227 */ /* 0x000fc800078e00ff */
[----:B------:R-:W-:-:S04]  /*e590*/  IMAD.HI.U32 R15, R15, R48, RZ ;  /* 0x000000300f0f7227 */ /* 0x000fc800078e00ff */
[----:B------:R-:W-:-:S04]  /*e5a0*/  IMAD.MOV R15, RZ, RZ, -R15 ;  /* 0x000000ffff0f7224 */ /* 0x000fc800078e0a0f */
[----:B------:R-:W-:Y:S01]  /*e5b0*/  IMAD R15, R14, R15, R48 ;  /* 0x0000000f0e0f7224 */ /* 0x000fe200078e0230 */
[----:B------:R-:W-:-:S04]  /*e5c0*/  SHF.R.U64 R48, R12, 0x10, RZ ;  /* 0x000000100c307819 */ /* 0x000fc800000012ff */
[----:B------:R-:W-:Y:S01]  /*e5d0*/  LOP3.LUT P2, RZ, R48, 0x1, RZ, 0xc0, !PT ;  /* 0x0000000130ff7812 */ /* 0x000fe2000784c0ff */
[----:B------:R-:W-:-:S04]  /*e5e0*/  IMAD.MOV R57, RZ, RZ, -R57 ;  /* 0x000000ffff397224 */ /* 0x000fc800078e0a39 */
[----:B------:R-:W-:-:S08]  /*e5f0*/  IMAD R42, R14, R57, R42 ;  /* 0x000000390e2a7224 */ /* 0x000fd000078e022a */
[----:B------:R-:W-:Y:S02]  /*e600*/  @P2 IMAD.MOV.U32 R56, RZ, RZ, R82 ;  /* 0x000000ffff382224 */ /* 0x000fe400078e0052 */
[----:B------:R-:W-:-:S05]  /*e610*/  @P2 IMAD.MOV.U32 R57, RZ, RZ, R83 ;  /* 0x000000ffff392224 */ /* 0x000fca00078e0053 */
[----:B------:R1:W2:Y:S01]  /*e620*/  @P2 LDG.E.U8 R84, desc[UR24][R56.64] ;  /* 0x0000001838542981 */ /* 0x0002a2000c1e1100 */
[----:B------:R-:W-:-:S04]  /*e630*/  IADD3 R48, P5, PT, R3, UR4, RZ ;  /* 0x0000000403307c10 */ /* 0x000fc8000ffbe0ff */
[----:B0-----:R-:W-:Y:S01]  /*e640*/  IADD3.X R82, PT, PT, R4, UR5, RZ, P5, !PT ;  /* 0x0000000504527c10 */ /* 0x001fe2000affe4ff */
[----:B-1----:R-:W-:-:S04]  /*e650*/  @P2 IMAD.MOV.U32 R56, RZ, RZ, R48 ;  /* 0x000000ffff382224 */ /* 0x002fc800078e0030 */
[----:B------:R-:W-:-:S05]  /*e660*/  @P2 IMAD.MOV.U32 R57, RZ, RZ, R82 ;  /* 0x000000ffff392224 */ /* 0x000fca00078e0052 */
[----:B------:R0:W3:Y:S01]  /*e670*/  @P2 LDG.E.U8 R86, desc[UR24][R56.64] ;  /* 0x0000001838562981 */ /* 0x0000e2000c1e1100 */
[----:B------:R-:W-:-:S13]  /*e680*/  ISETP.GT.U32.AND P4, PT, R14, R22, PT ;  /* 0x000000160e00720c */ /* 0x000fda0003f84070 */
[----:B------:R-:W-:Y:S01]  /*e690*/  @!P4 IMAD.IADD R22, R22, 0x1, -R14 ;  /* 0x000000011616c824 */ /* 0x000fe200078e0a0e */
        /* <DEDUP_REMOVED lines=8> */
[C---:B------:R-:W-:Y:S02]  /*e720*/  ISETP.GT.U32.AND P4, PT, R14.reuse, R40, PT ;  /* 0x000000280e00720c */ /* 0x040fe40003f84070 */
[----:B------:R-:W-:-:S11]  /*e730*/  ISETP.GT.U32.AND P6, PT, R14, R42, PT ;  /* 0x0000002a0e00720c */ /* 0x000fd60003fc4070 */
[--C-:B------:R-:W-:Y:S01]  /*e740*/  @!P4 IMAD.IADD R40, R40, 0x1, -R14.reuse ;  /* 0x000000012828c824 */ /* 0x100fe200078e0a0e */
[----:B------:R-:W-:Y:S01]  /*e750*/  ISETP.GT.U32.AND P4, PT, R14, R44, PT ;  /* 0x0000002c0e00720c */ /* 0x000fe20003f84070 */
[----:B------:R-:W-:Y:S01]  /*e760*/  STL [R1+0x3f0], R83 ;  /* 0x0003f05301007387 */ /* 0x000fe20000100800 */
[----:B------:R-:W-:-:S11]  /*e770*/  @!P6 IMAD.IADD R42, R42, 0x1, -R14 ;  /* 0x000000012a2ae824 */ /* 0x000fd600078e0a0e */
[----:B------:R-:W-:Y:S01]  /*e780*/  @!P4 IMAD.IADD R44, R44, 0x1, -R14 ;  /* 0x000000012c2cc824 */ /* 0x000fe200078e0a0e */
[----:B------:R-:W-:-:S13]  /*e790*/  ISETP.GT.U32.AND P4, PT, R14, R15, PT ;  /* 0x0000000f0e00720c */ /* 0x000fda0003f84070 */
[----:B------:R-:W-:Y:S01]  /*e7a0*/  @!P4 IMAD.IADD R15, R15, 0x1, -R14 ;  /* 0x000000010f0fc824 */ /* 0x000fe200078e0a0e */
[----:B------:R-:W-:-:S13]  /*e7b0*/  ISETP.GT.U32.AND P4, PT, R14, R19, PT ;  /* 0x000000130e00720c */ /* 0x000fda0003f84070 */
[----:B------:R-:W-:Y:S01]  /*e7c0*/  @!P4 IMAD.IADD R19, R19, 0x1, -R14 ;  /* 0x000000011313c824 */ /* 0x000fe200078e0a0e */
[----:B--2---:R-:W-:Y:S04]  /*e7d0*/  STL [R1+0xbe0], R84 ;  /* 0x000be05401007387 */ /* 0x004fe80000100800 */
[----:B------:R1:W-:Y:S04]  /*e7e0*/  STL [R1+0x554], R48 ;  /* 0x0005543001007387 */ /* 0x0003e80000100800 */
[----:B------:R2:W-:Y:S01]  /*e7f0*/  STL [R1+0x550], R82 ;  /* 0x0005505201007387 */ /* 0x0005e20000100800 */
[----:B-1----:R-:W-:-:S04]  /*e800*/  IADD3 R48, P6, PT, R5, UR4, RZ ;  /* 0x0000000405307c10 */ /* 0x002fc8000ffde0ff */
[----:B--2---:R-:W-:Y:S01]  /*e810*/  IADD3.X R82, PT, PT, R6, UR5, RZ, P6, !PT ;  /* 0x0000000506527c10 */ /* 0x004fe2000b7fe4ff */
[----:B0-----:R-:W-:-:S04]  /*e820*/  @P2 IMAD.MOV.U32 R56, RZ, RZ, R48 ;  /* 0x000000ffff382224 */ /* 0x001fc800078e0030 */
[----:B------:R-:W-:-:S05]  /*e830*/  @P2 IMAD.MOV.U32 R57, RZ, RZ, R82 ;  /* 0x000000ffff392224 */ /* 0x000fca00078e0052 */
[----:B------:R0:W2:Y:S04]  /*e840*/  @P2 LDG.E.U8 R88, desc[UR24][R56.64] ;  /* 0x0000001838582981 */ /* 0x0000a8000c1e1100 */
[----:B---3--:R-:W-:Y:S04]  /*e850*/  STL [R1+0xbd8], R86 ;  /* 0x000bd85601007387 */ /* 0x008fe80000100800 */
[----:B------:R1:W-:Y:S04]  /*e860*/  STL [R1+0x55c], R48 ;  /* 0x00055c3001007387 */ /* 0x0003e80000100800 */
[----:B------:R3:W-:Y:S01]  /*e870*/  STL [R1+0x558], R82 ;  /* 0x0005585201007387 */ /* 0x0007e20000100800 */
[----:B-1----:R-:W-:-:S04]  /*e880*/  IADD3 R48, P4, PT, R7, UR4, RZ ;  /* 0x0000000407307c10 */ /* 0x002fc8000ff9e0ff */
[----:B---3--:R-:W-:Y:S01]  /*e890*/  IADD3.X R82, PT, PT, R8, UR5, RZ, P4, !PT ;  /* 0x0000000508527c10 */ /* 0x008fe2000a7fe4ff */
[----:B0-----:R-:W-:-:S04]  /*e8a0*/  @P2 IMAD.MOV.U32 R56, RZ, RZ, R48 ;  /* 0x000000ffff382224 */ /* 0x001fc800078e0030 */
[----:B------:R-:W-:-:S05]  /*e8b0*/  @P2 IMAD.MOV.U32 R57, RZ, RZ, R82 ;  /* 0x000000ffff392224 */ /* 0x000fca00078e0052 */
[----:B------:R0:W3:Y:S01]  /*e8c0*/  @P2 LDG.E.U8 R91, desc[UR24][R56.64] ;  /* 0x00000018385b2981 */ /* 0x0000e2000c1e1100 */
[C---:B------:R-:W-:Y:S02]  /*e8d0*/  ISETP.GT.U32.AND P1, PT, R14.reuse, R47, PT ;  /* 0x0000002f0e00720c */ /* 0x040fe40003f24070 */
[----:B------:R-:W-:-:S11]  /*e8e0*/  ISETP.GT.U32.AND P5, PT, R14, R46, PT ;  /* 0x0000002e0e00720c */ /* 0x000fd60003fa4070 */
[--C-:B------:R-:W-:Y:S01]  /*e8f0*/  @!P1 IMAD.IADD R47, R47, 0x1, -R14.reuse ;  /* 0x000000012f2f9824 */ /* 0x100fe200078e0a0e */
[----:B------:R-:W-:Y:S01]  /*e900*/  ISETP.GT.U32.AND P1, PT, R14, R21, PT ;  /* 0x000000150e00720c */ /* 0x000fe20003f24070 */
[----:B------:R-:W-:Y:S01]  /*e910*/  @!P5 IMAD.IADD R46, R46, 0x1, -R14 ;  /* 0x000000012e2ed824 */ /* 0x000fe200078e0a0e */
[C---:B------:R-:W-:Y:S02]  /*e920*/  ISETP.GT.U32.AND P5, PT, R14.reuse, R22, PT ;  /* 0x000000160e00720c */ /* 0x040fe40003fa4070 */
[----:B------:R-:W-:-:S09]  /*e930*/  ISETP.GT.U32.AND P6, PT, R14, R20, PT ;  /* 0x000000140e00720c */ /* 0x000fd20003fc4070 */
[--C-:B------:R-:W-:Y:S01]  /*e940*/  @!P1 IMAD.IADD R21, R21, 0x1, -R14.reuse ;  /* 0x0000000115159824 */ /* 0x100fe200078e0a0e */
[----:B------:R-:W-:Y:S01]  /*e950*/  ISETP.GT.U32.AND P1, PT, R14, R23, PT ;  /* 0x000000170e00720c */ /* 0x000fe20003f24070 */
[--C-:B------:R-:W-:Y:S01]  /*e960*/  @!P5 IMAD.IADD R22, R22, 0x1, -R14.reuse ;  /* 0x000000011616d824 */ /* 0x100fe200078e0a0e */
[----:B------:R-:W-:Y:S01]  /*e970*/  ISETP.GT.U32.AND P5, PT, R14, R24, PT ;  /* 0x000000180e00720c */ /* 0x000fe20003fa4070 */
[----:B------:R-:W-:Y:S01]  /*e980*/  @!P6 IMAD.IADD R20, R20, 0x1, -R14 ;  /* 0x000000011414e824 */ /* 0x000fe200078e0a0e */
[----:B------:R-:W-:-:S09]  /*e990*/  ISETP.GT.U32.AND P4, PT, R14, R25, PT ;  /* 0x000000190e00720c */ /* 0x000fd20003f84070 */
[--C-:B------:R-:W-:Y:S01]  /*e9a0*/  @!P1 IMAD.IADD R23, R23, 0x1, -R14.reuse ;  /* 0x0000000117179824 */ /* 0x100fe200078e0a0e */
[C---:B------:R-:W-:Y:S02]  /*e9b0*/  ISETP.GT.U32.AND P1, PT, R14.reuse, R30, PT ;  /* 0x0000001e0e00720c */ /* 0x040fe40003f24070 */
[----:B------:R-:W-:Y:S01]  /*e9c0*/  ISETP.GT.U32.AND P6, PT, R14, R27, PT ;  /* 0x0000001b0e00720c */ /* 0x000fe20003fc4070 */
[----:B------:R-:W-:Y:S01]  /*e9d0*/  @!P5 IMAD.IADD R24, R24, 0x1, -R14 ;  /* 0x000000011818d824 */ /* 0x000fe200078e0a0e */
[C---:B------:R-:W-:Y:S02]  /*e9e0*/  ISETP.GT.U32.AND P2, PT, R14.reuse, R28, PT ;  /* 0x0000001c0e00720c */ /* 0x040fe40003f44070 */
[----:B------:R-:W-:Y:S01]  /*e9f0*/  ISETP.GT.U32.AND P5, PT, R14, R26, PT ;  /* 0x0000001a0e00720c */ /* 0x000fe20003fa4070 */
[----:B------:R-:W-:-:S06]  /*ea00*/  UIMAD UR4, UR12, 0x36, URZ ;  /* 0x000000360c0478a4 */ /* 0x000fcc000f8e02ff */
[--C-:B------:R-:W-:Y:S01]  /*ea10*/  @!P1 IMAD.IADD R30, R30, 0x1, -R14.reuse ;  /* 0x000000011e1e9824 */ /* 0x100fe200078e0a0e */
[C---:B------:R-:W-:Y:S01]  /*ea20*/  ISETP.GT.U32.AND P1, PT, R14.reuse, R31, PT ;  /* 0x0000001f0e00720c */ /* 0x040fe20003f24070 */
[--C-:B------:R-:W-:Y:S02]  /*ea30*/  @!P4 IMAD.IADD R25, R25, 0x1, -R14.reuse ;  /* 0x000000011919c824 */ /* 0x100fe400078e0a0e */
[--C-:B------:R-:W-:Y:S01]  /*ea40*/  @!P6 IMAD.IADD R27, R27, 0x1, -R14.reuse ;  /* 0x000000011b1be824 */ /* 0x100fe200078e0a0e */
[----:B------:R-:W-:Y:S01]  /*ea50*/  ISETP.GT.U32.AND P6, PT, R14, R29, PT ;  /* 0x0000001d0e00720c */ /* 0x000fe20003fc4070 */
[----:B------:R-:W-:Y:S01]  /*ea60*/  USHF.R.S32.HI UR5, URZ, 0x1f, UR4 ;  /* 0x0000001fff057899 */ /* 0x000fe20008011404 */
[--C-:B------:R-:W-:Y:S02]  /*ea70*/  @!P2 IMAD.IADD R28, R28, 0x1, -R14.reuse ;  /* 0x000000011c1ca824 */ /* 0x100fe400078e0a0e */
[----:B------:R-:W-:Y:S01]  /*ea80*/  @!P5 IMAD.IADD R26, R26, 0x1, -R14 ;  /* 0x000000011a1ad824 */ /* 0x000fe200078e0a0e */
[----:B------:R-:W-:-:S04]  /*ea90*/  ISETP.GT.U32.AND P5, PT, R14, R32, PT ;  /* 0x000000200e00720c */ /* 0x000fc80003fa4070 */
[----:B------:R-:W-:Y:S01]  /*eaa0*/  @!P1 IMAD.IADD R31, R31, 0x1, -R14 ;  /* 0x000000011f1f9824 */ /* 0x000fe200078e0a0e */
[----:B------:R-:W-:-:S03]  /*eab0*/  ISETP.GT.U32.AND P1, PT, R14, R38, PT ;  /* 0x000000260e00720c */ /* 0x000fc60003f24070 */
[----:B------:R-:W-:-:S05]  /*eac0*/  @!P6 IMAD.IADD R29, R29, 0x1, -R14 ;  /* 0x000000011d1de824 */ /* 0x000fca00078e0a0e */
[----:B------:R-:W-:-:S05]  /*ead0*/  @!P5 IMAD.IADD R32, R32, 0x1, -R14 ;  /* 0x000000012020d824 */ /* 0x000fca00078e0a0e */
[----:B------:R-:W-:Y:S01]  /*eae0*/  @!P1 IMAD.IADD R38, R38, 0x1, -R14 ;  /* 0x0000000126269824 */ /* 0x000fe200078e0a0e */
[----:B------:R-:W-:-:S13]  /*eaf0*/  ISETP.GT.U32.AND P1, PT, R14, R39, PT ;  /* 0x000000270e00720c */ /* 0x000fda0003f24070 */
[----:B------:R-:W-:Y:S01]  /*eb00*/  @!P1 IMAD.IADD R39, R39, 0x1, -R14 ;  /* 0x0000000127279824 */ /* 0x000fe200078e0a0e */
[----:B--2---:R-:W-:Y:S04]  /*eb10*/  STL [R1+0xbdc], R88 ;  /* 0x000bdc5801007387 */ /* 0x004fe80000100800 */
[----:B------:R1:W-:Y:S02]  /*eb20*/  STL [R1+0x564], R48 ;  /* 0x0005643001007387 */ /* 0x0003e40000100800 */
[----:B-1----:R-:W-:Y:S02]  /*eb30*/  SHF.R.U64 R48, R12, 0x9, RZ ;  /* 0x000000090c307819 */ /* 0x002fe400000012ff */
[----:B------:R1:W-:Y:S02]  /*eb40*/  STL [R1+0x560], R82 ;  /* 0x0005605201007387 */ /* 0x0003e40000100800 */
[----:B------:R-:W-:-:S02]  /*eb50*/  LOP3.LUT P4, RZ, R48, 0x1, RZ, 0xc0, !PT ;  /* 0x0000000130ff7812 */ /* 0x000fc4000788c0ff */
[----:B-1----:R-:W-:-:S04]  /*eb60*/  IADD3 R82, P2, PT, R0, UR4, RZ ;  /* 0x0000000400527c10 */ /* 0x002fc8000ff5e0ff */
[----:B------:R-:W-:-:S07]  /*eb70*/  IADD3.X R83, PT, PT, R2, UR5, RZ, P2, !PT ;  /* 0x0000000502537c10 */ /* 0x000fce00097fe4ff */
[----:B0-----:R-:W-:Y:S01]  /*eb80*/  @P4 IMAD.MOV.U32 R56, RZ, RZ, R82 ;  /* 0x000000ffff384224 */ /* 0x001fe200078e0052 */
[----:B------:R-:W-:Y:S01]  /*eb90*/  IADD3 R48, P6, PT, R3, UR4, RZ ;  /* 0x0000000403307c10 */ /* 0x000fe2000ffde0ff */
[----:B------:R-:W-:Y:S01]  /*eba0*/  @P4 IMAD.MOV.U32 R57, RZ, RZ, R83 ;  /* 0x000000ffff394224 */ /* 0x000fe200078e0053 */
[----:B------:R-:W-:Y:S01]  /*ebb0*/  ISETP.GT.U32.AND P2, PT, R14, R33, PT ;  /* 0x000000210e00720c */ /* 0x000fe20003f44070 */
[----:B---3--:R-:W-:Y:S04]  /*ebc0*/  STL [R1+0xbe4], R91 ;  /* 0x000be45b01007387 */ /* 0x008fe80000100800 */
[----:B------:R0:W-:Y:S04]  /*ebd0*/  STL [R1+0x56c], R82 ;  /* 0x00056c5201007387 */ /* 0x0001e80000100800 */
[----:B------:R-:W-:Y:S04]  /*ebe0*/  STL [R1+0x568], R83 ;  /* 0x0005685301007387 */ /* 0x000fe80000100800 */
[----:B------:R1:W2:Y:S01]  /*ebf0*/  @P4 LDG.E.U8 R59, desc[UR24][R56.64] ;  /* 0x00000018383b4981 */ /* 0x0002a2000c1e1100 */
[----:B0-----:R-:W-:-:S03]  /*ec00*/  IADD3.X R82, PT, PT, R4, UR5, RZ, P6, !PT ;  /* 0x0000000504527c10 */ /* 0x001fc6000b7fe4ff */
[----:B------:R0:W-:Y:S01]  /*ec10*/  STL [R1+0x574], R48 ;  /* 0x0005743001007387 */ /* 0x0001e20000100800 */
[----:B-1----:R-:W-:-:S03]  /*ec20*/  @P4 IMAD.MOV.U32 R56, RZ, RZ, R48 ;  /* 0x000000ffff384224 */ /* 0x002fc600078e0030 */
[----:B------:R1:W-:Y:S01]  /*ec30*/  STL [R1+0x570], R82 ;  /* 0x0005705201007387 */ /* 0x0003e20000100800 */
[----:B0-----:R-:W-:Y:S01]  /*ec40*/  IADD3 R48, P5, PT, R5, UR4, RZ ;  /* 0x0000000405307c10 */ /* 0x001fe2000ffbe0ff */
[----:B------:R-:W-:Y:S01]  /*ec50*/  @P4 IMAD.MOV.U32 R57, RZ, RZ, R82 ;  /* 0x000000ffff394224 */ /* 0x000fe200078e0052 */
[----:B------:R-:W-:Y:S01]  /*ec60*/  ISETP.GT.U32.AND P6, PT, R14, R36, PT ;  /* 0x000000240e00720c */ /* 0x000fe20003fc4070 */
[----:B------:R-:W-:Y:S01]  /*ec70*/  @!P2 IMAD.IADD R33, R33, 0x1, -R14 ;  /* 0x000000012121a824 */ /* 0x000fe200078e0a0e */
[----:B-1----:R-:W-:Y:S02]  /*ec80*/  IADD3.X R82, PT, PT, R6, UR5, RZ, P5, !PT ;  /* 0x0000000506527c10 */ /* 0x002fe4000affe4ff */
[----:B------:R0:W3:Y:S01]  /*ec90*/  @P4 LDG.E.U8 R58, desc[UR24][R56.64] ;  /* 0x00000018383a4981 */ /* 0x0000e2000c1e1100 */
[C---:B------:R-:W-:Y:S02]  /*eca0*/  ISETP.GT.U32.AND P5, PT, R14.reuse, R38, PT ;  /* 0x000000260e00720c */ /* 0x040fe40003fa4070 */
[----:B------:R-:W-:Y:S01]  /*ecb0*/  ISETP.GT.U32.AND P2, PT, R14, R35, PT ;  /* 0x000000230e00720c */ /* 0x000fe20003f44070 */
[----:B------:R-:W-:Y:S01]  /*ecc0*/  STL [R1+0x57c], R48 ;  /* 0x00057c3001007387 */ /* 0x000fe20000100800 */
[----:B------:R-:W-:-:S04]  /*ecd0*/  @P4 IMAD.MOV.U32 R83, RZ, RZ, R82 ;  /* 0x000000ffff534224 */ /* 0x000fc800078e0052 */
[----:B------:R-:W-:Y:S01]  /*ece0*/  @!P6 IMAD.IADD R36, R36, 0x1, -R14 ;  /* 0x000000012424e824 */ /* 0x000fe200078e0a0e */
[----:B------:R1:W-:Y:S01]  /*ecf0*/  STL [R1+0x578], R82 ;  /* 0x0005785201007387 */ /* 0x0003e20000100800 */
[----:B0-----:R-:W-:-:S03]  /*ed00*/  PRMT R57, RZ, 0x7610, R57 ;  /* 0x00007610ff397816 */ /* 0x001fc60000000039 */
[--C-:B------:R-:W-:Y:S01]  /*ed10*/  @!P5 IMAD.IADD R38, R38, 0x1, -R14.reuse ;  /* 0x000000012626d824 */ /* 0x100fe200078e0a0e */
[C---:B------:R-:W-:Y:S01]  /*ed20*/  ISETP.GT.U32.AND P5, PT, R14.reuse, R39, PT ;  /* 0x000000270e00720c */ /* 0x040fe20003fa4070 */
[----:B------:R-:W-:Y:S01]  /*ed30*/  @!P2 IMAD.IADD R35, R35, 0x1, -R14 ;  /* 0x000000012323a824 */ /* 0x000fe200078e0a0e */
[----:B------:R-:W-:Y:S01]  /*ed40*/  ISETP.GT.U32.AND P6, PT, R14, R16, PT ;  /* 0x000000100e00720c */ /* 0x000fe20003fc4070 */
[----:B-1----:R-:W-:Y:S01]  /*ed50*/  @P4 IMAD.MOV.U32 R82, RZ, RZ, R48 ;  /* 0x000000ffff524224 */ /* 0x002fe200078e0030 */
[----:B------:R-:W-:-:S04]  /*ed60*/  IADD3 R48, P2, PT, R7, UR4, RZ ;  /* 0x0000000407307c10 */ /* 0x000fc8000ff5e0ff */
[----:B------:R0:W2:Y:S01]  /*ed70*/  @P4 LDG.E.U8 R57, desc[UR24][R82.64] ;  /* 0x0000001852394981 */ /* 0x0000a2000c1e1100 */
[----:B------:R-:W-:-:S03]  /*ed80*/  IADD3.X R84, PT, PT, R8, UR5, RZ, P2, !PT ;  /* 0x0000000508547c10 */ /* 0x000fc600097fe4ff */
[----:B------:R1:W-:Y:S01]  /*ed90*/  STL [R1+0x584], R48 ;  /* 0x0005843001007387 */ /* 0x0003e20000100800 */
[----:B------:R-:W-:Y:S01]  /*eda0*/  UIMAD UR4, UR12, 0x37, URZ ;  /* 0x000000370c0478a4 */ /* 0x000fe2000f8e02ff */
[----:B------:R-:W-:Y:S02]  /*edb0*/  @!P5 IMAD.IADD R39, R39, 0x1, -R14 ;  /* 0x000000012727d824 */ /* 0x000fe400078e0a0e */
[----:B0-----:R-:W-:Y:S01]  /*edc0*/  @P4 IMAD.MOV.U32 R82, RZ, RZ, R48 ;  /* 0x000000ffff524224 */ /* 0x001fe200078e0030 */
[----:B-1----:R-:W-:Y:S01]  /*edd0*/  SHF.R.U64 R48, R12, 0x8, RZ ;  /* 0x000000080c307819 */ /* 0x002fe200000012ff */
[----:B------:R-:W-:-:S03]  /*ede0*/  USHF.R.S32.HI UR5, URZ, 0x1f, UR4 ;  /* 0x0000001fff057899 */ /* 0x000fc60008011404 */
[----:B------:R-:W-:Y:S01]  /*edf0*/  LOP3.LUT P5, RZ, R48, 0x1, RZ, 0xc0, !PT ;  /* 0x0000000130ff7812 */ /* 0x000fe200078ac0ff */
[----:B------:R0:W-:Y:S01]  /*ee00*/  STL [R1+0x580], R84 ;  /* 0x0005805401007387 */ /* 0x0001e20000100800 */
[----:B------:R-:W-:Y:S02]  /*ee10*/  @P4 IMAD.MOV.U32 R83, RZ, RZ, R84 ;  /* 0x000000ffff534224 */ /* 0x000fe400078e0054 */
[----:B------:R-:W-:Y:S01]  /*ee20*/  @!P6 IMAD.IADD R16, R16, 0x1, -R14 ;  /* 0x000000011010e824 */ /* 0x000fe200078e0a0e */
[----:B------:R-:W-:Y:S01]  /*ee30*/  PRMT R56, RZ, 0x7610, R56 ;  /* 0x00007610ff387816 */ /* 0x000fe20000000038 */
[----:B------:R-:W2:Y:S01]  /*ee40*/  LDL.LU R92, [R1+0x264] ;  /* 0x00026400015c7983 */ /* 0x000ea20000300800 */
[C---:B------:R-:W-:Y:S02]  /*ee50*/  ISETP.GT.U32.AND P1, PT, R14.reuse, R43, PT ;  /* 0x0000002b0e00720c */ /* 0x040fe40003f24070 */
[----:B------:R-:W-:Y:S01]  /*ee60*/  ISETP.GT.U32.AND P2, PT, R14, R40, PT ;  /* 0x000000280e00720c */ /* 0x000fe20003f44070 */
[----:B------:R-:W3:Y:S01]  /*ee70*/  LDL.LU R89, [R1+0x1d0] ;  /* 0x0001d00001597983 */ /* 0x000ee20000300800 */
[----:B0-----:R-:W-:-:S03]  /*ee80*/  IADD3 R84, P6, PT, R0, UR4, RZ ;  /* 0x0000000400547c10 */ /* 0x001fc6000ffde0ff */
[----:B------:R0:W3:Y:S01]  /*ee90*/  @P4 LDG.E.U8 R56, desc[UR24][R82.64] ;  /* 0x0000001852384981 */ /* 0x0000e2000c1e1100 */
[----:B------:R-:W-:-:S03]  /*eea0*/  IADD3.X R86, PT, PT, R2, UR5, RZ, P6, !PT ;  /* 0x0000000502567c10 */ /* 0x000fc6000b7fe4ff */
[----:B------:R-:W3:Y:S01]  /*eeb0*/  LDL.LU R91, [R1+0x1c4] ;  /* 0x0001c400015b7983 */ /* 0x000ee20000300800 */
[----:B0-----:R-:W-:Y:S02]  /*eec0*/  @P5 IMAD.MOV.U32 R82, RZ, RZ, R84 ;  /* 0x000000ffff525224 */ /* 0x001fe400078e0054 */
[----:B------:R-:W-:Y:S02]  /*eed0*/  @!P1 IMAD.IADD R43, R43, 0x1, -R14 ;  /* 0x000000012b2b9824 */ /* 0x000fe400078e0a0e */
[----:B------:R-:W-:Y:S02]  /*eee0*/  @P5 IMAD.MOV.U32 R83, RZ, RZ, R86 ;  /* 0x000000ffff535224 */ /* 0x000fe400078e0056 */
[----:B------:R-:W-:Y:S01]  /*eef0*/  @!P2 IMAD.IADD R40, R40, 0x1, -R14 ;  /* 0x000000012828a824 */ /* 0x000fe200078e0a0e */
[C---:B------:R-:W-:Y:S01]  /*ef00*/  ISETP.GT.U32.AND P4, PT, R14.reuse, R44, PT ;  /* 0x0000002c0e00720c */ /* 0x040fe20003f84070 */
[----:B------:R-:W3:Y:S04]  /*ef10*/  LDL.LU R88, [R1+0x1c0] ;  /* 0x0001c00001587983 */ /* 0x000ee80000300800 */
        /* <DEDUP_REMOVED lines=18> */
[C---:B------:R-:W-:Y:S01]  /*f040*/  ISETP.GT.U32.AND P1, PT, R14.reuse, R45, PT ;  /* 0x0000002d0e00720c */ /* 0x040fe20003f24070 */
[--C-:B------:R-:W-:Y:S01]  /*f050*/  @!P2 IMAD.IADD R43, R43, 0x1, -R14.reuse ;  /* 0x000000012b2ba824 */ /* 0x100fe200078e0a0e */
[----:B------:R-:W-:Y:S01]  /*f060*/  ISETP.GT.U32.AND P2, PT, R14, R42, PT ;  /* 0x0000002a0e00720c */ /* 0x000fe20003f44070 */
[----:B------:R-:W-:Y:S01]  /*f070*/  @!P4 IMAD.IADD R44, R44, 0x1, -R14 ;  /* 0x000000012c2cc824 */ /* 0x000fe200078e0a0e */
[----:B------:R-:W-:-:S09]  /*f080*/  ISETP.GT.U32.AND P4, PT, R14, R15, PT ;  /* 0x0000000f0e00720c */ /* 0x000fd20003f84070 */
[--C-:B------:R-:W-:Y:S01]  /*f090*/  @!P1 IMAD.IADD R45, R45, 0x1, -R14.reuse ;  /* 0x000000012d2d9824 */ /* 0x100fe200078e0a0e */
[----:B------:R-:W-:Y:S01]  /*f0a0*/  ISETP.GT.U32.AND P1, PT, R14, R41, PT ;  /* 0x000000290e00720c */ /* 0x000fe20003f24070 */
[--C-:B------:R-:W-:Y:S01]  /*f0b0*/  @!P2 IMAD.IADD R42, R42, 0x1, -R14.reuse ;  /* 0x000000012a2aa824 */ /* 0x100fe200078e0a0e */
[----:B------:R-:W-:Y:S01]  /*f0c0*/  STL [R1+0x58c], R84 ;  /* 0x00058c5401007387 */ /* 0x000fe20000100800 */
[----:B------:R-:W-:-:S03]  /*f0d0*/  @!P4 IMAD.IADD R15, R15, 0x1, -R14 ;  /* 0x000000010f0fc824 */ /* 0x000fc600078e0a0e */
[----:B------:R1:W-:Y:S07]  /*f0e0*/  STL [R1+0x588], R86 ;  /* 0x0005885601007387 */ /* 0x0003ee0000100800 */
[----:B------:R-:W-:Y:S01]  /*f0f0*/  @!P1 IMAD.IADD R41, R41, 0x1, -R14 ;  /* 0x0000000129299824 */ /* 0x000fe200078e0a0e */
[----:B------:R-:W-:Y:S02]  /*f100*/  ISETP.GE.AND P1, PT, R13, RZ, PT ;  /* 0x000000ff0d00720c */ /* 0x000fe40003f26270 */
[----:B------:R-:W-:Y:S01]  /*f110*/  IADD3 R13, P2, PT, R3, UR4, RZ ;  /* 0x00000004030d7c10 */ /* 0x000fe2000ff5e0ff */
[----:B-1----:R-:W4:Y:S03]  /*f120*/  LDL.LU R86, [R1+0x1dc] ;  /* 0x0001dc0001567983 */ /* 0x002f260000300800 */
[----:B0-----:R-:W-:Y:S01]  /*f130*/  IADD3.X R82, PT, PT, R4, UR5, RZ, P2, !PT ;  /* 0x0000000504527c10 */ /* 0x001fe200097fe4ff */
[----:B------:R-:W4:Y:S04]  /*f140*/  LDL.LU R84, [R1+0x19c] ;  /* 0x00019c0001547983 */ /* 0x000f280000300800 */
[----:B------:R-:W-:Y:S01]  /*f150*/  @P5 IMAD.MOV.U32 R83, RZ, RZ, R82 ;  /* 0x000000ffff535224 */ /* 0x000fe200078e0052 */
[----:B--2---:R-:W-:Y:S01]  /*f160*/  ISETP.GE.AND P4, PT, R92, RZ, PT ;  /* 0x000000ff5c00720c */ /* 0x004fe20003f86270 */
[----:B---3--:R-:W-:Y:S04]  /*f170*/  STL [R1+0xbe8], R93 ;  /* 0x000be85d01007387 */ /* 0x008fe80000100800 */
[----:B------:R-:W2:Y:S04]  /*f180*/  LDL.LU R92, [R1+0x26c] ;  /* 0x00026c00015c7983 */ /* 0x000ea80000300800 */
[----:B------:R-:W-:Y:S04]  /*f190*/  STL [R1+0x414], R13 ;  /* 0x0004140d01007387 */ /* 0x000fe80000100800 */
[----:B------:R0:W-:Y:S02]  /*f1a0*/  STL [R1+0x410], R82 ;  /* 0x0004105201007387 */ /* 0x0001e40000100800 */
[----:B0-----:R-:W-:-:S05]  /*f1b0*/  @P5 IMAD.MOV.U32 R82, RZ, RZ, R13 ;  /* 0x000000ffff525224 */ /* 0x001fca00078e000d */
[----:B------:R0:W3:Y:S01]  /*f1c0*/  @P5 LDG.E.U8 R90, desc[UR24][R82.64] ;  /* 0x00000018525a5981 */ /* 0x0000e2000c1e1100 */
[----:B------:R-:W-:Y:S01]  /*f1d0*/  @!P4 IMAD.MOV R46, RZ, RZ, -R46 ;  /* 0x000000ffff2ec224 */ /* 0x000fe200078e0a2e */
[----:B------:R-:W-:Y:S02]  /*f1e0*/  IADD3 R13, P4, PT, R5, UR4, RZ ;  /* 0x00000004050d7c10 */ /* 0x000fe4000ff9e0ff */
[----:B------:R-:W-:Y:S02]  /*f1f0*/  ISETP.GE.AND P2, PT, R89, RZ, PT ;  /* 0x000000ff5900720c */ /* 0x000fe40003f46270 */
[----:B------:R-:W-:Y:S02]  /*f200*/  ISETP.GE.AND P6, PT, R88, RZ, PT ;  /* 0x000000ff5800720c */ /* 0x000fe40003fc6270 */
[----:B0-----:R-:W-:-:S05]  /*f210*/  IADD3.X R82, PT, PT, R6, UR5, RZ, P4, !PT ;  /* 0x0000000506527c10 */ /* 0x001fca000a7fe4ff */
[----:B------:R-:W-:Y:S01]  /*f220*/  @P5 IMAD.MOV.U32 R83, RZ, RZ, R82 ;  /* 0x000000ffff535224 */ /* 0x000fe200078e0052 */
[----:B---3--:R-:W-:Y:S04]  /*f230*/  STL [R1+0xbec], R90 ;  /* 0x000bec5a01007387 */ /* 0x008fe80000100800 */
[----:B------:R-:W3:Y:S04]  /*f240*/  LDL.LU R89, [R1+0x1b8] ;  /* 0x0001b80001597983 */ /* 0x000ee80000300800 */
[----:B------:R-:W2:Y:S04]  /*f250*/  LDL.LU R88, [R1+0x194] ;  /* 0x0001940001587983 */ /* 0x000ea80000300800 */
[----:B------:R-:W-:Y:S04]  /*f260*/  STL [R1+0x540], R13 ;  /* 0x0005400d01007387 */ /* 0x000fe80000100800 */
[----:B------:R0:W-:Y:S02]  /*f270*/  STL [R1+0x53c], R82 ;  /* 0x00053c5201007387 */ /* 0x0001e40000100800 */
[----:B0-----:R-:W-:-:S05]  /*f280*/  @P5 IMAD.MOV.U32 R82, RZ, RZ, R13 ;  /* 0x000000ffff525224 */ /* 0x001fca00078e000d */
[----:B------:R0:W2:Y:S01]  /*f290*/  @P5 LDG.E.U8 R87, desc[UR24][R82.64] ;  /* 0x0000001852575981 */ /* 0x0000a2000c1e1100 */
[----:B------:R-:W-:Y:S01]  /*f2a0*/  @!P2 IMAD.MOV R19, RZ, RZ, -R19 ;  /* 0x000000ffff13a224 */ /* 0x000fe200078e0a13 */
[----:B------:R-:W-:Y:S02]  /*f2b0*/  IADD3 R13, P2, PT, R7, UR4, RZ ;  /* 0x00000004070d7c10 */ /* 0x000fe4000ff5e0ff */
[----:B----4-:R-:W-:Y:S02]  /*f2c0*/  ISETP.GE.AND P4, PT, R86, RZ, PT ;  /* 0x000000ff5600720c */ /* 0x010fe40003f86270 */
[----:B0-----:R-:W-:-:S05]  /*f2d0*/  IADD3.X R82, PT, PT, R8, UR5, RZ, P2, !PT ;  /* 0x0000000508527c10 */ /* 0x001fca00097fe4ff */
[----:B------:R-:W-:Y:S02]  /*f2e0*/  @P5 IMAD.MOV.U32 R83, RZ, RZ, R82 ;  /* 0x000000ffff535224 */ /* 0x000fe400078e0052 */
[----:B------:R-:W-:Y:S01]  /*f2f0*/  @!P1 IMAD.MOV R47, RZ, RZ, -R47 ;  /* 0x000000ffff2f9224 */ /* 0x000fe200078e0a2f */
[----:B------:R-:W-:-:S13]  /*f300*/  ISETP.GE.AND P1, PT, R91, RZ, PT ;  /* 0x000000ff5b00720c */ /* 0x000fda0003f26270 */
[----:B------:R-:W-:Y:S01]  /*f310*/  @!P1 IMAD.MOV R18, RZ, RZ, -R18 ;  /* 0x000000ffff129224 */ /* 0x000fe200078e0a12 */
[----:B------:R-:W-:Y:S01]  /*f320*/  ISETP.GE.AND P1, PT, R84, RZ, PT ;  /* 0x000000ff5400720c */ /* 0x000fe20003f26270 */
[----:B--2---:R-:W-:Y:S04]  /*f330*/  STL [R1+0xbf0], R87 ;  /* 0x000bf05701007387 */ /* 0x004fe80000100800 */
[----:B------:R-:W2:Y:S04]  /*f340*/  LDL.LU R86, [R1+0x1ac] ;  /* 0x0001ac0001567983 */ /* 0x000ea80000300800 */
[----:B------:R-:W-:Y:S04]  /*f350*/  STL [R1+0x548], R13 ;  /* 0x0005480d01007387 */ /* 0x000fe80000100800 */
[----:B------:R0:W-:Y:S04]  /*f360*/  STL [R1+0x544], R82 ;  /* 0x0005445201007387 */ /* 0x0001e80000100800 */
[----:B------:R-:W4:Y:S01]  /*f370*/  LDL.LU R84, [R1+0x1b4] ;  /* 0x0001b40001547983 */ /* 0x000f220000300800 */
[----:B0-----:R-:W-:-:S05]  /*f380*/  @P5 IMAD.MOV.U32 R82, RZ, RZ, R13 ;  /* 0x000000ffff525224 */ /* 0x001fca00078e000d */
[----:B------:R-:W4:Y:S01]  /*f390*/  @P5 LDG.E.U8 R85, desc[UR24][R82.64] ;  /* 0x0000001852555981 */ /* 0x000f22000c1e1100 */
[----:B------:R-:W-:Y:S01]  /*f3a0*/  UIMAD UR4, UR12, 0x3e, URZ ;  /* 0x0000003e0c0478a4 */ /* 0x000fe2000f8e02ff */
[----:B------:R-:W-:Y:S02]  /*f3b0*/  ISETP.GE.AND P2, PT, R92, RZ, PT ;  /* 0x000000ff5c00720c */ /* 0x000fe40003f46270 */
[----:B------:R-:W-:Y:S01]  /*f3c0*/  SHF.R.U64 R12, R12, 0x1, RZ ;  /* 0x000000010c0c7819 */ /* 0x000fe200000012ff */
[----:B------:R-:W4:Y:S01]  /*f3d0*/  LDL.LU R92, [R1+0x180] ;  /* 0x00018000015c7983 */ /* 0x000f220000300800 */
[----:B------:R-:W-:Y:S01]  /*f3e0*/  @!P4 IMAD.MOV R21, RZ, RZ, -R21 ;  /* 0x000000ffff15c224 */ /* 0x000fe200078e0a15 */
[----:B------:R-:W-:Y:S01]  /*f3f0*/  USHF.R.S32.HI UR5, URZ, 0x1f, UR4 ;  /* 0x0000001fff057899 */ /* 0x000fe20008011404 */
[----:B------:R-:W-:Y:S01]  /*f400*/  @!P6 IMAD.MOV R22, RZ, RZ, -R22 ;  /* 0x000000ffff16e224 */ /* 0x000fe200078e0a16 */
[----:B------:R-:W-:Y:S02]  /*f410*/  LOP3.LUT P4, RZ, R12, 0x1, RZ, 0xc0, !PT ;  /* 0x000000010cff7812 */ /* 0x000fe4000788c0ff */
[----:B------:R-:W-:-:S02]  /*f420*/  IADD3 R12, P6, PT, R0, UR4, RZ ;  /* 0x00000004000c7c10 */ /* 0x000fc4000ffde0ff */
[----:B---3--:R-:W-:Y:S02]  /*f430*/  ISETP.GE.AND P5, PT, R89, RZ, PT ;  /* 0x000000ff5900720c */ /* 0x008fe40003fa6270 */
[----:B------:R-:W-:Y:S02]  /*f440*/  IADD3.X R13, PT, PT, R2, UR5, RZ, P6, !PT ;  /* 0x00000005020d7c10 */ /* 0x000fe4000b7fe4ff */
[----:B------:R-:W-:Y:S01]  /*f450*/  PRMT R48, RZ, 0x7610, R48 ;  /* 0x00007610ff307816 */ /* 0x000fe20000000030 */
[----:B------:R-:W-:Y:S01]  /*f460*/  @!P1 IMAD.MOV R20, RZ, RZ, -R20 ;  /* 0x000000ffff149224 */ /* 0x000fe200078e0a14 */
[----:B------:R-:W-:-:S04]  /*f470*/  ISETP.GE.AND P1, PT, R88, RZ, PT ;  /* 0x000000ff5800720c */ /* 0x000fc80003f26270 */
[----:B------:R0:W3:Y:S01]  /*f480*/  @P4 LDG.E.U8 R48, desc[UR24][R12.64] ;  /* 0x000000180c304981 */ /* 0x0000e2000c1e1100 */
[----:B------:R-:W-:Y:S02]  /*f490*/  @!P2 IMAD.MOV R25, RZ, RZ, -R25 ;  /* 0x000000ffff19a224 */ /* 0x000fe400078e0a19 */
[----:B------:R-:W-:Y:S01]  /*f4a0*/  @!P5 IMAD.MOV R24, RZ, RZ, -R24 ;  /* 0x000000ffff18d224 */ /* 0x000fe200078e0a18 */
[----:B--2---:R-:W-:Y:S01]  /*f4b0*/  ISETP.GE.AND P2, PT, R86, RZ, PT ;  /* 0x000000ff5600720c */ /* 0x004fe20003f46270 */
[----:B----4-:R-:W-:Y:S04]  /*f4c0*/  STL [R1+0xbf4], R85 ;  /* 0x000bf45501007387 */ /* 0x010fe80000100800 */
[----:B------:R-:W2:Y:S04]  /*f4d0*/  LDL.LU R89, [R1+0x198] ;  /* 0x0001980001597983 */ /* 0x000ea80000300800 */
[----:B------:R-:W4:Y:S04]  /*f4e0*/  LDL.LU R90, [R1+0x1a8] ;  /* 0x0001a800015a7983 */ /* 0x000f280000300800 */
[----:B------:R-:W2:Y:S04]  /*f4f0*/  LDL.LU R93, [R1+0x268] ;  /* 0x00026800015d7983 */ /* 0x000ea80000300800 */
[----:B------:R0:W-:Y:S04]  /*f500*/  STL [R1+0x41c], R12 ;  /* 0x00041c0c01007387 */ /* 0x0001e80000100800 */
[----:B------:R1:W-:Y:S04]  /*f510*/  STL [R1+0x418], R13 ;  /* 0x0004180d01007387 */ /* 0x0003e80000100800 */
[----:B------:R-:W3:Y:S04]  /*f520*/  LDL.LU R91, [R1+0x188] ;  /* 0x00018800015b7983 */ /* 0x000ee80000300800 */
[----:B------:R-:W3:Y:S01]  /*f530*/  LDL.LU R88, [R1+0x184] ;  /* 0x0001840001587983 */ /* 0x000ee20000300800 */
[----:B0-----:R-:W-:-:S03]  /*f540*/  IADD3 R12, P6, PT, R3, UR4, RZ ;  /* 0x00000004030c7c10 */ /* 0x001fc6000ffde0ff */
[----:B------:R-:W3:Y:S01]  /*f550*/  LDL.LU R86, [R1+0x164] ;  /* 0x0001640001567983 */ /* 0x000ee20000300800 */
[----:B-1----:R-:W-:Y:S02]  /*f560*/  IADD3.X R13, PT, PT, R4, UR5, RZ, P6, !PT ;  /* 0x00000005040d7c10 */ /* 0x002fe4000b7fe4ff */
[----:B------:R-:W-:Y:S01]  /*f570*/  ISETP.GE.AND P5, PT, R84, RZ, PT ;  /* 0x000000ff5400720c */ /* 0x000fe20003fa6270 */
[----:B------:R-:W-:Y:S04]  /*f580*/  STL [R1+0x424], R12 ;  /* 0x0004240c01007387 */ /* 0x000fe80000100800 */
[----:B------:R0:W-:Y:S04]  /*f590*/  STL [R1+0x420], R13 ;  /* 0x0004200d01007387 */ /* 0x0001e80000100800 */
[----:B------:R-:W3:Y:S01]  /*f5a0*/  LDL.LU R84, [R1+0x178] ;  /* 0x0001780001547983 */ /* 0x000ee20000300800 */
[----:B------:R-:W-:Y:S01]  /*f5b0*/  @!P1 IMAD.MOV R23, RZ, RZ, -R23 ;  /* 0x000000ffff179224 */ /* 0x000fe200078e0a17 */
[----:B------:R-:W-:-:S02]  /*f5c0*/  ISETP.GE.AND P1, PT, R92, RZ, PT ;  /* 0x000000ff5c00720c */ /* 0x000fc40003f26270 */
[----:B------:R-:W-:Y:S01]  /*f5d0*/  @!P5 IMAD.MOV R27, RZ, RZ, -R27 ;  /* 0x000000ffff1bd224 */ /* 0x000fe200078e0a1b */
[----:B------:R-:W-:Y:S01]  /*f5e0*/  PRMT R14, RZ, 0x7610, R14 ;  /* 0x00007610ff0e7816 */ /* 0x000fe2000000000e */
[----:B------:R-:W-:Y:S01]  /*f5f0*/  @!P2 IMAD.MOV R28, RZ, RZ, -R28 ;  /* 0x000000ffff1ca224 */ /* 0x000fe200078e0a1c */
[----:B------:R-:W-:Y:S01]  /*f600*/  IADD3 R82, P6, PT, R5, UR4, RZ ;  /* 0x0000000405527c10 */ /* 0x000fe2000ffde0ff */
[----:B------:R-:W3:Y:S03]  /*f610*/  LDL.LU R92, [R1+0x174] ;  /* 0x00017400015c7983 */ /* 0x000ee60000300800 */
[----:B------:R-:W-:Y:S01]  /*f620*/  IADD3.X R83, PT, PT, R6, UR5, RZ, P6, !PT ;  /* 0x0000000506537c10 */ /* 0x000fe2000b7fe4ff */
[----:B------:R0:W3:Y:S03]  /*f630*/  @P4 LDG.E.U8 R14, desc[UR24][R12.64] ;  /* 0x000000180c0e4981 */ /* 0x0000e6000c1e1100 */
[----:B------:R-:W-:Y:S01]  /*f640*/  @!P1 IMAD.MOV R26, RZ, RZ, -R26 ;  /* 0x000000ffff1a9224 */ /* 0x000fe200078e0a1a */
[----:B0-----:R-:W-:-:S02]  /*f650*/  PRMT R13, RZ, 0x7610, R13 ;  /* 0x00007610ff0d7816 */ /* 0x001fc4000000000d */
[----:B------:R-:W-:-:S04]  /*f660*/  PRMT R12, RZ, 0x7610, R12 ;  /* 0x00007610ff0c7816 */ /* 0x000fc8000000000c */
[----:B------:R0:W3:Y:S01]  /*f670*/  @P4 LDG.E.U8 R13, desc[UR24][R82.64] ;  /* 0x00000018520d4981 */ /* 0x0000e2000c1e1100 */
[----:B----4-:R-:W-:Y:S02]  /*f680*/  ISETP.GE.AND P5, PT, R90, RZ, PT ;  /* 0x000000ff5a00720c */ /* 0x010fe40003fa6270 */
[----:B--2---:R-:W-:Y:S02]  /*f690*/  ISETP.GE.AND P1, PT, R93, RZ, PT ;  /* 0x000000ff5d00720c */ /* 0x004fe40003f26270 */
[----:B------:R-:W-:Y:S02]  /*f6a0*/  ISETP.GE.AND P2, PT, R89, RZ, PT ;  /* 0x000000ff5900720c */ /* 0x000fe40003f46270 */
[----:B------:R-:W2:Y:S04]  /*f6b0*/  LDL.LU R89, [R1+0x150] ;  /* 0x0001500001597983 */ /* 0x000ea80000300800 */
[----:B------:R0:W-:Y:S03]  /*f6c0*/  STL [R1+0x42c], R82 ;  /* 0x00042c5201007387 */ /* 0x0001e60000100800 */
[----:B------:R-:W-:Y:S01]  /*f6d0*/  @!P5 IMAD.MOV R29, RZ, RZ, -R29 ;  /* 0x000000ffff1dd224 */ /* 0x000fe200078e0a1d */
[----:B---3--:R-:W-:-:S02]  /*f6e0*/  ISETP.GE.AND P6, PT, R88, RZ, PT ;  /* 0x000000ff5800720c */ /* 0x008fc40003fc6270 */
[----:B0-----:R-:W-:Y:S01]  /*f6f0*/  IADD3 R82, P5, PT, R7, UR4, RZ ;  /* 0x0000000407527c10 */ /* 0x001fe2000ffbe0ff */
[----:B------:R-:W-:Y:S01]  /*f700*/  UIMAD UR4, UR12, 0x3f, URZ ;  /* 0x0000003f0c0478a4 */ /* 0x000fe2000f8e02ff */
[----:B------:R0:W-:Y:S01]  /*f710*/  STL [R1+0x428], R83 ;  /* 0x0004285301007387 */ /* 0x0001e20000100800 */
[----:B------:R-:W-:-:S03]  /*f720*/  @!P1 IMAD.MOV R33, RZ, RZ, -R33 ;  /* 0x000000ffff219224 */ /* 0x000fc600078e0a21 */
[----:B------:R-:W-:Y:S01]  /*f730*/  STL [R1+0x434], R82 ;  /* 0x0004345201007387 */ /* 0x000fe20000100800 */
[----:B0-----:R-:W-:Y:S01]  /*f740*/  IADD3.X R83, PT, PT, R8, UR5, RZ, P5, !PT ;  /* 0x0000000508537c10 */ /* 0x001fe2000affe4ff */
[----:B------:R-:W-:Y:S01]  /*f750*/  USHF.R.S32.HI UR5, URZ, 0x1f, UR4 ;  /* 0x0000001fff057899 */ /* 0x000fe20008011404 */
[----:B------:R-:W-:Y:S02]  /*f760*/  ISETP.GE.AND P1, PT, R84, RZ, PT ;  /* 0x000000ff5400720c */ /* 0x000fe40003f26270 */
[----:B------:R-:W-:Y:S01]  /*f770*/  @!P6 IMAD.MOV R31, RZ, RZ, -R31 ;  /* 0x000000ffff1fe224 */ /* 0x000fe200078e0a1f */
[----:B------:R-:W-:Y:S01]  /*f780*/  IADD3 R84, P6, PT, R0, UR4, RZ ;  /* 0x0000000400547c10 */ /* 0x000fe2000ffde0ff */
[----:B------:R0:W-:Y:S04]  /*f790*/  STL [R1+0x430], R83 ;  /* 0x0004305301007387 */ /* 0x0001e80000100800 */
[----:B------:R0:W3:Y:S01]  /*f7a0*/  @P4 LDG.E.U8 R12, desc[UR24][R82.64] ;  /* 0x00000018520c4981 */ /* 0x0000e2000c1e1100 */
[----:B------:R-:W-:-:S02]  /*f7b0*/  IADD3.X R85, PT, PT, R2, UR5, RZ, P6, !PT ;  /* 0x0000000502557c10 */ /* 0x000fc4000b7fe4ff */
[----:B0-----:R-:W-:-:S06]  /*f7c0*/  PRMT R83, RZ, 0x7610, R83 ;  /* 0x00007610ff537816 */ /* 0x001fcc0000000053 */
[----:B------:R-:W4:Y:S01]  /*f7d0*/  @!P0 LDG.E.U8 R83, desc[UR24][R84.64] ;  /* 0x0000001854538981 */ /* 0x000f22000c1e1100 */
[----:B------:R-:W-:-:S03]  /*f7e0*/  ISETP.GE.AND P5, PT, R86, RZ, PT ;  /* 0x000000ff5600720c */ /* 0x000fc60003fa6270 */
[----:B------:R0:W-:Y:S04]  /*f7f0*/  STL [R1+0xbf8], R0 ;  /* 0x000bf80001007387 */ /* 0x0001e80000100800 */
[----:B------:R1:W-:Y:S04]  /*f800*/  STL [R1+0xbfc], R2 ;  /* 0x000bfc0201007387 */ /* 0x0003e80000100800 */
[----:B------:R-:W-:Y:S01]  /*f810*/  STL [R1+0x43c], R84 ;  /* 0x00043c5401007387 */ /* 0x000fe20000100800 */
[----:B0-----:R-:W-:Y:S01]  /*f820*/  IADD3 R0, P6, PT, R3, UR4, RZ ;  /* 0x0000000403007c10 */ /* 0x001fe2000ffde0ff */
[----:B------:R-:W-:-:S02]  /*f830*/  @!P5 IMAD.MOV R36, RZ, RZ, -R36 ;  /* 0x000000ffff24d224 */ /* 0x000fc400078e0a24 */
[----:B------:R-:W-:Y:S01]  /*f840*/  STL [R1+0x438], R85 ;  /* 0x0004385501007387 */ /* 0x000fe20000100800 */
[----:B------:R-:W-:Y:S02]  /*f850*/  ISETP.GE.AND P5, PT, R17, RZ, PT ;  /* 0x000000ff1100720c */ /* 0x000fe40003fa6270 */
[----:B-1----:R-:W-:Y:S02]  /*f860*/  IADD3.X R2, PT, PT, R4, UR5, RZ, P6, !PT ;  /* 0x0000000504027c10 */ /* 0x002fe4000b7fe4ff */
[----:B------:R-:W-:Y:S01]  /*f870*/  PRMT R82, RZ, 0x7610, R82 ;  /* 0x00007610ff527816 */ /* 0x000fe20000000052 */
[----:B----4-:R-:W-:Y:S04]  /*f880*/  STL [R1+0xc00], R83 ;  /* 0x000c005301007387 */ /* 0x010fe80000100800 */
[----:B------:R-:W4:Y:S04]  /*f890*/  LDL.LU R17, [R1+0xc3c] ;  /* 0x000c3c0001117983 */ /* 0x000f280000300800 */
[----:B------:R0:W-:Y:S04]  /*f8a0*/  STL [R1+0xc04], R3 ;  /* 0x000c040301007387 */ /* 0x0001e80000100800 */
[----:B------:R-:W-:Y:S04]  /*f8b0*/  STL [R1+0xc08], R4 ;  /* 0x000c080401007387 */ /* 0x000fe80000100800 */
[----:B------:R-:W-:Y:S01]  /*f8c0*/  STL [R1+0x444], R0 ;  /* 0x0004440001007387 */ /* 0x000fe20000100800 */
[----:B0-----:R-:W-:-:S03]  /*f8d0*/  @!P0 IMAD.MOV.U32 R3, RZ, RZ, R2 ;  /* 0x000000ffff038224 */ /* 0x001fc600078e0002 */
[----:B------:R0:W-:Y:S02]  /*f8e0*/  STL [R1+0x440], R2 ;  /* 0x0004400201007387 */ /* 0x0001e40000100800 */
[----:B0-----:R-:W-:-:S05]  /*f8f0*/  @!P0 IMAD.MOV.U32 R2, RZ, RZ, R0 ;  /* 0x000000ffff028224 */ /* 0x001fca00078e0000 */
[----:B------:R0:W3:Y:S01]  /*f900*/  @!P0 LDG.E.U8 R82, desc[UR24][R2.64] ;  /* 0x0000001802528981 */ /* 0x0000e2000c1e1100 */
[----:B------:R-:W-:Y:S01]  /*f910*/  IADD3 R0, P6, PT, R5, UR4, RZ ;  /* 0x0000000405007c10 */ /* 0x000fe2000ffde0ff */
[----:B------:R-:W-:Y:S01]  /*f920*/  @!P1 IMAD.MOV R35, RZ, RZ, -R35 ;  /* 0x000000ffff239224 */ /* 0x000fe200078e0a23 */
[----:B------:R-:W-:Y:S02]  /*f930*/  ISETP.GE.AND P1, PT, R50, RZ, PT ;  /* 0x000000ff3200720c */ /* 0x000fe40003f26270 */
[----:B------:R-:W-:Y:S02]  /*f940*/  PRMT R50, RZ, 0x7610, R50 ;  /* 0x00007610ff327816 */ /* 0x000fe40000000032 */
[----:B0-----:R-:W-:-:S05]  /*f950*/  IADD3.X R2, PT, PT, R6, UR5, RZ, P6, !PT ;  /* 0x0000000506027c10 */ /* 0x001fca000b7fe4ff */
[----:B------:R-:W-:Y:S01]  /*f960*/  @!P0 IMAD.MOV.U32 R3, RZ, RZ, R2 ;  /* 0x000000ffff038224 */ /* 0x000fe200078e0002 */
[----:B--2---:R-:W-:Y:S01]  /*f970*/  ISETP.GE.AND P4, PT, R89, RZ, PT ;  /* 0x000000ff5900720c */ /* 0x004fe20003f86270 */
[----:B------:R-:W-:Y:S01]  /*f980*/  @!P2 IMAD.MOV R30, RZ, RZ, -R30 ;  /* 0x000000ffff1ea224 */ /* 0x000fe200078e0a1e */
[----:B------:R-:W-:-:S11]  /*f990*/  ISETP.GE.AND P2, PT, R91, RZ, PT ;  /* 0x000000ff5b00720c */ /* 0x000fd60003f46270 */
[----:B------:R-:W-:Y:S01]  /*f9a0*/  @!P4 IMAD.MOV R38, RZ, RZ, -R38 ;  /* 0x000000ffff26c224 */ /* 0x000fe200078e0a26 */
[----:B------:R-:W-:Y:S01]  /*f9b0*/  ISETP.GE.AND P4, PT, R53, RZ, PT ;  /* 0x000000ff3500720c */ /* 0x000fe20003f86270 */
[----:B------:R-:W-:Y:S01]  /*f9c0*/  @!P2 IMAD.MOV R32, RZ, RZ, -R32 ;  /* 0x000000ffff20a224 */ /* 0x000fe200078e0a20 */
[----:B------:R-:W-:Y:S02]  /*f9d0*/  ISETP.GE.AND P2, PT, R92, RZ, PT ;  /* 0x000000ff5c00720c */ /* 0x000fe40003f46270 */
[----:B------:R-:W-:-:S09]  /*f9e0*/  ISETP.GE.AND P6, PT, R52, RZ, PT ;  /* 0x000000ff3400720c */ /* 0x000fd20003fc6270 */
[----:B------:R-:W-:Y:S02]  /*f9f0*/  @!P4 IMAD.MOV R39, RZ, RZ, -R39 ;  /* 0x000000ffff27c224 */ /* 0x000fe400078e0a27 */
[----:B------:R-:W-:Y:S01]  /*fa00*/  @!P2 IMAD.MOV R34, RZ, RZ, -R34 ;  /* 0x000000ffff22a224 */ /* 0x000fe200078e0a22 */
[----:B------:R-:W-:Y:S02]  /*fa10*/  ISETP.GE.AND P2, PT, R49, RZ, PT ;  /* 0x000000ff3100720c */ /* 0x000fe40003f46270 */
[----:B------:R-:W-:Y:S01]  /*fa20*/  PRMT R49, RZ, 0x7610, R49 ;  /* 0x00007610ff317816 */ /* 0x000fe20000000031 */
[----:B---3--:R-:W-:Y:S04]  /*fa30*/  STL [R1+0xc0c], R82 ;  /* 0x000c0c5201007387 */ /* 0x008fe80000100800 */
[----:B------:R-:W-:Y:S04]  /*fa40*/  STL [R1+0xc10], R5 ;  /* 0x000c100501007387 */ /* 0x000fe80000100800 */
[----:B------:R-:W-:Y:S04]  /*fa50*/  STL [R1+0xc14], R6 ;  /* 0x000c140601007387 */ /* 0x000fe80000100800 */
[----:B------:R-:W-:Y:S04]  /*fa60*/  STL [R1+0x44c], R0 ;  /* 0x00044c0001007387 */ /* 0x000fe80000100800 */
[----:B------:R0:W-:Y:S02]  /*fa70*/  STL [R1+0x448], R2 ;  /* 0x0004480201007387 */ /* 0x0001e40000100800 */
[----:B0-----:R-:W-:-:S05]  /*fa80*/  @!P0 IMAD.MOV.U32 R2, RZ, RZ, R0 ;  /* 0x000000ffff028224 */ /* 0x001fca00078e0000 */
[----:B------:R0:W2:Y:S01]  /*fa90*/  @!P0 LDG.E.U8 R50, desc[UR24][R2.64] ;  /* 0x0000001802328981 */ /* 0x0000a2000c1e1100 */
[----:B------:R-:W-:-:S03]  /*faa0*/  IADD3 R0, P4, PT, R7, UR4, RZ ;  /* 0x0000000407007c10 */ /* 0x000fc6000ff9e0ff */
[----:B------:R-:W-:Y:S01]  /*fab0*/  STS.U8 [R9+UR9+0xb00], R75 ;  /* 0x000b004b09007988 */ /* 0x000fe20008000009 */
[----:B------:R-:W-:Y:S01]  /*fac0*/  @!P5 IMAD.MOV R37, RZ, RZ, -R37 ;  /* 0x000000ffff25d224 */ /* 0x000fe200078e0a25 */
[----:B------:R-:W1:Y:S01]  /*fad0*/  LDCU UR4, c[0x0][0x3b0] ;  /* 0x00007600ff0477ac */ /* 0x000e620008000800 */
[----:B0-----:R-:W-:Y:S01]  /*fae0*/  IADD3.X R2, PT, PT, R8, UR5, RZ, P4, !PT ;  /* 0x0000000508027c10 */ /* 0x001fe2000a7fe4ff */
[----:B------:R-:W-:Y:S01]  /*faf0*/  @!P0 IMAD.MOV.U32 R52, RZ, RZ, R0 ;  /* 0x000000ffff348224 */ /* 0x000fe200078e0000 */
[----:B------:R-:W-:Y:S01]  /*fb00*/  STS.U8 [R9+UR9+0x2b00], R74 ;  /* 0x002b004a09007988 */ /* 0x000fe20008000009 */
[----:B------:R-:W-:Y:S01]  /*fb10*/  ISETP.GE.AND P5, PT, R55, RZ, PT ;  /* 0x000000ff3700720c */ /* 0x000fe20003fa6270 */
[----:B------:R-:W-:Y:S01]  /*fb20*/  @!P1 IMAD.MOV R16, RZ, RZ, -R16 ;  /* 0x000000ffff109224 */ /* 0x000fe200078e0a10 */
[----:B------:R-:W0:Y:S01]  /*fb30*/  LDCU UR5, c[0x0][0x3b0] ;  /* 0x00007600ff0577ac */ /* 0x000e220008000800 */
[----:B------:R-:W-:-:S05]  /*fb40*/  @!P0 IMAD.MOV.U32 R53, RZ, RZ, R2 ;  /* 0x000000ffff358224 */ /* 0x000fca00078e0002 */
[----:B------:R3:W2:Y:S04]  /*fb50*/  @!P0 LDG.E.U8 R49, desc[UR24][R52.64] ;  /* 0x0000001834318981 */ /* 0x0006a8000c1e1100 */
        /* <DEDUP_REMOVED lines=14> */
[----:B------:R-:W-:-:S03]  /*fc40*/  @!P2 IMAD.MOV R40, RZ, RZ, -R40 ;  /* 0x000000ffff28a224 */ /* 0x000fc600078e0a28 */
[----:B------:R-:W-:Y:S01]  /*fc50*/  STS.U8 [R9+UR9+0x1b00], R59 ;  /* 0x001b003b09007988 */ /* 0x000fe20008000009 */
[----:B------:R-:W-:-:S03]  /*fc60*/  @!P5 IMAD.MOV R45, RZ, RZ, -R45 ;  /* 0x000000ffff2dd224 */ /* 0x000fc600078e0a2d */
[----:B------:R-:W-:Y:S01]  /*fc70*/  STS.U8 [R9+UR9+0x3b00], R58 ;  /* 0x003b003a09007988 */ /* 0x000fe20008000009 */
[----:B------:R-:W-:-:S03]  /*fc80*/  ISETP.GE.AND P1, PT, R51, RZ, PT ;  /* 0x000000ff3300720c */ /* 0x000fc60003f26270 */
[----:B------:R-:W-:Y:S01]  /*fc90*/  STS.U8 [R9+UR9+0x5b00], R57 ;  /* 0x005b003909007988 */ /* 0x000fe20008000009 */
[----:B------:R-:W-:Y:S02]  /*fca0*/  ISETP.GE.AND P2, PT, R54, RZ, PT ;  /* 0x000000ff3600720c */ /* 0x000fe40003f46270 */
[----:B------:R-:W-:Y:S01]  /*fcb0*/  ISETP.GE.AND P4, PT, R11, RZ, PT ;  /* 0x000000ff0b00720c */ /* 0x000fe20003f86270 */
[----:B------:R-:W-:Y:S01]  /*fcc0*/  STS.U8 [R9+UR9+0x7b00], R56 ;  /* 0x007b003809007988 */ /* 0x000fe20008000009 */
[----:B------:R-:W-:-:S03]  /*fcd0*/  ISETP.GE.AND P5, PT, R10, RZ, PT ;  /* 0x000000ff0a00720c */ /* 0x000fc60003fa6270 */
[----:B------:R-:W-:Y:S04]  /*fce0*/  STS.U8 [R9+UR9+0x1f00], R48 ;  /* 0x001f003009007988 */ /* 0x000fe80008000009 */
[----:B------:R1:W-:Y:S04]  /*fcf0*/  STS.U8 [R9+UR9+0x3f00], R14 ;  /* 0x003f000e09007988 */ /* 0x0003e80008000009 */
[----:B------:R-:W-:Y:S04]  /*fd00*/  STS.U8 [R9+UR9+0x5f00], R13 ;  /* 0x005f000d09007988 */ /* 0x000fe80008000009 */
[----:B------:R-:W-:Y:S01]  /*fd10*/  STS.U8 [R9+UR9+0x7f00], R12 ;  /* 0x007f000c09007988 */ /* 0x000fe20008000009 */
[----:B----4-:R-:W-:-:S02]  /*fd20*/  ISETP.NE.AND P0, PT, R17, RZ, PT ;  /* 0x000000ff1100720c */ /* 0x010fc40003f05270 */
[----:B------:R-:W-:Y:S01]  /*fd30*/  LOP3.LUT R17, RZ, R17, RZ, 0x33, !PT ;  /* 0x00000011ff117212 */ /* 0x000fe200078e33ff */
[----:B------:R-:W-:Y:S02]  /*fd40*/  @!P1 IMAD.MOV R44, RZ, RZ, -R44 ;  /* 0x000000ffff2c9224 */ /* 0x000fe400078e0a2c */
[----:B------:R-:W-:Y:S01]  /*fd50*/  @!P2 IMAD.MOV R43, RZ, RZ, -R43 ;  /* 0x000000ffff2ba224 */ /* 0x000fe200078e0a2b */
[C---:B------:R-:W-:Y:S01]  /*fd60*/  SEL R55, R17.reuse, R47, !P0 ;  /* 0x0000002f11377207 */ /* 0x040fe20004000000 */
[----:B------:R-:W-:Y:S02]  /*fd70*/  @!P6 IMAD.MOV R41, RZ, RZ, -R41 ;  /* 0x000000ffff29e224 */ /* 0x000fe400078e0a29 */
[----:B------:R-:W-:Y:S02]  /*fd80*/  @!P5 IMAD.MOV R15, RZ, RZ, -R15 ;  /* 0x000000ffff0fd224 */ /* 0x000fe400078e0a0f */
[----:B------:R-:W-:Y:S01]  /*fd90*/  @!P4 IMAD.MOV R42, RZ, RZ, -R42 ;  /* 0x000000ffff2ac224 */ /* 0x000fe200078e0a2a */
[----:B------:R-:W-:-:S02]  /*fda0*/  SEL R54, R17, R46, !P0 ;  /* 0x0000002e11367207 */ /* 0x000fc40004000000 */
[C---:B---3--:R-:W-:Y:S02]  /*fdb0*/  SEL R53, R17.reuse, R19, !P0 ;  /* 0x0000001311357207 */ /* 0x048fe40004000000 */
[C---:B------:R-:W-:Y:S02]  /*fdc0*/  SEL R52, R17.reuse, R18, !P0 ;  /* 0x0000001211347207 */ /* 0x040fe40004000000 */
[C---:B------:R-:W-:Y:S02]  /*fdd0*/  SEL R18, R17.reuse, R22, !P0 ;  /* 0x0000001611127207 */ /* 0x040fe40004000000 */
[C---:B------:R-:W-:Y:S02]  /*fde0*/  SEL R19, R17.reuse, R21, !P0 ;  /* 0x0000001511137207 */ /* 0x040fe40004000000 */
[C---:B------:R-:W-:Y:S02]  /*fdf0*/  SEL R21, R17.reuse, R20, !P0 ;  /* 0x0000001411157207 */ /* 0x040fe40004000000 */
[----:B------:R-:W-:-:S02]  /*fe00*/  SEL R22, R17, R25, !P0 ;  /* 0x0000001911167207 */ /* 0x000fc40004000000 */
[C---:B------:R-:W-:Y:S02]  /*fe10*/  SEL R51, R17.reuse, R24, !P0 ;  /* 0x0000001811337207 */ /* 0x040fe40004000000 */
[C---:B------:R-:W-:Y:S02]  /*fe20*/  SEL R47, R17.reuse, R28, !P0 ;  /* 0x0000001c112f7207 */ /* 0x040fe40004000000 */
[----:B------:R-:W-:Y:S01]  /*fe30*/  SEL R46, R17, R30, !P0 ;  /* 0x0000001e112e7207 */ /* 0x000fe20004000000 */
[----:B-1----:R-:W-:Y:S01]  /*fe40*/  IMAD R14, R55, UR4, RZ ;  /* 0x00000004370e7c24 */ /* 0x002fe2000f8e02ff */
[C---:B------:R-:W-:Y:S02]  /*fe50*/  SEL R25, R17.reuse, R23, !P0 ;  /* 0x0000001711197207 */ /* 0x040fe40004000000 */
[C---:B------:R-:W-:Y:S02]  /*fe60*/  SEL R27, R17.reuse, R27, !P0 ;  /* 0x0000001b111b7207 */ /* 0x040fe40004000000 */
[----:B------:R-:W-:-:S02]  /*fe70*/  SEL R28, R17, R26, !P0 ;  /* 0x0000001a111c7207 */ /* 0x000fc40004000000 */
[C---:B------:R-:W-:Y:S02]  /*fe80*/  SEL R30, R17.reuse, R29, !P0 ;  /* 0x0000001d111e7207 */ /* 0x040fe40004000000 */
[C---:B------:R-:W-:Y:S02]  /*fe90*/  SEL R33, R17.reuse, R33, !P0 ;  /* 0x0000002111217207 */ /* 0x040fe40004000000 */
[C---:B------:R-:W-:Y:S02]  /*fea0*/  SEL R32, R17.reuse, R32, !P0 ;  /* 0x0000002011207207 */ /* 0x040fe40004000000 */
        /* <DEDUP_REMOVED lines=14> */
[----:B------:R-:W-:Y:S01]  /*ff90*/  SEL R20, R17, R15, !P0 ;  /* 0x0000000f11147207 */ /* 0x000fe20004000000 */
[----:B0-----:R-:W-:-:S02]  /*ffa0*/  IMAD R15, R54, UR5, RZ ;  /* 0x00000005360f7c24 */ /* 0x001fc4000f8e02ff */
[----:B------:R-:W-:Y:S02]  /*ffb0*/  IMAD R16, R53, UR6, RZ ;  /* 0x0000000635107c24 */ /* 0x000fe4000f8e02ff */
[----:B------:R-:W-:Y:S02]  /*ffc0*/  IMAD R17, R52, UR14, RZ ;  /* 0x0000000e34117c24 */ /* 0x000fe4000f8e02ff */
[----:B------:R-:W-:Y:S02]  /*ffd0*/  IMAD R18, R18, UR15, RZ ;  /* 0x0000000f12127c24 */ /* 0x000fe4000f8e02ff */
[----:B------:R-:W-:Y:S02]  /*ffe0*/  IMAD R29, R46, UR28, RZ ;  /* 0x0000001c2e1d7c24 */ /* 0x000fe4000f8e02ff */
[----:B------:R-:W-:Y:S02]  /*fff0*/  IMAD R19, R19, UR16, RZ ;  /* 0x0000001013137c24 */ /* 0x000fe4000f8e02ff */
[----:B------:R-:W-:-:S02]  /*10000*/  IMAD R21, R21, UR17, RZ ;  /* 0x0000001115157c24 */ /* 0x000fc4000f8e02ff */
[----:B------:R-:W-:Y:S02]  /*10010*/  IMAD R22, R22, UR20, RZ ;  /* 0x0000001416167c24 */ /* 0x000fe4000f8e02ff */
[----:B------:R-:W-:Y:S02]  /*10020*/  IMAD R23, R51, UR21, RZ ;  /* 0x0000001533177c24 */ /* 0x000fe4000f8e02ff */
[----:B------:R-:W-:Y:S02]  /*10030*/  IMAD R25, R25, UR22, RZ ;  /* 0x0000001619197c24 */ /* 0x000fe4000f8e02ff */
[----:B------:R-:W-:Y:S02]  /*10040*/  IMAD R26, R47, UR23, RZ ;  /* 0x000000172f1a7c24 */ /* 0x000fe4000f8e02ff */
[----:B------:R-:W-:Y:S02]  /*10050*/  IMAD R27, R27, UR26, RZ ;  /* 0x0000001a1b1b7c24 */ /* 0x000fe4000f8e02ff */
[----:B------:R-:W-:-:S02]  /*10060*/  IMAD R28, R28, UR27, RZ ;  /* 0x0000001b1c1c7c24 */ /* 0x000fc4000f8e02ff */
[----:B------:R-:W-:Y:S01]  /*10070*/  IMAD R30, R30, UR29, RZ ;  /* 0x0000001d1e1e7c24 */ /* 0x000fe2000f8e02ff */
[----:B--2---:R-:W-:Y:S04]  /*10080*/  STL [R1+0xc1c], R50 ;  /* 0x000c1c3201007387 */ /* 0x004fe80000100800 */
[----:B------:R-:W-:Y:S04]  /*10090*/  STL [R1+0xc24], R7 ;  /* 0x000c240701007387 */ /* 0x000fe80000100800 */
[----:B------:R-:W-:Y:S04]  /*100a0*/  STL [R1+0xc28], R8 ;  /* 0x000c280801007387 */ /* 0x000fe80000100800 */
[----:B------:R0:W-:Y:S02]  /*100b0*/  STL [R1+0x454], R0 ;  /* 0x0004540001007387 */ /* 0x0001e40000100800 */
[----:B0-----:R-:W0:Y:S02]  /*100c0*/  S2R R0, SR_TID.X ;  /* 0x0000000000007919 */ /* 0x001e240000002100 */
[----:B------:R-:W-:Y:S04]  /*100d0*/  STL [R1+0x450], R2 ;  /* 0x0004500201007387 */ /* 0x000fe80000100800 */
[----:B------:R-:W-:Y:S01]  /*100e0*/  STL [R1+0xc2c], R49 ;  /* 0x000c2c3101007387 */ /* 0x000fe20000100800 */
[----:B0-----:R-:W-:-:S04]  /*100f0*/  LOP3.LUT R77, R0, 0x7f, RZ, 0xc0, !PT ;  /* 0x0000007f004d7812 */ /* 0x001fc800078ec0ff */
[----:B------:R-:W-:Y:S01]  /*10100*/  LOP3.LUT R70, R77, 0x70, RZ, 0x3c, !PT ;  /* 0x000000704d467812 */ /* 0x000fe200078e3cff */
[----:B------:R-:W-:Y:S04]  /*10110*/  STL [R1+0xc30], R77 ;  /* 0x000c304d01007387 */ /* 0x000fe80000100800 */
[----:B------:R-:W-:Y:S04]  /*10120*/  STS.U8 [R70+UR9+0x380], R81 ;  /* 0x0003805146007988 */ /* 0x000fe80008000009 */
[----:B------:R-:W-:Y:S04]  /*10130*/  STS.U8 [R70+UR9+0x2380], R80 ;  /* 0x0023805046007988 */ /* 0x000fe80008000009 */
[----:B------:R-:W-:Y:S04]  /*10140*/  STS.U8 [R70+UR9+0x4380], R79 ;  /* 0x0043804f46007988 */ /* 0x000fe80008000009 */
[----:B------:R-:W-:Y:S04]  /*10150*/  STS.U8 [R70+UR9+0x6380], R78 ;  /* 0x0063804e46007988 */ /* 0x000fe80008000009 */
[----:B------:R-:W-:Y:S04]  /*10160*/  STS.U8 [R70+UR9+0x780], R76 ;  /* 0x0007804c46007988 */ /* 0x000fe80008000009 */
[----:B------:R0:W-:Y:S02]  /*10170*/  STL [R1+0xc34], R70 ;  /* 0x000c344601007387 */ /* 0x0001e40000100800 */
[----:B0-----:R-:W-:-:S05]  /*10180*/  LOP3.LUT R70, R0, 0x3f, RZ, 0xc0, !PT ;  /* 0x0000003f00467812 */ /* 0x001fca00078ec0ff */
[----:B------:R-:W-:-:S05]  /*10190*/  IMAD R12, R70, UR13, RZ ;  /* 0x0000000d460c7c24 */ /* 0x000fca000f8e02ff */
[C---:B------:R-:W-:Y:S01]  /*101a0*/  IADD3 R13, P0, PT, R12.reuse, UR18, RZ ;  /* 0x000000120c0d7c10 */ /* 0x040fe2000ff1e0ff */
[----:B------:R0:W-:Y:S01]  /*101b0*/  STL [R1+0xc38], R14 ;  /* 0x000c380e01007387 */ /* 0x0001e20000100800 */
[----:B------:R-:W-:Y:S01]  /*101c0*/  IMAD R33, R33, UR30, RZ ;  /* 0x0000001e21217c24 */ /* 0x000fe2000f8e02ff */
[----:B------:R-:W1:Y:S01]  /*101d0*/  LDCU UR18, c[0x0][0x3b0] ;  /* 0x00007600ff1277ac */ /* 0x000e620008000800 */
[----:B------:R-:W-:Y:S02]  /*101e0*/  LEA.HI.X.SX32 R12, R12, UR19, 0x1, P0 ;  /* 0x000000130c0c7c11 */ /* 0x000fe400080f0eff */
[CC--:B------:R-:W-:Y:S02]  /*101f0*/  IADD3 R49, P0, PT, R14.reuse, R13.reuse, RZ ;  /* 0x0000000d0e317210 */ /* 0x0c0fe40007f1e0ff */
[----:B------:R-:W-:Y:S02]  /*10200*/  IADD3 R2, P1, PT, R15, R13, RZ ;  /* 0x0000000d0f027210 */ /* 0x000fe40007f3e0ff */
[----:B------:R-:W-:-:S02]  /*10210*/  LEA.HI.X.SX32 R77, R14, R12, 0x1, P0 ;  /* 0x0000000c0e4d7211 */ /* 0x000fc400000f0eff */
[-C--:B------:R-:W-:Y:S01]  /*10220*/  LEA.HI.X.SX32 R83, R15, R12.reuse, 0x1, P1 ;  /* 0x0000000c0f537211 */ /* 0x080fe200008f0eff */
[----:B------:R-:W-:Y:S01]  /*10230*/  STL [R1+0x45c], R49 ;  /* 0x00045c3101007387 */ /* 0x000fe20000100800 */
[-C--:B------:R-:W-:Y:S01]  /*10240*/  IADD3 R46, P0, PT, R16, R13.reuse, RZ ;  /* 0x0000000d102e7210 */ /* 0x080fe20007f1e0ff */
[----:B------:R-:W-:Y:S01]  /*10250*/  IMAD R32, R32, UR31, RZ ;  /* 0x0000001f20207c24 */ /* 0x000fe2000f8e02ff */
[-C--:B------:R-:W-:Y:S01]  /*10260*/  IADD3 R71, P1, PT, R17, R13.reuse, RZ ;  /* 0x0000000d11477210 */ /* 0x080fe20007f3e0ff */
[----:B------:R-:W-:Y:S01]  /*10270*/  STL [R1+0x464], R2 ;  /* 0x0004640201007387 */ /* 0x000fe20000100800 */
[-C--:B------:R-:W-:Y:S01]  /*10280*/  IADD3 R8, P2, PT, R18, R13.reuse, RZ ;  /* 0x0000000d12087210 */ /* 0x080fe20007f5e0ff */
[----:B------:R-:W-:Y:S01]  /*10290*/  IMAD R31, R31, UR32, RZ ;  /* 0x000000201f1f7c24 */ /* 0x000fe2000f8e02ff */
[-C--:B------:R-:W-:Y:S01]  /*102a0*/  LEA.HI.X.SX32 R15, R16, R12.reuse, 0x1, P0 ;  /* 0x0000000c100f7211 */ /* 0x080fe200000f0eff */
[----:B------:R-:W-:Y:S01]  /*102b0*/  STL [R1+0x458], R77 ;  /* 0x0004584d01007387 */ /* 0x000fe20000100800 */
[-C--:B------:R-:W-:Y:S01]  /*102c0*/  LEA.HI.X.SX32 R72, R17, R12.reuse, 0x1, P1 ;  /* 0x0000000c11487211 */ /* 0x080fe200008f0eff */
[----:B------:R-:W-:Y:S01]  /*102d0*/  IMAD R36, R36, UR33, RZ ;  /* 0x0000002124247c24 */ /* 0x000fe2000f8e02ff */
[-C--:B------:R-:W-:Y:S01]  /*102e0*/  IADD3 R85, P0, PT, R19, R13.reuse, RZ ;  /* 0x0000000d13557210 */ /* 0x080fe20007f1e0ff */
[----:B------:R-:W-:Y:S01]  /*102f0*/  STL [R1+0x460], R83 ;  /* 0x0004605301007387 */ /* 0x000fe20000100800 */
[----:B------:R-:W-:Y:S01]  /*10300*/  LEA.HI.X.SX32 R16, R18, R12, 0x1, P2 ;  /* 0x0000000c12107211 */ /* 0x000fe200010f0eff */
[----:B------:R-:W-:Y:S01]  /*10310*/  IMAD R35, R35, UR34, RZ ;  /* 0x0000002223237c24 */ /* 0x000fe2000f8e02ff */
[----:B0-----:R-:W0:Y:S01]  /*10320*/  LDC R14, c[0x0][0x3a0] ;  /* 0x0000e800ff0e7b82 */ /* 0x001e220000000800 */
[----:B------:R-:W-:Y:S01]  /*10330*/  STL [R1+0x46c], R46 ;  /* 0x00046c2e01007387 */ /* 0x000fe20000100800 */
[----:B------:R-:W-:-:S03]  /*10340*/  IADD3 R51, P1, PT, R21, R13, RZ ;  /* 0x0000000d15337210 */ /* 0x000fc60007f3e0ff */
[----:B------:R-:W2:Y:S01]  /*10350*/  LDL.LU R17, [R1+0x2c] ;  /* 0x00002c0001117983 */ /* 0x000ea20000300800 */
[----:B------:R-:W-:-:S03]  /*10360*/  IADD3 R68, P2, PT, R22, R13, RZ ;  /* 0x0000000d16447210 */ /* 0x000fc60007f5e0ff */
[----:B------:R-:W-:Y:S01]  /*10370*/  STL [R1+0x47c], R8 ;  /* 0x00047c0801007387 */ /* 0x000fe20000100800 */
[----:B------:R-:W-:-:S03]  /*10380*/  LEA.HI.X.SX32 R0, R19, R12, 0x1, P0 ;  /* 0x0000000c13007211 */ /* 0x000fc600000f0eff */
[----:B------:R-:W-:Y:S01]  /*10390*/  STL [R1+0x474], R71 ;  /* 0x0004744701007387 */ /* 0x000fe20000100800 */
[----:B------:R-:W-:-:S03]  /*103a0*/  LEA.HI.X.SX32 R47, R21, R12, 0x1, P1 ;  /* 0x0000000c152f7211 */ /* 0x000fc600008f0eff */
[----:B------:R-:W-:Y:S01]  /*103b0*/  STL [R1+0x468], R15 ;  /* 0x0004680f01007387 */ /* 0x000fe20000100800 */
[----:B------:R-:W-:-:S03]  /*103c0*/  IADD3 R89, P0, PT, R23, R13, RZ ;  /* 0x0000000d17597210 */ /* 0x000fc60007f1e0ff */
[----:B------:R-:W-:Y:S01]  /*103d0*/  STL [R1+0x470], R72 ;  /* 0x0004704801007387 */ /* 0x000fe20000100800 */
[----:B------:R-:W-:-:S03]  /*103e0*/  LEA.HI.X.SX32 R69, R22, R12, 0x1, P2 ;  /* 0x0000000c16457211 */ /* 0x000fc600010f0eff */
[----:B------:R-:W-:Y:S01]  /*103f0*/  STL [R1+0x478], R16 ;  /* 0x0004781001007387 */ /* 0x000fe20000100800 */
[----:B------:R-:W-:-:S03]  /*10400*/  IADD3 R90, P1, PT, R25, R13, RZ ;  /* 0x0000000d195a7210 */ /* 0x000fc60007f3e0ff */
[----:B------:R-:W-:Y:S01]  /*10410*/  STL [R1+0x484], R85 ;  /* 0x0004845501007387 */ /* 0x000fe20000100800 */
[----:B------:R-:W-:-:S03]  /*10420*/  IADD3 R53, P2, PT, R26, R13, RZ ;  /* 0x0000000d1a357210 */ /* 0x000fc60007f5e0ff */
[----:B------:R-:W-:Y:S01]  /*10430*/  STL [R1+0x48c], R51 ;  /* 0x00048c3301007387 */ /* 0x000fe20000100800 */
[----:B------:R-:W-:-:S03]  /*10440*/  LEA.HI.X.SX32 R7, R23, R12, 0x1, P0 ;  /* 0x0000000c17077211 */ /* 0x000fc600000f0eff */
[----:B------:R-:W-:Y:S01]  /*10450*/  STL [R1+0x480], R0 ;  /* 0x0004800001007387 */ /* 0x000fe20000100800 */
[----:B------:R-:W-:-:S03]  /*10460*/  LEA.HI.X.SX32 R87, R25, R12, 0x1, P1 ;  /* 0x0000000c19577211 */ /* 0x000fc600008f0eff */
[----:B------:R-:W-:Y:S01]  /*10470*/  STL [R1+0x494], R68 ;  /* 0x0004944401007387 */ /* 0x000fe20000100800 */
[----:B------:R-:W-:-:S03]  /*10480*/  LEA.HI.X.SX32 R52, R26, R12, 0x1, P2 ;  /* 0x0000000c1a347211 */ /* 0x000fc600010f0eff */
[----:B------:R-:W-:Y:S01]  /*10490*/  STL [R1+0x488], R47 ;  /* 0x0004882f01007387 */ /* 0x000fe20000100800 */
[----:B------:R-:W-:-:S03]  /*104a0*/  IADD3 R66, P0, PT, R27, R13, RZ ;  /* 0x0000000d1b427210 */ /* 0x000fc60007f1e0ff */
        /* <DEDUP_REMOVED lines=21> */
[----:B------:R-:W-:Y:S01]  /*10600*/  IADD3 R88, P0, PT, R31, R13, RZ ;  /* 0x0000000d1f587210 */ /* 0x000fe20007f1e0ff */
[----:B------:R-:W-:Y:S02]  /*10610*/  IMAD R34, R34, UR35, RZ ;  /* 0x0000002322227c24 */ /* 0x000fe4000f8e02ff */
[----:B------:R-:W-:Y:S01]  /*10620*/  STL [R1+0x4b8], R19 ;  /* 0x0004b81301007387 */ /* 0x000fe20000100800 */
[----:B------:R-:W-:-:S03]  /*10630*/  LEA.HI.X.SX32 R50, R32, R12, 0x1, P2 ;  /* 0x0000000c20327211 */ /* 0x000fc600010f0eff */
[----:B------:R-:W-:Y:S01]  /*10640*/  STL [R1+0x4c0], R93 ;  /* 0x0004c05d01007387 */ /* 0x000fe20000100800 */
[-C--:B------:R-:W-:Y:S01]  /*10650*/  IADD3 R81, P1, PT, R36, R13.reuse, RZ ;  /* 0x0000000d24517210 */ /* 0x080fe20007f3e0ff */
[----:B------:R-:W-:Y:S02]  /*10660*/  IMAD R38, R38, UR36, RZ ;  /* 0x0000002426267c24 */ /* 0x000fe4000f8e02ff */
[----:B------:R-:W-:Y:S01]  /*10670*/  STL [R1+0x4cc], R55 ;  /* 0x0004cc3701007387 */ /* 0x000fe20000100800 */
[----:B------:R-:W-:Y:S01]  /*10680*/  IADD3 R62, P2, PT, R35, R13, RZ ;  /* 0x0000000d233e7210 */ /* 0x000fe20007f5e0ff */
[----:B------:R-:W-:Y:S02]  /*10690*/  IMAD R37, R37, UR37, RZ ;  /* 0x0000002525257c24 */ /* 0x000fe4000f8e02ff */
[----:B------:R-:W-:Y:S01]  /*106a0*/  STL [R1+0x4dc], R92 ;  /* 0x0004dc5c01007387 */ /* 0x000fe20000100800 */
[----:B------:R-:W-:-:S03]  /*106b0*/  LEA.HI.X.SX32 R84, R31, R12, 0x1, P0 ;  /* 0x0000000c1f547211 */ /* 0x000fc600000f0eff */
[----:B------:R-:W-:Y:S01]  /*106c0*/  STL [R1+0x4d4], R64 ;  /* 0x0004d44001007387 */ /* 0x000fe20000100800 */
[----:B------:R-:W-:-:S03]  /*106d0*/  LEA.HI.X.SX32 R76, R36, R12, 0x1, P1 ;  /* 0x0000000c244c7211 */ /* 0x000fc600008f0eff */
[----:B------:R-:W-:Y:S01]  /*106e0*/  STL [R1+0x4c8], R54 ;  /* 0x0004c83601007387 */ /* 0x000fe20000100800 */
[----:B------:R-:W-:-:S03]  /*106f0*/  IADD3 R21, P0, PT, R34, R13, RZ ;  /* 0x0000000d22157210 */ /* 0x000fc60007f1e0ff */
[----:B------:R-:W-:Y:S01]  /*10700*/  STL [R1+0x4d0], R65 ;  /* 0x0004d04101007387 */ /* 0x000fe20000100800 */
[----:B------:R-:W-:Y:S01]  /*10710*/  LEA.HI.X.SX32 R63, R35, R12, 0x1, P2 ;  /* 0x0000000c233f7211 */ /* 0x000fe200010f0eff */
[----:B------:R-:W-:Y:S02]  /*10720*/  IMAD R42, R42, UR38, RZ ;  /* 0x000000262a2a7c24 */ /* 0x000fe4000f8e02ff */
[----:B------:R-:W-:Y:S01]  /*10730*/  STL [R1+0x4d8], R50 ;  /* 0x0004d83201007387 */ /* 0x000fe20000100800 */
[-C--:B------:R-:W-:Y:S01]  /*10740*/  IADD3 R11, P1, PT, R38, R13.reuse, RZ ;  /* 0x0000000d260b7210 */ /* 0x080fe20007f3e0ff */
[----:B------:R-:W-:Y:S02]  /*10750*/  IMAD R24, R24, UR39, RZ ;  /* 0x0000002718187c24 */ /* 0x000fe4000f8e02ff */
[----:B------:R-:W-:Y:S01]  /*10760*/  STL [R1+0x4e4], R88 ;  /* 0x0004e45801007387 */ /* 0x000fe20000100800 */
[----:B------:R-:W-:Y:S01]  /*10770*/  IADD3 R79, P2, PT, R37, R13, RZ ;  /* 0x0000000d254f7210 */ /* 0x000fe20007f5e0ff */
[----:B------:R-:W-:-:S02]  /*10780*/  IMAD R40, R40, UR40, RZ ;  /* 0x0000002828287c24 */ /* 0x000fc4000f8e02ff */
        /* <DEDUP_REMOVED lines=9> */
[-C--:B------:R-:W-:Y:S01]  /*10820*/  IADD3 R82, P1, PT, R24, R13.reuse, RZ ;  /* 0x0000000d18527210 */ /* 0x080fe20007f3e0ff */
[----:B------:R-:W-:Y:S02]  /*10830*/  IMAD R39, R39, UR41, RZ ;  /* 0x0000002927277c24 */ /* 0x000fe4000f8e02ff */
[----:B------:R-:W-:Y:S01]  /*10840*/  STL [R1+0x4fc], R21 ;  /* 0x0004fc1501007387 */ /* 0x000fe20000100800 */
[----:B------:R-:W-:Y:S01]  /*10850*/  IADD3 R9, P2, PT, R40, R13, RZ ;  /* 0x0000000d28097210 */ /* 0x000fe20007f5e0ff */
[----:B------:R-:W-:Y:S02]  /*10860*/  IMAD R44, R44, UR43, RZ ;  /* 0x0000002b2c2c7c24 */ /* 0x000fe4000f8e02ff */
[----:B------:R-:W-:Y:S01]  /*10870*/  STL [R1+0x504], R11 ;  /* 0x0005040b01007387 */ /* 0x000fe20000100800 */
[----:B------:R-:W-:Y:S01]  /*10880*/  IMAD R45, R45, UR42, RZ ;  /* 0x0000002a2d2d7c24 */ /* 0x000fe2000f8e02ff */
[----:B------:R-:W-:-:S02]  /*10890*/  LEA.HI.X.SX32 R61, R42, R12, 0x1, P0 ;  /* 0x0000000c2a3d7211 */ /* 0x000fc400000f0eff */
[----:B------:R-:W-:Y:S01]  /*108a0*/  STL [R1+0x4f8], R6 ;  /* 0x0004f80601007387 */ /* 0x000fe20000100800 */
[----:B------:R-:W-:Y:S01]  /*108b0*/  IMAD R43, R43, UR44, RZ ;  /* 0x0000002c2b2b7c24 */ /* 0x000fe2000f8e02ff */
[-C--:B------:R-:W-:Y:S02]  /*108c0*/  LEA.HI.X.SX32 R5, R24, R12.reuse, 0x1, P1 ;  /* 0x0000000c18057211 */ /* 0x080fe400008f0eff */
[----:B------:R-:W-:Y:S01]  /*108d0*/  STL [R1+0x50c], R79 ;  /* 0x00050c4f01007387 */ /* 0x000fe20000100800 */
[----:B------:R-:W-:-:S03]  /*108e0*/  LEA.HI.X.SX32 R10, R40, R12, 0x1, P2 ;  /* 0x0000000c280a7211 */ /* 0x000fc600010f0eff */
[----:B------:R-:W-:Y:S01]  /*108f0*/  STL [R1+0x500], R86 ;  /* 0x0005005601007387 */ /* 0x000fe20000100800 */
[----:B------:R-:W-:Y:S01]  /*10900*/  IMAD R41, R41, UR45, RZ ;  /* 0x0000002d29297c24 */ /* 0x000fe2000f8e02ff */
[-C--:B------:R-:W-:Y:S02]  /*10910*/  IADD3 R75, P0, PT, R39, R13.reuse, RZ ;  /* 0x0000000d274b7210 */ /* 0x080fe40007f1e0ff */
[----:B------:R-:W-:Y:S01]  /*10920*/  STL [R1+0x508], R80 ;  /* 0x0005085001007387 */ /* 0x000fe20000100800 */
[----:B------:R-:W-:-:S03]  /*10930*/  IADD3 R3, P2, PT, R44, R13, RZ ;  /* 0x0000000d2c037210 */ /* 0x000fc60007f5e0ff */
[----:B------:R-:W-:Y:S01]  /*10940*/  STL [R1+0x51c], R82 ;  /* 0x00051c5201007387 */ /* 0x000fe20000100800 */
[----:B------:R-:W-:-:S03]  /*10950*/  IADD3 R58, P1, PT, R45, R13, RZ ;  /* 0x0000000d2d3a7210 */ /* 0x000fc60007f3e0ff */
[----:B------:R-:W-:Y:S01]  /*10960*/  STL [R1+0x514], R60 ;  /* 0x0005143c01007387 */ /* 0x000fe20000100800 */
[----:B-1----:R-:W-:Y:S01]  /*10970*/  IMAD R20, R20, UR18, RZ ;  /* 0x0000001214147c24 */ /* 0x002fe2000f8e02ff */
[-C--:B------:R-:W-:Y:S02]  /*10980*/  IADD3 R42, P4, PT, R43, R13.reuse, RZ ;  /* 0x0000000d2b2a7210 */ /* 0x080fe40007f9e0ff */
[----:B------:R-:W-:Y:S01]  /*10990*/  STL [R1+0x524], R9 ;  /* 0x0005240901007387 */ /* 0x000fe20000100800 */
[----:B------:R-:W-:-:S03]  /*109a0*/  IADD3 R73, P5, PT, R41, R13, RZ ;  /* 0x0000000d29497210 */ /* 0x000fc60007fbe0ff */
[----:B------:R-:W-:Y:S04]  /*109b0*/  STL [R1+0x510], R61 ;  /* 0x0005103d01007387 */ /* 0x000fe80000100800 */
[----:B------:R-:W-:Y:S04]  /*109c0*/  STL [R1+0x518], R5 ;  /* 0x0005180501007387 */ /* 0x000fe80000100800 */
        /* <DEDUP_REMOVED lines=9> */
[----:B0-----:R-:W-:-:S03]  /*10a60*/  VIADD R48, R14, 0x3f ;  /* 0x0000003f0e307836 */ /* 0x001fc60000000000 */
[----:B------:R-:W3:Y:S04]  /*10a70*/  LDL.LU R13, [R1+0x28] ;  /* 0x00002800010d7983 */ /* 0x000ee80000300800 */
[----:B------:R-:W-:Y:S04]  /*10a80*/  STL [R1+0x538], R73 ;  /* 0x0005384901007387 */ /* 0x000fe80000100800 */
[----:B------:R-:W4:Y:S01]  /*10a90*/  LDL.LU R45, [R1+0x14] ;  /* 0x00001400012d7983 */ /* 0x000f220000300800 */
[----:B------:R-:W-:-:S03]  /*10aa0*/  LEA.HI.X.SX32 R43, R43, R12, 0x1, P4 ;  /* 0x0000000c2b2b7211 */ /* 0x000fc600020f0eff */
[----:B------:R-:W2:Y:S01]  /*10ab0*/  LDL.LU R44, [R1+0x1c] ;  /* 0x00001c00012c7983 */ /* 0x000ea20000300800 */
[----:B------:R-:W-:-:S03]  /*10ac0*/  LEA.HI.X.SX32 R74, R41, R12, 0x1, P5 ;  /* 0x0000000c294a7211 */ /* 0x000fc600028f0eff */
[----:B------:R-:W-:Y:S01]  /*10ad0*/  STL [R1+0x3f4], R78 ;  /* 0x0003f44e01007387 */ /* 0x000fe20000100800 */
[----:B------:R-:W-:-:S03]  /*10ae0*/  LEA.HI.X.SX32 R57, R20, R12, 0x1, P6 ;  /* 0x0000000c14397211 */ /* 0x000fc600030f0eff */
[----:B------:R-:W-:Y:S01]  /*10af0*/  STL [R1+0x40c], R56 ;  /* 0x00040c3801007387 */ /* 0x000fe20000100800 */
[----:B------:R-:W-:-:S03]  /*10b00*/  ISETP.GT.AND P0, PT, R48, 0x3f, PT ;  /* 0x0000003f3000780c */ /* 0x000fc60003f04270 */
[----:B------:R-:W-:Y:S04]  /*10b10*/  STL [R1+0x400], R4 ;  /* 0x0004000401007387 */ /* 0x000fe80000100800 */
[----:B------:R-:W-:Y:S04]  /*10b20*/  STL [R1+0x3fc], R59 ;  /* 0x0003fc3b01007387 */ /* 0x000fe80000100800 */
[----:B------:R-:W2:Y:S01]  /*10b30*/  LDL.LU R41, [R1+0x24] ;  /* 0x0000240001297983 */ /* 0x000ea20000300800 */
[----:B------:R-:W-:-:S03]  /*10b40*/  ISETP.LT.AND P0, PT, R70, R14, P0 ;  /* 0x0000000e4600720c */ /* 0x000fc60000701270 */
[----:B------:R-:W2:Y:S04]  /*10b50*/  LDL.LU R12, [R1+0x30] ;  /* 0x00003000010c7983 */ /* 0x000ea80000300800 */
[----:B------:R-:W2:Y:S04]  /*10b60*/  LDL.LU R20, [R1+0x20] ;  /* 0x0000200001147983 */ /* 0x000ea80000300800 */
[----:B------:R-:W-:Y:S04]  /*10b70*/  STL [R1+0x404], R43 ;  /* 0x0004042b01007387 */ /* 0x000fe80000100800 */
[----:B------:R-:W-:Y:S04]  /*10b80*/  STL [R1+0x408], R74 ;  /* 0x0004084a01007387 */ /* 0x000fe80000100800 */
[----:B------:R-:W2:Y:S04]  /*10b90*/  LDL.LU R14, [R1+0xc38] ;  /* 0x000c3800010e7983 */ /* 0x000ea80000300800 */
[----:B------:R-:W3:Y:S04]  /*10ba0*/  LDL.LU R70, [R1+0xc34] ;  /* 0x000c340001467983 */ /* 0x000ee80000300800 */
[----:B------:R-:W-:Y:S01]  /*10bb0*/  STL [R1+0x3f8], R57 ;  /* 0x0003f83901007387 */ /* 0x000fe20000100800 */
[----:B--2---:R-:W-:-:S03]  /*10bc0*/  PRMT R14, RZ, 0x7610, R14 ;  /* 0x00007610ff0e7816 */ /* 0x004fc6000000000e */
[----:B---3--:R0:W-:Y:S04]  /*10bd0*/  STS.U8 [R70+UR9+0x2780], R12 ;  /* 0x0027800c46007988 */ /* 0x0081e80008000009 */
[----:B------:R1:W-:Y:S01]  /*10be0*/  STS.U8 [R70+UR9+0x4780], R13 ;  /* 0x0047800d46007988 */ /* 0x0003e20008000009 */
[----:B0-----:R-:W-:Y:S02]  /*10bf0*/  @P0 IMAD.MOV.U32 R12, RZ, RZ, R49 ;  /* 0x000000ffff0c0224 */ /* 0x001fe400078e0031 */
[----:B-1----:R-:W-:Y:S01]  /*10c00*/  @P0 IMAD.MOV.U32 R13, RZ, RZ, R77 ;  /* 0x000000ffff0d0224 */ /* 0x002fe200078e004d */
[----:B------:R0:W-:Y:S04]  /*10c10*/  STS.U8 [R70+UR9+0x6780], R17 ;  /* 0x0067801146007988 */ /* 0x0001e80008000009 */
[----:B------:R1:W2:Y:S04]  /*10c20*/  @P0 LDG.E.U8 R14, desc[UR24][R12.64] ;  /* 0x000000180c0e0981 */ /* 0x0002a8000c1e1100 */
[----:B------:R-:W2:Y:S01]  /*10c30*/  LDL.LU R77, [R1+0xc30] ;  /* 0x000c3000014d7983 */ /* 0x000ea20000300800 */
[----:B0-----:R-:W-:-:S02]  /*10c40*/  @P0 IMAD.MOV.U32 R17, RZ, RZ, R16 ;  /* 0x000000ffff110224 */ /* 0x001fc400078e0010 */
[----:B------:R-:W-:Y:S01]  /*10c50*/  @P0 IMAD.MOV.U32 R16, RZ, RZ, R8 ;  /* 0x000000ffff100224 */ /* 0x000fe200078e0008 */
[----:B------:R-:W3:Y:S01]  /*10c60*/  LDL.LU R49, [R1+0xc2c] ;  /* 0x000c2c0001317983 */ /* 0x000ee20000300800 */
[----:B-1----:R-:W-:Y:S02]  /*10c70*/  PRMT R13, RZ, 0x7610, R13 ;  /* 0x00007610ff0d7816 */ /* 0x002fe4000000000d */
[----:B------:R-:W-:Y:S01]  /*10c80*/  PRMT R12, RZ, 0x7610, R12 ;  /* 0x00007610ff0c7816 */ /* 0x000fe2000000000c */
[----:B------:R-:W5:Y:S04]  /*10c90*/  LDL.LU R8, [R1+0xc28] ;  /* 0x000c280001087983 */ /* 0x000f680000300800 */
[----:B------:R0:W2:Y:S02]  /*10ca0*/  @P0 LDG.E.U8 R13, desc[UR24][R16.64] ;  /* 0x00000018100d0981 */ /* 0x0000a4000c1e1100 */
[----:B0-----:R-:W-:-:S02]  /*10cb0*/  @P0 IMAD.MOV.U32 R16, RZ, RZ, R89 ;  /* 0x000000ffff100224 */ /* 0x001fc400078e0059 */
[----:B------:R-:W-:Y:S01]  /*10cc0*/  @P0 IMAD.MOV.U32 R17, RZ, RZ, R7 ;  /* 0x000000ffff110224 */ /* 0x000fe200078e0007 */
[----:B------:R-:W-:Y:S04]  /*10cd0*/  STS.U8 [R70+UR9+0xb80], R20 ;  /* 0x000b801446007988 */ /* 0x000fe80008000009 */
[----:B------:R0:W2:Y:S04]  /*10ce0*/  @P0 LDG.E.U8 R12, desc[UR24][R16.64] ;  /* 0x00000018100c0981 */ /* 0x0000a8000c1e1100 */
[----:B------:R-:W5:Y:S04]  /*10cf0*/  LDL.LU R7, [R1+0xc24] ;  /* 0x000c240001077983 */ /* 0x000f680000300800 */
[----:B------:R-:W2:Y:S01]  /*10d00*/  LDL.LU R89, [R1+0xc20] ;  /* 0x000c200001597983 */ /* 0x000ea20000300800 */
[----:B0-----:R-:W-:-:S03]  /*10d10*/  PRMT R16, RZ, 0x7610, R16 ;  /* 0x00007610ff107816 */ /* 0x001fc60000000010 */
[----:B------:R0:W-:Y:S04]  /*10d20*/  STS.U8 [R70+UR9+0x2b80], R41 ;  /* 0x002b802946007988 */ /* 0x0001e80008000009 */
[----:B------:R1:W3:Y:S04]  /*10d30*/  @P0 LDG.E.U8 R16, desc[UR24][R18.64] ;  /* 0x0000001812100981 */ /* 0x0002e8000c1e1100 */
[----:B0-----:R-:W3:Y:S01]  /*10d40*/  LDL.LU R41, [R1+0xc] ;  /* 0x00000c0001297983 */ /* 0x001ee20000300800 */
[----:B-1----:R-:W-:Y:S02]  /*10d50*/  @P0 IMAD.MOV.U32 R19, RZ, RZ, R50 ;  /* 0x000000ffff130224 */ /* 0x002fe400078e0032 */
[----:B------:R-:W-:Y:S01]  /*10d60*/  @P0 IMAD.MOV.U32 R18, RZ, RZ, R92 ;  /* 0x000000ffff120224 */ /* 0x000fe200078e005c */
[----:B------:R-:W3:Y:S04]  /*10d70*/  LDL.LU R50, [R1+0xc1c] ;  /* 0x000c1c0001327983 */ /* 0x000ee80000300800 */
[----:B------:R-:W3:Y:S01]  /*10d80*/  LDL.LU R92, [R1+0xc18] ;  /* 0x000c1800015c7983 */ /* 0x000ee20000300800 */
[----:B------:R-:W-:Y:S01]  /*10d90*/  PRMT R17, RZ, 0x7610, R17 ;  /* 0x00007610ff117816 */ /* 0x000fe20000000011 */
[----:B------:R-:W-:-:S02]  /*10da0*/  @P0 IMAD.MOV.U32 R20, RZ, RZ, R21 ;  /* 0x000000ffff140224 */ /* 0x000fc400078e0015 */
[----:B------:R-:W-:-:S03]  /*10db0*/  @P0 IMAD.MOV.U32 R21, RZ, RZ, R6 ;  /* 0x000000ffff150224 */ /* 0x000fc600078e0006 */
[----:B------:R0:W3:Y:S01]  /*10dc0*/  @P0 LDG.E.U8 R17, desc[UR24][R18.64] ;  /* 0x0000001812110981 */ /* 0x0000e2000c1e1100 */
[----:B------:R-:W-:Y:S02]  /*10dd0*/  PRMT R26, RZ, 0x7610, R26 ;  /* 0x00007610ff1a7816 */ /* 0x000fe4000000001a */
[----:B0-----:R-:W-:Y:S01]  /*10de0*/  PRMT R19, RZ, 0x7610, R19 ;  /* 0x00007610ff137816 */ /* 0x001fe20000000013 */
[----:B------:R0:W-:Y:S05]  /*10df0*/  STS.U8 [R70+UR9+0x4b80], R44 ;  /* 0x004b802c46007988 */ /* 0x0001ea0008000009 */
[----:B------:R1:W3:Y:S01]  /*10e00*/  @P0 LDG.E.U8 R19, desc[UR24][R20.64] ;  /* 0x0000001814130981 */ /* 0x0002e2000c1e1100 */
[----:B------:R-:W-:-:S03]  /*10e10*/  PRMT R23, RZ, 0x7610, R23 ;  /* 0x00007610ff177816 */ /* 0x000fc60000000017 */
[----:B----4-:R4:W-:Y:S04]  /*10e20*/  STS.U8 [R70+UR9+0x6b80], R45 ;  /* 0x006b802d46007988 */ /* 0x0109e80008000009 */
[----:B0-----:R-:W3:Y:S01]  /*10e30*/  LDL.LU R44, [R1+0x10] ;  /* 0x00001000012c7983 */ /* 0x001ee20000300800 */
[----:B-1----:R-:W-:Y:S02]  /*10e40*/  @P0 IMAD.MOV.U32 R20, RZ, RZ, R82 ;  /* 0x000000ffff140224 */ /* 0x002fe400078e0052 */
[----:B------:R-:W-:Y:S01]  /*10e50*/  @P0 IMAD.MOV.U32 R21, RZ, RZ, R5 ;  /* 0x000000ffff150224 */ /* 0x000fe200078e0005 */
[----:B----4-:R-:W4:Y:S04]  /*10e60*/  LDL.LU R45, [R1+0x18] ;  /* 0x00001800012d7983 */ /* 0x010f280000300800 */
[----:B------:R-:W5:Y:S04]  /*10e70*/  LDL.LU R6, [R1+0xc14] ;  /* 0x000c140001067983 */ /* 0x000f680000300800 */
[----:B------:R0:W4:Y:S02]  /*10e80*/  @P0 LDG.E.U8 R26, desc[UR24][R20.64] ;  /* 0x00000018141a0981 */ /* 0x000124000c1e1100 */
[----:B0-----:R-:W-:-:S02]  /*10e90*/  @P0 IMAD.MOV.U32 R20, RZ, RZ, R3 ;  /* 0x000000ffff140224 */ /* 0x001fc400078e0003 */
[----:B------:R-:W-:-:S05]  /*10ea0*/  @P0 IMAD.MOV.U32 R21, RZ, RZ, R4 ;  /* 0x000000ffff150224 */ /* 0x000fca00078e0004 */
[----:B------:R0:W4:Y:S04]  /*10eb0*/  @P0 LDG.E.U8 R23, desc[UR24][R20.64] ;  /* 0x0000001814170981 */ /* 0x000128000c1e1100 */
[----:B--2---:R1:W-:Y:S04]  /*10ec0*/  STS.U8 [R70+UR9+0xf80], R89 ;  /* 0x000f805946007988 */ /* 0x0043e80008000009 */
[----:B-1----:R-:W2:Y:S04]  /*10ed0*/  LDL.LU R89, [R1+0x8] ;  /* 0x0000080001597983 */ /* 0x002ea80000300800 */
[----:B------:R-:W5:Y:S04]  /*10ee0*/  LDL.LU R5, [R1+0xc10] ;  /* 0x000c100001057983 */ /* 0x000f680000300800 */
[----:B------:R-:W2:Y:S04]  /*10ef0*/  LDL.LU R82, [R1+0xc0c] ;  /* 0x000c0c0001527983 */ /* 0x000ea80000300800 */
[----:B---3--:R1:W-:Y:S04]  /*10f00*/  STS.U8 [R70+UR9+0x2f80], R92 ;  /* 0x002f805c46007988 */ /* 0x0083e80008000009 */
[----:B-1----:R-:W3:Y:S04]  /*10f10*/  LDL.LU R92, [R1+0x4] ;  /* 0x00000400015c7983 */ /* 0x002ee80000300800 */
[----:B------:R-:W5:Y:S04]  /*10f20*/  LDL.LU R4, [R1+0xc08] ;  /* 0x000c080001047983 */ /* 0x000f680000300800 */
[----:B------:R-:W5:Y:S04]  /*10f30*/  LDL.LU R3, [R1+0xc04] ;  /* 0x000c040001037983 */ /* 0x000f680000300800 */
[----:B------:R-:W2:Y:S01]  /*10f40*/  LDL.LU R21, [R1] ;  /* 0x0000000001157983 */ /* 0x000ea20000300800 */
[----:B------:R-:W-:Y:S01]  /*10f50*/  PRMT R40, RZ, 0x7610, R40 ;  /* 0x00007610ff287816 */ /* 0x000fe20000000028 */
[----:B0-----:R-:W-:Y:S01]  /*10f60*/  @P0 IMAD.MOV.U32 R20, RZ, RZ, R2 ;  /* 0x000000ffff140224 */ /* 0x001fe200078e0002 */
[----:B------:R-:W-:-:S02]  /*10f70*/  PRMT R37, RZ, 0x7610, R37 ;  /* 0x00007610ff257816 */ /* 0x000fc40000000025 */
[----:B------:R-:W-:Y:S02]  /*10f80*/  PRMT R34, RZ, 0x7610, R34 ;  /* 0x00007610ff227816 */ /* 0x000fe40000000022 */
[----:B------:R-:W-:Y:S02]  /*10f90*/  PRMT R32, RZ, 0x7610, R32 ;  /* 0x00007610ff207816 */ /* 0x000fe40000000020 */
[----:B------:R-:W-:Y:S02]  /*10fa0*/  PRMT R30, RZ, 0x7610, R30 ;  /* 0x00007610ff1e7816 */ /* 0x000fe4000000001e */
[----:B------:R-:W-:Y:S01]  /*10fb0*/  PRMT R28, RZ, 0x7610, R28 ;  /* 0x00007610ff1c7816 */ /* 0x000fe2000000001c */
[----:B--2---:R0:W-:Y:S02]  /*10fc0*/  STS.U8 [R70+UR9+0x4f80], R21 ;  /* 0x004f801546007988 */ /* 0x0041e40008000009 */
[----:B0-----:R-:W-:Y:S02]  /*10fd0*/  @P0 IMAD.MOV.U32 R21, RZ, RZ, R83 ;  /* 0x000000ffff150224 */ /* 0x001fe400078e0053 */
[----:B------:R-:W2:Y:S04]  /*10fe0*/  LDL.LU R83, [R1+0xc00] ;  /* 0x000c000001537983 */ /* 0x000ea80000300800 */
[----:B------:R0:W2:Y:S04]  /*10ff0*/  @P0 LDG.E.U8 R40, desc[UR24][R20.64] ;  /* 0x0000001814280981 */ /* 0x0000a8000c1e1100 */
[----:B------:R-:W5:Y:S01]  /*11000*/  LDL.LU R2, [R1+0xbfc] ;  /* 0x000bfc0001027983 */ /* 0x000f620000300800 */
[----:B0-----:R-:W-:-:S02]  /*11010*/  @P0 IMAD.MOV.U32 R20, RZ, RZ, R85 ;  /* 0x000000ffff140224 */ /* 0x001fc400078e0055 */
[----:B------:R-:W-:Y:S02]  /*11020*/  @P0 IMAD.MOV.U32 R21, RZ, RZ, R0 ;  /* 0x000000ffff150224 */ /* 0x000fe400078e0000 */
[----:B------:R-:W5:Y:S04]  /*11030*/  LDL.LU R0, [R1+0xbf8] ;  /* 0x000bf80001007983 */ /* 0x000f680000300800 */
[----:B------:R0:W2:Y:S04]  /*11040*/  @P0 LDG.E.U8 R37, desc[UR24][R20.64] ;  /* 0x0000001814250981 */ /* 0x0000a8000c1e1100 */
[----:B------:R-:W2:Y:S01]  /*11050*/  LDL.LU R85, [R1+0xbf4] ;  /* 0x000bf40001557983 */ /* 0x000ea20000300800 */
[----:B0-----:R-:W-:-:S02]  /*11060*/  @P0 IMAD.MOV.U32 R20, RZ, RZ, R90 ;  /* 0x000000ffff140224 */ /* 0x001fc400078e005a */
[----:B------:R-:W-:Y:S02]  /*11070*/  @P0 IMAD.MOV.U32 R21, RZ, RZ, R87 ;  /* 0x000000ffff150224 */ /* 0x000fe400078e0057 */
[----:B------:R-:W2:Y:S04]  /*11080*/  LDL.LU R87, [R1+0xbf0] ;  /* 0x000bf00001577983 */ /* 0x000ea80000300800 */
        /* <DEDUP_REMOVED lines=12> */
[----:B0-----:R-:W-:-:S03]  /*11150*/  @P0 IMAD.MOV.U32 R21, RZ, RZ, R86 ;  /* 0x000000ffff150224 */ /* 0x001fc600078e0056 */
[----:B------:R-:W2:Y:S01]  /*11160*/  LDL.LU R86, [R1+0xbd8] ;  /* 0x000bd80001567983 */ /* 0x000ea20000300800 */
[----:B------:R-:W-:Y:S01]  /*11170*/  @P0 IMAD.MOV.U32 R20, RZ, RZ, R11 ;  /* 0x000000ffff140224 */ /* 0x000fe200078e000b */
[----:B------:R-:W-:-:S04]  /*11180*/  PRMT R25, RZ, 0x7610, R25 ;  /* 0x00007610ff197816 */ /* 0x000fc80000000019 */
[----:B------:R0:W2:Y:S01]  /*11190*/  @P0 LDG.E.U8 R28, desc[UR24][R20.64] ;  /* 0x00000018141c0981 */ /* 0x0000a2000c1e1100 */
[----:B------:R-:W-:Y:S01]  /*111a0*/  PRMT R22, RZ, 0x7610, R22 ;  /* 0x00007610ff167816 */ /* 0x000fe20000000016 */
[----:B0-----:R-:W-:Y:S02]  /*111b0*/  @P0 IMAD.MOV.U32 R20, RZ, RZ, R9 ;  /* 0x000000ffff140224 */ /* 0x001fe400078e0009 */
[----:B------:R-:W-:-:S05]  /*111c0*/  @P0 IMAD.MOV.U32 R21, RZ, RZ, R10 ;  /* 0x000000ffff150224 */ /* 0x000fca00078e000a */
        /* <DEDUP_REMOVED lines=19> */
[----:B------:R-:W-:Y:S01]  /*11300*/  @P0 IMAD.MOV.U32 R21, RZ, RZ, R54 ;  /* 0x000000ffff150224 */ /* 0x000fe200078e0036 */
[----:B---3--:R-:W-:Y:S04]  /*11310*/  STS.U8 [R70+UR9+0x6f80], R92 ;  /* 0x006f805c46007988 */ /* 0x008fe80008000009 */
[----:B------:R0:W3:Y:S01]  /*11320*/  @P0 LDG.E.U8 R31, desc[UR24][R20.64] ;  /* 0x00000018141f0981 */ /* 0x0000e2000c1e1100 */
[----:B------:R-:W-:-:S03]  /*11330*/  PRMT R27, RZ, 0x7610, R27 ;  /* 0x00007610ff1b7816 */ /* 0x000fc6000000001b */
[----:B------:R-:W-:Y:S01]  /*11340*/  STS.U8 [R70+UR9+0x1380], R89 ;  /* 0x0013805946007988 */ /* 0x000fe20008000009 */
[----:B0-----:R-:W-:Y:S02]  /*11350*/  @P0 IMAD.MOV.U32 R20, RZ, RZ, R81 ;  /* 0x000000ffff140224 */ /* 0x001fe400078e0051 */
[----:B------:R-:W-:Y:S01]  /*11360*/  @P0 IMAD.MOV.U32 R21, RZ, RZ, R76 ;  /* 0x000000ffff150224 */ /* 0x000fe200078e004c */
[----:B------:R-:W-:Y:S04]  /*11370*/  STS.U8 [R70+UR9+0x3380], R41 ;  /* 0x0033802946007988 */ /* 0x000fe80008000009 */
[----:B------:R-:W-:Y:S04]  /*11380*/  STS.U8 [R70+UR9+0x5380], R44 ;  /* 0x0053802c46007988 */ /* 0x000fe80008000009 */
[----:B----4-:R-:W-:Y:S04]  /*11390*/  STS.U8 [R70+UR9+0x7380], R45 ;  /* 0x0073802d46007988 */ /* 0x010fe80008000009 */
[----:B------:R0:W4:Y:S01]  /*113a0*/  @P0 LDG.E.U8 R29, desc[UR24][R20.64] ;  /* 0x00000018141d0981 */ /* 0x000122000c1e1100 */
[----:B------:R-:W-:Y:S01]  /*113b0*/  PRMT R24, RZ, 0x7610, R24 ;  /* 0x00007610ff187816 */ /* 0x000fe20000000018 */
[----:B0-----:R-:W-:-:S02]  /*113c0*/  @P0 IMAD.MOV.U32 R20, RZ, RZ, R79 ;  /* 0x000000ffff140224 */ /* 0x001fc400078e004f */
[----:B------:R-:W-:-:S05]  /*113d0*/  @P0 IMAD.MOV.U32 R21, RZ, RZ, R80 ;  /* 0x000000ffff150224 */ /* 0x000fca00078e0050 */
[----:B------:R0:W3:Y:S01]  /*113e0*/  @P0 LDG.E.U8 R27, desc[UR24][R20.64] ;  /* 0x00000018141b0981 */ /* 0x0000e2000c1e1100 */
[----:B------:R-:W-:Y:S02]  /*113f0*/  @P0 IMAD.MOV.U32 R15, RZ, RZ, R67 ;  /* 0x000000ffff0f0224 */ /* 0x000fe400078e0043 */
[----:B0-----:R-:W-:Y:S02]  /*11400*/  @P0 IMAD.MOV.U32 R20, RZ, RZ, R75 ;  /* 0x000000ffff140224 */ /* 0x001fe400078e004b */
[----:B------:R-:W-:-:S05]  /*11410*/  @P0 IMAD.MOV.U32 R21, RZ, RZ, R78 ;  /* 0x000000ffff150224 */ /* 0x000fca00078e004e */
[----:B------:R0:W3:Y:S01]  /*11420*/  @P0 LDG.E.U8 R24, desc[UR24][R20.64] ;  /* 0x0000001814180981 */ /* 0x0000e2000c1e1100 */
[----:B------:R-:W-:Y:S02]  /*11430*/  PRMT R18, RZ, 0x7610, R18 ;  /* 0x00007610ff127816 */ /* 0x000fe40000000012 */
[----:B0-----:R-:W-:Y:S01]  /*11440*/  PRMT R20, RZ, 0x7610, R20 ;  /* 0x00007610ff147816 */ /* 0x001fe20000000014 */
[----:B------:R-:W-:Y:S01]  /*11450*/  @P0 IMAD.MOV.U32 R42, RZ, RZ, R73 ;  /* 0x000000ffff2a0224 */ /* 0x000fe200078e0049 */
[----:B------:R-:W-:Y:S01]  /*11460*/  PRMT R21, RZ, 0x7610, R21 ;  /* 0x00007610ff157816 */ /* 0x000fe20000000015 */
[----:B------:R-:W-:Y:S01]  /*11470*/  @P0 IMAD.MOV.U32 R43, RZ, RZ, R74 ;  /* 0x000000ffff2b0224 */ /* 0x000fe200078e004a */
[----:B------:R-:W-:-:S04]  /*11480*/  PRMT R38, RZ, 0x7610, R38 ;  /* 0x00007610ff267816 */ /* 0x000fc80000000026 */
[----:B------:R0:W3:Y:S01]  /*11490*/  @P0 LDG.E.U8 R21, desc[UR24][R42.64] ;  /* 0x000000182a150981 */ /* 0x0000e2000c1e1100 */
[----:B------:R-:W-:Y:S01]  /*114a0*/  PRMT R35, RZ, 0x7610, R35 ;  /* 0x00007610ff237816 */ /* 0x000fe20000000023 */
[----:B0-----:R-:W-:Y:S02]  /*114b0*/  @P0 IMAD.MOV.U32 R42, RZ, RZ, R71 ;  /* 0x000000ffff2a0224 */ /* 0x001fe400078e0047 */
[----:B------:R-:W-:-:S05]  /*114c0*/  @P0 IMAD.MOV.U32 R43, RZ, RZ, R72 ;  /* 0x000000ffff2b0224 */ /* 0x000fca00078e0048 */
[----:B------:R0:W3:Y:S02]  /*114d0*/  @P0 LDG.E.U8 R38, desc[UR24][R42.64] ;  /* 0x000000182a260981 */ /* 0x0000e4000c1e1100 */
[----:B0-----:R-:W-:Y:S02]  /*114e0*/  @P0 IMAD.MOV.U32 R42, RZ, RZ, R68 ;  /* 0x000000ffff2a0224 */ /* 0x001fe400078e0044 */
[----:B------:R-:W-:-:S05]  /*114f0*/  @P0 IMAD.MOV.U32 R43, RZ, RZ, R69 ;  /* 0x000000ffff2b0224 */ /* 0x000fca00078e0045 */
[----:B------:R-:W3:Y:S04]  /*11500*/  @P0 LDG.E.U8 R35, desc[UR24][R42.64] ;  /* 0x000000182a230981 */ /* 0x000ee8000c1e1100 */
[----:B--2---:R-:W-:Y:S04]  /*11510*/  STS.U8 [R70+UR9+0x1780], R84 ;  /* 0x0017805446007988 */ /* 0x004fe80008000009 */
        /* <DEDUP_REMOVED lines=11> */
[----:B------:R0:W-:Y:S02]  /*115d0*/  STS.U8 [R77+UR9+0x10000], R14 ;  /* 0x0100000e4d007988 */ /* 0x0001e40008000009 */
[----:B0-----:R-:W-:-:S05]  /*115e0*/  @P0 IMAD.MOV.U32 R14, RZ, RZ, R66 ;  /* 0x000000ffff0e0224 */ /* 0x001fca00078e0042 */
[----:B------:R0:W2:Y:S04]  /*115f0*/  @P0 LDG.E.U8 R20, desc[UR24][R14.64] ;  /* 0x000000180e140981 */ /* 0x0000a8000c1e1100 */
[----:B------:R1:W-:Y:S01]  /*11600*/  STS.U8 [R77+UR9+0x10200], R13 ;  /* 0x0102000d4d007988 */ /* 0x0003e20008000009 */
[----:B0-----:R-:W-:Y:S02]  /*11610*/  @P0 IMAD.MOV.U32 R14, RZ, RZ, R64 ;  /* 0x000000ffff0e0224 */ /* 0x001fe400078e0040 */
[----:B------:R-:W-:Y:S01]  /*11620*/  @P0 IMAD.MOV.U32 R15, RZ, RZ, R65 ;  /* 0x000000ffff0f0224 */ /* 0x000fe200078e0041 */
[----:B------:R0:W-:Y:S01]  /*11630*/  STS.U8 [R77+UR9+0x10400], R12 ;  /* 0x0104000c4d007988 */ /* 0x0001e20008000009 */
[----:B-1----:R-:W-:-:S03]  /*11640*/  @P0 IMAD.MOV.U32 R13, RZ, RZ, R63 ;  /* 0x000000ffff0d0224 */ /* 0x002fc600078e003f */
[----:B------:R1:W2:Y:S01]  /*11650*/  @P0 LDG.E.U8 R18, desc[UR24][R14.64] ;  /* 0x000000180e120981 */ /* 0x0002a2000c1e1100 */
[----:B0-----:R-:W-:Y:S01]  /*11660*/  @P0 IMAD.MOV.U32 R12, RZ, RZ, R62 ;  /* 0x000000ffff0c0224 */ /* 0x001fe200078e003e */
[----:B-1----:R-:W-:Y:S02]  /*11670*/  PRMT R15, RZ, 0x7610, R15 ;  /* 0x00007610ff0f7816 */ /* 0x002fe4000000000f */
[----:B------:R-:W-:-:S04]  /*11680*/  PRMT R14, RZ, 0x7610, R14 ;  /* 0x00007610ff0e7816 */ /* 0x000fc8000000000e */
        /* <DEDUP_REMOVED lines=10> */
[----:B------:R0:W2:Y:S02]  /*11730*/  @P0 LDG.E.U8 R13, desc[UR24][R16.64] ;  /* 0x00000018100d0981 */ /* 0x0000a4000c1e1100 */
[----:B0-----:R-:W-:Y:S02]  /*11740*/  @P0 IMAD.MOV.U32 R16, RZ, RZ, R56 ;  /* 0x000000ffff100224 */ /* 0x001fe400078e0038 */
[----:B------:R-:W-:-:S05]  /*11750*/  @P0 IMAD.MOV.U32 R17, RZ, RZ, R57 ;  /* 0x000000ffff110224 */ /* 0x000fca00078e0039 */
[----:B------:R-:W2:Y:S01]  /*11760*/  @P0 LDG.E.U8 R12, desc[UR24][R16.64] ;  /* 0x00000018100c0981 */ /* 0x000ea2000c1e1100 */
[----:B------:R-:W0:Y:S01]  /*11770*/  S2R R9, SR_TID.X ;  /* 0x0000000000097919 */ /* 0x000e220000002100 */
[----:B------:R-:W1:Y:S02]  /*11780*/  S2R R11, SR_TID.X ;  /* 0x00000000000b7919 */ /* 0x000e640000002100 */
[----:B------:R0:W-:Y:S04]  /*11790*/  STS.U8 [R77+UR9+0x10a00], R19 ;  /* 0x010a00134d007988 */ /* 0x0001e80008000009 */
[----:B------:R0:W-:Y:S04]  /*117a0*/  STS.U8 [R77+UR9+0x10c00], R26 ;  /* 0x010c001a4d007988 */ /* 0x0001e80008000009 */
[----:B------:R0:W-:Y:S02]  /*117b0*/  STS.U8 [R77+UR9+0x10e00], R23 ;  /* 0x010e00174d007988 */ /* 0x0001e40008000009 */
[----:B0-----:R-:W-:-:S02]  /*117c0*/  LOP3.LUT R9, R9, 0x7f, RZ, 0xc0, !PT ;  /* 0x0000007f09097812 */ /* 0x001fc400078ec0ff */
[----:B-1----:R-:W-:Y:S02]  /*117d0*/  LOP3.LUT R11, R11, 0x7f, RZ, 0xc0, !PT ;  /* 0x0000007f0b0b7812 */ /* 0x002fe400078ec0ff */
[C---:B------:R-:W-:Y:S02]  /*117e0*/  LOP3.LUT R10, R9.reuse, 0x20, RZ, 0x3c, !PT ;  /* 0x00000020090a7812 */ /* 0x040fe400078e3cff */
[----:B------:R-:W-:Y:S02]  /*117f0*/  LOP3.LUT R9, R9, 0x10, RZ, 0x3c, !PT ;  /* 0x0000001009097812 */ /* 0x000fe400078e3cff */
[----:B------:R-:W-:-:S03]  /*11800*/  LOP3.LUT R11, R11, 0x30, RZ, 0x3c, !PT ;  /* 0x000000300b0b7812 */ /* 0x000fc600078e3cff */
[----:B------:R0:W-:Y:S04]  /*11810*/  STS.U8 [R9+UR9+0x10080], R40 ;  /* 0x0100802809007988 */ /* 0x0001e80008000009 */
        /* <DEDUP_REMOVED lines=10> */
[----:B---3--:R0:W-:Y:S04]  /*118c0*/  STS.U8 [R10+UR9+0x10700], R31 ;  /* 0x0107001f0a007988 */ /* 0x0081e80008000009 */
[----:B----4-:R0:W-:Y:S04]  /*118d0*/  STS.U8 [R10+UR9+0x10900], R29 ;  /* 0x0109001d0a007988 */ /* 0x0101e80008000009 */
[----:B------:R0:W-:Y:S04]  /*118e0*/  STS.U8 [R10+UR9+0x10b00], R27 ;  /* 0x010b001b0a007988 */ /* 0x0001e80008000009 */
[----:B------:R0:W-:Y:S04]  /*118f0*/  STS.U8 [R10+UR9+0x10d00], R24 ;  /* 0x010d00180a007988 */ /* 0x0001e80008000009 */
[----:B------:R0:W-:Y:S04]  /*11900*/  STS.U8 [R10+UR9+0x10f00], R21 ;  /* 0x010f00150a007988 */ /* 0x0001e80008000009 */
[----:B------:R0:W-:Y:S04]  /*11910*/  STS.U8 [R11+UR9+0x10180], R38 ;  /* 0x010180260b007988 */ /* 0x0001e80008000009 */
[----:B------:R0:W-:Y:S01]  /*11920*/  STS.U8 [R11+UR9+0x10380], R35 ;  /* 0x010380230b007988 */ /* 0x0001e20008000009 */
[----:B------:R-:W-:-:S04]  /*11930*/  ISETP.NE.U32.AND P0, PT, RZ, UR7, PT ;  /* 0x00000007ff007c0c */ /* 0x000fc8000bf05070 */
[C---:B------:R-:W-:Y:S02]  /*11940*/  ISETP.LT.OR P1, PT, R48.reuse, 0x40, P0 ;  /* 0x000000403000780c */ /* 0x040fe40000721670 */
[----:B------:R-:W-:Y:S01]  /*11950*/  ISETP.GE.AND P2, PT, R48, 0x80, PT ;  /* 0x000000803000780c */ /* 0x000fe20003f46270 */
[----:B--2---:R0:W-:Y:S04]  /*11960*/  STS.U8 [R11+UR9+0x10580], R20 ;  /* 0x010580140b007988 */ /* 0x0041e80008000009 */
[----:B------:R0:W-:Y:S04]  /*11970*/  STS.U8 [R11+UR9+0x10780], R18 ;  /* 0x010780120b007988 */ /* 0x0001e80008000009 */
[----:B------:R0:W-:Y:S04]  /*11980*/  STS.U8 [R11+UR9+0x10980], R15 ;  /* 0x0109800f0b007988 */ /* 0x0001e80008000009 */
[----:B------:R0:W-:Y:S04]  /*11990*/  STS.U8 [R11+UR9+0x10b80], R14 ;  /* 0x010b800e0b007988 */ /* 0x0001e80008000009 */
[----:B------:R0:W-:Y:S04]  /*119a0*/  STS.U8 [R11+UR9+0x10d80], R13 ;  /* 0x010d800d0b007988 */ /* 0x0001e80008000009 */
[----:B------:R0:W-:Y:S01]  /*119b0*/  STS.U8 [R11+UR9+0x10f80], R12 ;  /* 0x010f800c0b007988 */ /* 0x0001e20008000009 */
[----:B------:R1:W-:Y:S06]  /*119c0*/  MEMBAR.ALL.CTA ;  /* 0x0000000000007992 */ /* 0x0003ec0000008000 */
[----:B-1----:R-:W1:Y:S02]  /*119d0*/  FENCE.VIEW.ASYNC.S ;  /* 0x00000000000073c6 */ /* 0x002e640000000000 */
[----:B-1----:R-:W-:Y:S06]  /*119e0*/  BAR.SYNC.DEFER_BLOCKING 0x0 ;  /* 0x0000000000007b1d */ /* 0x002fec0000010000 */
[----:B------:R-:W-:Y:S05]  /*119f0*/  @P1 BRA `(.L_x_6) ;  /* 0x0000000000dc1947 */ /* 0x000fea0003800000 */
[----:B------:R-:W-:Y:S02]  /*11a00*/  USHF.R.U32.HI UR14, URZ, 0x4, UR9 ;  /* 0x00000004ff0e7899 */ /* 0x000fe40008011609 */
[----:B------:R-:W-:Y:S02]  /*11a10*/  UIADD3 UR5, UPT, UPT, UR9, 0x10000, URZ ;  /* 0x0001000009057890 */ /* 0x000fe4000fffe0ff */
[----:B------:R-:W-:Y:S02]  /*11a20*/  USGXT.U32 UR14, UR14, 0xe ;  /* 0x0000000e0e0e789a */ /* 0x000fe40008000000 */
[----:B------:R-:W-:Y:S02]  /*11a30*/  USHF.R.U32.HI UR5, URZ, 0x4, UR5 ;  /* 0x00000004ff057899 */ /* 0x000fe40008011605 */
[----:B------:R-:W-:Y:S01]  /*11a40*/  UIADD3 UR48, UP1, UPT, UR14, 0x100, URZ ;  /* 0x000001000e307890 */ /* 0x000fe2000ff3e0ff */
[----:B------:R-:W-:Y:S01]  /*11a50*/  UMOV UR4, URZ ;  /* 0x000000ff00047c82 */ /* 0x000fe20008000000 */
[----:B------:R-:W-:-:S02]  /*11a60*/  USGXT.U32 UR6, UR5, 0xe ;  /* 0x0000000e0506789a */ /* 0x000fc40008000000 */
[----:B------:R-:W-:Y:S01]  /*11a70*/  UIADD3.X UR49, UPT, UPT, UR4, 0x40004040, URZ, UP1, !UPT ;  /* 0x4000404004317890 */ /* 0x000fe20008ffe4ff */
[----:B------:R-:W-:Y:S02]  /*11a80*/  UMOV UR5, URZ ;  /* 0x000000ff00057c82 */ /* 0x000fe40008000000 */
[----:B------:R-:W-:Y:S01]  /*11a90*/  UMOV UR4, UR11 ;  /* 0x0000000b00047c82 */ /* 0x000fe20008000000 */
[----:B------:R-:W-:Y:S01]  /*11aa0*/  UMOV UR16, 0xfffffffe ;  /* 0xfffffffe00107882 */ /* 0x000fe20000000000 */
[----:B------:R-:W-:Y:S01]  /*11ab0*/  UMOV UR17, 0x7fffbfdf ;  /* 0x7fffbfdf00117882 */ /* 0x000fe20000000000 */
[----:B------:R-:W-:Y:S01]  /*11ac0*/  UMOV UR7, URZ ;  /* 0x000000ff00077c82 */ /* 0x000fe20008000000 */
[----:B------:R-:W-:Y:S01]  /*11ad0*/  UMOV UR45, UR4 ;  /* 0x00000004002d7c82 */ /* 0x000fe20008000000 */
[----:B------:R-:W-:Y:S02]  /*11ae0*/  UIADD3.64 UR4, UPT, UPT, UR6, -UR16, URZ ;  /* 0x8000001006047297 */ /* 0x000fe4000fffe0ff */
[----:B------:R-:W-:-:S02]  /*11af0*/  UIADD3 UR34, UPT, UPT, UR8, 0x40, URZ ;  /* 0x0000004008227890 */ /* 0x000fc4000fffe0ff */
[----:B------:R-:W-:Y:S02]  /*11b00*/  UIADD3.64 UR16, UPT, UPT, UR48, 0x100, URZ ;  /* 0x0000010030107897 */ /* 0x000fe4000fffe0ff */
[----:B------:R-:W-:Y:S02]  /*11b10*/  UIADD3 UR50, UPT, UPT, UR8, 0x40, URZ ;  /* 0x0000004008327890 */ /* 0x000fe4000fffe0ff */
[----:B------:R-:W-:Y:S02]  /*11b20*/  UIADD3.64 UR36, UPT, UPT, UR48, 0x200, URZ ;  /* 0x0000020030247897 */ /* 0x000fe4000fffe0ff */
[----:B------:R-:W-:Y:S02]  /*11b30*/  UIADD3 UR35, UPT, UPT, UR8, 0x80, URZ ;  /* 0x0000008008237890 */ /* 0x000fe4000fffe0ff */
[----:B------:R-:W-:Y:S02]  /*11b40*/  UIADD3.64 UR38, UPT, UPT, UR48, 0x300, URZ ;  /* 0x0000030030267897 */ /* 0x000fe4000fffe0ff */
[----:B------:R-:W-:-:S02]  /*11b50*/  UIADD3 UR51, UPT, UPT, UR8, 0x80, URZ ;  /* 0x0000008008337890 */ /* 0x000fc4000fffe0ff */
[----:B------:R-:W-:Y:S02]  /*11b60*/  UIADD3.64 UR40, UPT, UPT, UR48, 0x400, URZ ;  /* 0x0000040030287897 */ /* 0x000fe4000fffe0ff */
[----:B------:R-:W-:Y:S02]  /*11b70*/  UIADD3 UR44, UPT, UPT, UR8, 0xc0, URZ ;  /* 0x000000c0082c7890 */ /* 0x000fe4000fffe0ff */
[----:B------:R-:W-:Y:S01]  /*11b80*/  UIADD3.64 UR42, UPT, UPT, UR48, 0x500, URZ ;  /* 0x00000500302a7897 */ /* 0x000fe2000fffe0ff */
[----:B------:R-:W-:Y:S01]  /*11b90*/  UMOV UR20, 0x0 ;  /* 0x0000000000147882 */ /* 0x000fe20000000000 */
[----:B------:R-:W-:Y:S01]  /*11ba0*/  UMOV UR21, 0x8108010 ;  /* 0x0810801000157882 */ /* 0x000fe20000000000 */
[----:B------:R-:W-:Y:S01]  /*11bb0*/  UIADD3 UR52, UPT, UPT, UR8, 0xc0, URZ ;  /* 0x000000c008347890 */ /* 0x000fe2000fffe0ff */
[----:B------:R-:W-:Y:S01]  /*11bc0*/  UMOV UR15, 0x40004040 ;  /* 0x40004040000f7882 */ /* 0x000fe20000000000 */
[----:B------:R-:W-:Y:S01]  /*11bd0*/  UIADD3.64 UR46, UPT, UPT, UR48, 0x600, URZ ;  /* 0x00000600302e7897 */ /* 0x000fe2000fffe0ff */
[----:B------:R-:W-:Y:S01]  /*11be0*/  UMOV UR7, 0x80004020 ;  /* 0x8000402000077882 */ /* 0x000fe20000000000 */
[----:B------:R-:W-:Y:S01]  /*11bf0*/  UMOV UR26, 0x0 ;  /* 0x00000000001a7882 */ /* 0x000fe20000000000 */
[----:B------:R-:W-:Y:S01]  /*11c00*/  UMOV UR27, 0x8108010 ;  /* 0x08108010001b7882 */ /* 0x000fe20000000000 */
[----:B------:R-:W-:Y:S01]  /*11c10*/  UMOV UR32, 0x0 ;  /* 0x0000000000207882 */ /* 0x000fe20000000000 */
[----:B------:R-:W-:Y:S01]  /*11c20*/  UMOV UR33, 0x8108010 ;  /* 0x0810801000217882 */ /* 0x000fe20000000000 */
[----:B------:R1:W-:Y:S01]  /*11c30*/  UTCQMMA gdesc[UR14], gdesc[UR6], tmem[UR8], tmem[UR20], idesc[UR21], !UPT ;  /* 0x00ff14060e0075ea */ /* 0x0003e2000f800308 */
[----:B------:R-:W-:Y:S01]  /*11c40*/  UMOV UR18, 0x0 ;  /* 0x0000000000127882 */ /* 0x000fe20000000000 */
[----:B------:R-:W-:Y:S01]  /*11c50*/  UMOV UR19, 0x8108010 ;  /* 0x0810801000137882 */ /* 0x000fe20000000000 */
[----:B------:R1:W-:Y:S01]  /*11c60*/  UTCQMMA gdesc[UR48], gdesc[UR4], tmem[UR8], tmem[UR26], idesc[UR27], UPT ;  /* 0x00ff1a04300075ea */ /* 0x0003e2000b800308 */
        /* <DEDUP_REMOVED lines=12> */
[----:B------:R1:W-:Y:S01]  /*11d30*/  UTCQMMA gdesc[UR42], gdesc[UR6], tmem[UR44], tmem[UR22], idesc[UR23], !UPT ;  /* 0x00ff16062a0075ea */ /* 0x0003e2000f80032c */
[----:B------:R1:W-:Y:S01]  /*11d40*/  UTCQMMA gdesc[UR46], gdesc[UR4], tmem[UR52], tmem[UR54], idesc[UR55], UPT ;  /* 0x00ff36042e0075ea */ /* 0x0003e2000b800334 */
[----:B------:R1:W-:Y:S01]  /*11d50*/  UTCBAR [UR45], URZ ;  /* 0x000000ff2d0073e9 */ /* 0x0003e200080000ff */
[----:B------:R-:W-:Y:S01]  /*11d60*/  NOP ;  /* 0x0000000000007918 */ /* 0x000fe20000000000 */
.L_x_6:
[----:B-1----:R-:W-:Y:S01]  /*11d70*/  UMOV UR4, URZ ;  /* 0x000000ff00047c82 */ /* 0x002fe20008000000 */
[----:B------:R-:W-:Y:S05]  /*11d80*/  @!P2 BRA `(.L_x_7) ;  /* 0x0000012000a0a947 */ /* 0x000fea0003800000 */
[----:B0-----:R-:W-:Y:S01]  /*11d90*/  SHF.R.S32.HI R12, RZ, 0x1f, R48 ;  /* 0x0000001fff0c7819 */ /* 0x001fe20000011430 */
[----:B------:R-:W-:Y:S01]  /*11da0*/  UIADD3 UR4, UPT, UPT, UR9, 0x8000, URZ ;  /* 0x0000800009047890 */ /* 0x000fe2000fffe0ff */
[----:B------:R-:W-:Y:S01]  /*11db0*/  IMAD.MOV.U32 R13, RZ, RZ, RZ ;  /* 0x000000ffff0d7224 */ /* 0x000fe200078e00ff */
[----:B------:R-:W-:Y:S01]  /*11dc0*/  UMOV UR5, URZ ;  /* 0x000000ff00057c82 */ /* 0x000fe20008000000 */
[----:B------:R-:W-:Y:S01]  /*11dd0*/  LEA.HI R12, R12, R48, RZ, 0x6 ;  /* 0x000000300c0c7211 */ /* 0x000fe200078f30ff */
[----:B------:R-:W-:Y:S02]  /*11de0*/  USHF.R.U32.HI UR16, URZ, 0x4, UR4 ;  /* 0x00000004ff107899 */ /* 0x000fe40008011604 */
[----:B------:R-:W-:Y:S01]  /*11df0*/  UIADD3 UR4, UPT, UPT, UR9, 0x11000, URZ ;  /* 0x0001100009047890 */ /* 0x000fe2000fffe0ff */
[----:B------:R-:W-:Y:S01]  /*11e00*/  SHF.R.S32.HI R12, RZ, 0x6, R12 ;  /* 0x00000006ff0c7819 */ /* 0x000fe2000001140c */
[----:B------:R-:W-:Y:S02]  /*11e10*/  USGXT.U32 UR16, UR16, 0xe ;  /* 0x0000000e1010789a */ /* 0x000fe40008000000 */
[----:B------:R-:W-:Y:S01]  /*11e20*/  USHF.R.U32.HI UR4, URZ, 0x4, UR4 ;  /* 0x00000004ff047899 */ /* 0x000fe20008011604 */
[----:B------:R-:W-:Y:S01]  /*11e30*/  VIMNMX R12, PT, PT, R12, 0x2, !PT ;  /* 0x000000020c0c7848 */ /* 0x000fe20007fe0100 */
[----:B------:R-:W-:-:S02]  /*11e40*/  UIADD3 UR26, UP1, UPT, UR16, 0x100, URZ ;  /* 0x00000100101a7890 */ /* 0x000fc4000ff3e0ff */
[----:B------:R-:W-:Y:S02]  /*11e50*/  USGXT.U32 UR4, UR4, 0xe ;  /* 0x0000000e0404789a */ /* 0x000fe40008000000 */
[----:B------:R-:W-:Y:S01]  /*11e60*/  VIADD R12, R12, 0xfffffffe ;  /* 0xfffffffe0c0c7836 */ /* 0x000fe20000000000 */
[----:B------:R-:W-:Y:S02]  /*11e70*/  USHF.L.U32 UR20, UR12, 0x6, URZ ;  /* 0x000000060c147899 */ /* 0x000fe400080006ff */
[----:B------:R-:W-:Y:S02]  /*11e80*/  USHF.L.U32 UR21, UR13, 0x6, URZ ;  /* 0x000000060d157899 */ /* 0x000fe400080006ff */
[----:B------:R0:W-:Y:S01]  /*11e90*/  STL [R1+0xbd4], R12 ;  /* 0x000bd40c01007387 */ /* 0x0001e20000100800 */
[----:B------:R-:W-:Y:S01]  /*11ea0*/  UIADD3.X UR27, UPT, UPT, UR5, 0x40004040, URZ, UP1, !UPT ;  /* 0x40004040051b7890 */ /* 0x000fe20008ffe4ff */
[----:B------:R-:W-:Y:S02]  /*11eb0*/  UMOV UR12, 0xfffffffe ;  /* 0xfffffffe000c7882 */ /* 0x000fe40000000000 */
[----:B------:R0:W-:Y:S01]  /*11ec0*/  STL [R1+0xbc8], RZ ;  /* 0x000bc8ff01007387 */ /* 0x0001e20000100800 */
[----:B------:R-:W-:Y:S01]  /*11ed0*/  UMOV UR13, 0x7fffbfdf ;  /* 0x7fffbfdf000d7882 */ /* 0x000fe20000000000 */
[----:B------:R-:W-:-:S02]  /*11ee0*/  USHF.R.S32.HI UR23, URZ, 0x1f, UR20 ;  /* 0x0000001fff177899 */ /* 0x000fc40008011414 */
[----:B------:R-:W-:Y:S02]  /*11ef0*/  USHF.R.S32.HI UR54, URZ, 0x1f, UR21 ;  /* 0x0000001fff367899 */ /* 0x000fe40008011415 */
[----:B------:R-:W-:Y:S02]  /*11f00*/  UIADD3.64 UR12, UPT, UPT, UR4, -UR12, URZ ;  /* 0x8000000c040c7297 */ /* 0x000fe4000fffe0ff */
[----:B------:R-:W-:Y:S02]  /*11f10*/  UIADD3.64 UR28, UPT, UPT, UR26, 0x100, URZ ;  /* 0x000001001a1c7897 */ /* 0x000fe4000fffe0ff */
[----:B------:R-:W-:Y:S02]  /*11f20*/  UIADD3.64 UR30, UPT, UPT, UR26, 0x200, URZ ;  /* 0x000002001a1e7897 */ /* 0x000fe4000fffe0ff */
[----:B------:R-:W-:Y:S02]  /*11f30*/  UIADD3.64 UR32, UPT, UPT, UR26, 0x300, URZ ;  /* 0x000003001a207897 */ /* 0x000fe4000fffe0ff */
[----:B------:R-:W-:-:S02]  /*11f40*/  UIADD3.64 UR34, UPT, UPT, UR26, 0x400, URZ ;  /* 0x000004001a227897 */ /* 0x000fc4000fffe0ff */
[----:B------:R-:W-:Y:S02]  /*11f50*/  UIADD3.64 UR36, UPT, UPT, UR26, 0x500, URZ ;  /* 0x000005001a247897 */ /* 0x000fe4000fffe0ff */
[----:B------:R-:W-:Y:S01]  /*11f60*/  UIADD3.64 UR38, UPT, UPT, UR26, 0x600, URZ ;  /* 0x000006001a267897 */ /* 0x000fe2000fffe0ff */
[----:B------:R-:W-:Y:S01]  /*11f70*/  UMOV UR22, 0x1 ;  /* 0x0000000100167882 */ /* 0x000fe20000000000 */
[----:B------:R-:W-:Y:S01]  /*11f80*/  UMOV UR14, UR4 ;  /* 0x00000004000e7c82 */ /* 0x000fe20008000000 */
[----:B0-----:R-:W-:-:S09]  /*11f90*/  UMOV UR15, 0x80004020 ;  /* 0x80004020000f7882 */ /* 0x001fd20000000000 */
.L_x_10:
[----:B------:R-:W2:Y:S04]  /*11fa0*/  LDL.LU R26, [R1+0x40c] ;  /* 0x00040c00011a7983 */ /* 0x000ea80000300800 */
[----:B------:R-:W3:Y:S04]  /*11fb0*/  LDL.LU R25, [R1+0x538] ;  /* 0x0005380001197983 */ /* 0x000ee80000300800 */
        /* <DEDUP_REMOVED lines=9> */
[----:B-1----:R-:W4:Y:S04]  /*12050*/  LDL.LU R12, [R1+0x400] ;  /* 0x00040000010c7983 */ /* 0x002f280000300800 */
[----:B------:R-:W4:Y:S01]  /*12060*/  LDL.LU R19, [R1+0x514] ;  /* 0x0005140001137983 */ /* 0x000f220000300800 */
[----:B------:R-:W-:Y:S01]  /*12070*/  IMAD.U32 R13, R13, -0x80000000, RZ ;  /* 0x800000000d0d7824 */ /* 0x000fe200078e00ff */
[----:B--2---:R-:W-:-:S02]  /*12080*/  IADD3 R26, P4, PT, R26, UR21, RZ ;  /* 0x000000151a1a7c10 */ /* 0x004fc4000ff9e0ff */
[----:B---3--:R-:W-:-:S03]  /*12090*/  IADD3 R25, P5, PT, R25, UR21, RZ ;  /* 0x0000001519197c10 */ /* 0x008fc6000ffbe0ff */
[----:B------:R-:W-:Y:S01]  /*120a0*/  STL [R1+0x40c], R26 ;  /* 0x00040c1a01007387 */ /* 0x000fe20000100800 */
[----:B----4-:R-:W-:-:S03]  /*120b0*/  IADD3 R24, P6, PT, R24, UR21, RZ ;  /* 0x0000001518187c10 */ /* 0x010fc6000ffde0ff */
[----:B------:R-:W-:Y:S01]  /*120c0*/  STL [R1+0x538], R25 ;  /* 0x0005381901007387 */ /* 0x000fe20000100800 */
[----:B------:R-:W-:-:S03]  /*120d0*/  IADD3 R23, P1, PT, R23, UR21, RZ ;  /* 0x0000001517177c10 */ /* 0x000fc6000ff3e0ff */
[----:B------:R-:W-:Y:S01]  /*120e0*/  STL [R1+0x534], R24 ;  /* 0x0005341801007387 */ /* 0x000fe20000100800 */
[----:B------:R-:W-:-:S03]  /*120f0*/  IADD3 R22, P2, PT, R22, UR21, RZ ;  /* 0x0000001516167c10 */ /* 0x000fc6000ff5e0ff */
[----:B------:R-:W-:Y:S01]  /*12100*/  STL [R1+0x530], R23 ;  /* 0x0005301701007387 */ /* 0x000fe20000100800 */
[----:B------:R-:W-:-:S03]  /*12110*/  IADD3.X R21, PT, PT, R21, UR54, RZ, P4, !PT ;  /* 0x0000003615157c10 */ /* 0x000fc6000a7fe4ff */
[----:B------:R-:W-:Y:S01]  /*12120*/  STL [R1+0x52c], R22 ;  /* 0x00052c1601007387 */ /* 0x000fe20000100800 */
[----:B------:R-:W-:-:S03]  /*12130*/  IADD3 R20, P4, PT, R20, UR21, RZ ;  /* 0x0000001514147c10 */ /* 0x000fc6000ff9e0ff */
[----:B------:R-:W2:Y:S01]  /*12140*/  LDL.LU R39, [R1+0x3fc] ;  /* 0x0003fc0001277983 */ /* 0x000ea20000300800 */
[----:B------:R-:W-:-:S03]  /*12150*/  IADD3.X R17, PT, PT, R17, UR54, RZ, P5, !PT ;  /* 0x0000003611117c10 */ /* 0x000fc6000affe4ff */
[----:B------:R-:W-:Y:S01]  /*12160*/  STL [R1+0x3f8], R21 ;  /* 0x0003f81501007387 */ /* 0x000fe20000100800 */
[----:B------:R-:W-:-:S03]  /*12170*/  IADD3 R18, P5, PT, R18, UR21, RZ ;  /* 0x0000001512127c10 */ /* 0x000fc6000ffbe0ff */
[----:B------:R0:W-:Y:S04]  /*12180*/  STL [R1+0x408], R17 ;  /* 0x0004081101007387 */ /* 0x0001e80000100800 */
[----:B------:R-:W-:Y:S01]  /*12190*/  STL [R1+0x528], R20 ;  /* 0x0005281401007387 */ /* 0x000fe20000100800 */
[----:B------:R-:W-:-:S03]  /*121a0*/  IADD3.X R16, PT, PT, R16, UR54, RZ, P6, !PT ;  /* 0x0000003610107c10 */ /* 0x000fc6000b7fe4ff */
[----:B0-----:R-:W3:Y:S04]  /*121b0*/  LDL.LU R17, [R1+0x50c] ;  /* 0x00050c0001117983 */ /* 0x001ee80000300800 */
[----:B------:R0:W-:Y:S01]  /*121c0*/  STL [R1+0x524], R18 ;  /* 0x0005241201007387 */ /* 0x0001e20000100800 */
[----:B------:R-:W-:-:S03]  /*121d0*/  IADD3 R15, P6, PT, R15, UR21, RZ ;  /* 0x000000150f0f7c10 */ /* 0x000fc6000ffde0ff */
[----:B0-----:R-:W4:Y:S04]  /*121e0*/  LDL.LU R18, [R1+0x3f4] ;  /* 0x0003f40001127983 */ /* 0x001f280000300800 */
[----:B------:R0:W-:Y:S04]  /*121f0*/  STL [R1+0x404], R16 ;  /* 0x0004041001007387 */ /* 0x0001e80000100800 */
[----:B0-----:R-:W4:Y:S04]  /*12200*/  LDL.LU R16, [R1+0x504] ;  /* 0x0005040001107983 */ /* 0x001f280000300800 */
[----:B------:R0:W-:Y:S04]  /*12210*/  STL [R1+0x51c], R15 ;  /* 0x00051c0f01007387 */ /* 0x0001e80000100800 */
[----:B0-----:R-:W4:Y:S01]  /*12220*/  LDL.LU R15, [R1+0x520] ;  /* 0x00052000010f7983 */ /* 0x001f220000300800 */
[----:B------:R-:W-:-:S02]  /*12230*/  IADD3.X R12, PT, PT, R12, UR54, RZ, P1, !PT ;  /* 0x000000360c0c7c10 */ /* 0x000fc40008ffe4ff */
[----:B------:R-:W-:-:S03]  /*12240*/  IADD3 R19, P1, PT, R19, UR21, RZ ;  /* 0x0000001513137c10 */ /* 0x000fc6000ff3e0ff */
[----:B------:R0:W-:Y:S04]  /*12250*/  STL [R1+0x400], R12 ;  /* 0x0004000c01007387 */ /* 0x0001e80000100800 */
[----:B0-----:R-:W4:Y:S04]  /*12260*/  LDL.LU R12, [R1+0x4fc] ;  /* 0x0004fc00010c7983 */ /* 0x001f280000300800 */
[----:B------:R-:W4:Y:S04]  /*12270*/  LDL.LU R38, [R1+0x518] ;  /* 0x0005180001267983 */ /* 0x000f280000300800 */
[----:B------:R-:W4:Y:S04]  /*12280*/  LDL.LU R37, [R1+0x4f4] ;  /* 0x0004f40001257983 */ /* 0x000f280000300800 */
[----:B------:R-:W4:Y:S04]  /*12290*/  LDL.LU R36, [R1+0x510] ;  /* 0x0005100001247983 */ /* 0x000f280000300800 */
[----:B------:R0:W-:Y:S04]  /*122a0*/  STL [R1+0x514], R19 ;  /* 0x0005141301007387 */ /* 0x0001e80000100800 */
        /* <DEDUP_REMOVED lines=16> */
[----:B0-----:R-:W4:Y:S01]  /*123b0*/  LDL.LU R19, [R1+0x4ac] ;  /* 0x0004ac0001137983 */ /* 0x001f220000300800 */
[----:B--2---:R-:W-:-:S02]  /*123c0*/  IADD3.X R39, PT, PT, R39, UR54, RZ, P2, !PT ;  /* 0x0000003627277c10 */ /* 0x004fc400097fe4ff */
[----:B---3--:R-:W-:-:S05]  /*123d0*/  IADD3 R17, P2, PT, R17, UR21, RZ ;  /* 0x0000001511117c10 */ /* 0x008fca000ff5e0ff */
[----:B------:R0:W-:Y:S01]  /*123e0*/  STL [R1+0x50c], R17 ;  /* 0x00050c1101007387 */ /* 0x0001e20000100800 */
[----:B----4-:R-:W-:-:S03]  /*123f0*/  IADD3.X R18, PT, PT, R18, UR54, RZ, P4, !PT ;  /* 0x0000003612127c10 */ /* 0x010fc6000a7fe4ff */
[----:B0-----:R-:W2:Y:S04]  /*12400*/  LDL.LU R17, [R1+0x4c8] ;  /* 0x0004c80001117983 */ /* 0x001ea80000300800 */
[----:B------:R-:W-:Y:S04]  /*12410*/  STL [R1+0x3fc], R39 ;  /* 0x0003fc2701007387 */ /* 0x000fe80000100800 */
[----:B------:R0:W-:Y:S01]  /*12420*/  STL [R1+0x3f4], R18 ;  /* 0x0003f41201007387 */ /* 0x0001e20000100800 */
[----:B------:R-:W-:-:S03]  /*12430*/  IADD3 R16, P4, PT, R16, UR21, RZ ;  /* 0x0000001510107c10 */ /* 0x000fc6000ff9e0ff */
[----:B0-----:R-:W3:Y:S04]  /*12440*/  LDL.LU R18, [R1+0x4a4] ;  /* 0x0004a40001127983 */ /* 0x001ee80000300800 */
[----:B------:R0:W-:Y:S01]  /*12450*/  STL [R1+0x504], R16 ;  /* 0x0005041001007387 */ /* 0x0001e20000100800 */
[----:B------:R-:W-:-:S03]  /*12460*/  IADD3.X R15, PT, PT, R15, UR54, RZ, P5, !PT ;  /* 0x000000360f0f7c10 */ /* 0x000fc6000affe4ff */
[----:B0-----:R-:W4:Y:S04]  /*12470*/  LDL.LU R16, [R1+0x4c0] ;  /* 0x0004c00001107983 */ /* 0x001f280000300800 */
[----:B------:R0:W-:Y:S04]  /*12480*/  STL [R1+0x520], R15 ;  /* 0x0005200f01007387 */ /* 0x0001e80000100800 */
[----:B0-----:R-:W4:Y:S01]  /*12490*/  LDL.LU R15, [R1+0x49c] ;  /* 0x00049c00010f7983 */ /* 0x001f220000300800 */
[----:B------:R-:W-:Y:S02]  /*124a0*/  IADD3 R12, P5, PT, R12, UR21, RZ ;  /* 0x000000150c0c7c10 */ /* 0x000fe4000ffbe0ff */
[----:B------:R-:W-:-:S02]  /*124b0*/  IADD3.X R38, PT, PT, R38, UR54, RZ, P6, !PT ;  /* 0x0000003626267c10 */ /* 0x000fc4000b7fe4ff */
[----:B------:R-:W-:Y:S01]  /*124c0*/  IADD3 R37, P6, PT, R37, UR21, RZ ;  /* 0x0000001525257c10 */ /* 0x000fe2000ffde0ff */
[----:B------:R0:W-:Y:S01]  /*124d0*/  STL [R1+0x4fc], R12 ;  /* 0x0004fc0c01007387 */ /* 0x0001e20000100800 */
[----:B------:R-:W-:-:S03]  /*124e0*/  IADD3.X R36, PT, PT, R36, UR54, RZ, P1, !PT ;  /* 0x0000003624247c10 */ /* 0x000fc60008ffe4ff */
[----:B0-----:R-:W4:Y:S01]  /*124f0*/  LDL.LU R12, [R1+0x4b8] ;  /* 0x0004b800010c7983 */ /* 0x001f220000300800 */
[----:B------:R-:W-:-:S03]  /*12500*/  IADD3 R35, P1, PT, R35, UR21, RZ ;  /* 0x0000001523237c10 */ /* 0x000fc6000ff3e0ff */
[----:B------:R-:W-:Y:S01]  /*12510*/  STL [R1+0x518], R38 ;  /* 0x0005182601007387 */ /* 0x000fe20000100800 */
[----:B------:R-:W-:-:S03]  /*12520*/  IADD3.X R34, PT, PT, R34, UR54, RZ, P2, !PT ;  /* 0x0000003622227c10 */ /* 0x000fc600097fe4ff */
[----:B------:R-:W-:Y:S01]  /*12530*/  STL [R1+0x4f4], R37 ;  /* 0x0004f42501007387 */ /* 0x000fe20000100800 */
        /* <DEDUP_REMOVED lines=29> */
[----:B------:R-:W-:Y:S04]  /*12710*/  STL [R1+0x4d8], R22 ;  /* 0x0004d81601007387 */ /* 0x000fe80000100800 */
[----:B------:R-:W4:Y:S04]  /*12720*/  LDL.LU R39, [R1+0x494] ;  /* 0x0004940001277983 */ /* 0x000f280000300800 */
[----:B------:R-:W-:Y:S04]  /*12730*/  STL [R1+0x4b4], R21 ;  /* 0x0004b41501007387 */ /* 0x000fe80000100800 */
[----:B------:R0:W-:Y:S04]  /*12740*/  STL [R1+0x4ac], R19 ;  /* 0x0004ac1301007387 */ /* 0x0001e80000100800 */
[----:B------:R-:W-:Y:S04]  /*12750*/  STL [R1+0x4d0], R20 ;  /* 0x0004d01401007387 */ /* 0x000fe80000100800 */
[----:B0-----:R-:W4:Y:S01]  /*12760*/  LDL.LU R19, [R1+0x4b0] ;  /* 0x0004b00001137983 */ /* 0x001f220000300800 */
[----:B--2---:R-:W-:-:S05]  /*12770*/  IADD3.X R17, PT, PT, R17, UR54, RZ, P6, !PT ;  /* 0x0000003611117c10 */ /* 0x004fca000b7fe4ff */
[----:B------:R0:W-:Y:S04]  /*12780*/  STL [R1+0x4c8], R17 ;  /* 0x0004c81101007387 */ /* 0x0001e80000100800 */
[----:B0-----:R-:W2:Y:S01]  /*12790*/  LDL.LU R17, [R1+0x48c] ;  /* 0x00048c0001117983 */ /* 0x001ea20000300800 */
[----:B---3--:R-:W-:-:S05]  /*127a0*/  IADD3 R18, P6, PT, R18, UR21, RZ ;  /* 0x0000001512127c10 */ /* 0x008fca000ffde0ff */
[----:B------:R0:W-:Y:S01]  /*127b0*/  STL [R1+0x4a4], R18 ;  /* 0x0004a41201007387 */ /* 0x0001e20000100800 */
[----:B----4-:R-:W-:-:S03]  /*127c0*/  IADD3.X R16, PT, PT, R16, UR54, RZ, P1, !PT ;  /* 0x0000003610107c10 */ /* 0x010fc60008ffe4ff */
[----:B0-----:R-:W3:Y:S04]  /*127d0*/  LDL.LU R18, [R1+0x4a8] ;  /* 0x0004a80001127983 */ /* 0x001ee80000300800 */
[----:B------:R0:W-:Y:S01]  /*127e0*/  STL [R1+0x4c0], R16 ;  /* 0x0004c01001007387 */ /* 0x0001e20000100800 */
[----:B------:R-:W-:-:S03]  /*127f0*/  IADD3 R15, P1, PT, R15, UR21, RZ ;  /* 0x000000150f0f7c10 */ /* 0x000fc6000ff3e0ff */
[----:B0-----:R-:W4:Y:S04]  /*12800*/  LDL.LU R16, [R1+0x484] ;  /* 0x0004840001107983 */ /* 0x001f280000300800 */
[----:B------:R0:W-:Y:S04]  /*12810*/  STL [R1+0x49c], R15 ;  /* 0x00049c0f01007387 */ /* 0x0001e80000100800 */
[----:B0-----:R-:W4:Y:S01]  /*12820*/  LDL.LU R15, [R1+0x4a0] ;  /* 0x0004a000010f7983 */ /* 0x001f220000300800 */
[----:B------:R-:W-:-:S03]  /*12830*/  IADD3.X R12, PT, PT, R12, UR54, RZ, P2, !PT ;  /* 0x000000360c0c7c10 */ /* 0x000fc600097fe4ff */
        /* <DEDUP_REMOVED lines=17> */
[----:B------:R-:W4:Y:S01]  /*12950*/  LDL.LU R22, [R1+0x43c] ;  /* 0x00043c0001167983 */ /* 0x000f220000300800 */
[----:B------:R-:W-:-:S03]  /*12960*/  IADD3 R39, P2, PT, R39, UR21, RZ ;  /* 0x0000001527277c10 */ /* 0x000fc6000ff5e0ff */
[----:B------:R-:W4:Y:S04]  /*12970*/  LDL.LU R21, [R1+0x458] ;  /* 0x0004580001157983 */ /* 0x000f280000300800 */
[----:B------:R-:W4:Y:S04]  /*12980*/  LDL.LU R20, [R1+0x434] ;  /* 0x0004340001147983 */ /* 0x000f280000300800 */
[----:B0-----:R-:W4:Y:S01]  /*12990*/  LDL.LU R12, [R1+0x450] ;  /* 0x00045000010c7983 */ /* 0x001f220000300800 */
[----:B------:R-:W-:-:S05]  /*129a0*/  IADD3.X R19, PT, PT, R19, UR54, RZ, P4, !PT ;  /* 0x0000003613137c10 */ /* 0x000fca000a7fe4ff */
[----:B------:R0:W-:Y:S04]  /*129b0*/  STL [R1+0x4b0], R19 ;  /* 0x0004b01301007387 */ /* 0x0001e80000100800 */
[----:B0-----:R-:W4:Y:S04]  /*129c0*/  LDL.LU R19, [R1+0x42c] ;  /* 0x00042c0001137983 */ /* 0x001f280000300800 */
[----:B------:R-:W-:Y:S01]  /*129d0*/  STL [R1+0x494], R39 ;  /* 0x0004942701007387 */ /* 0x000fe20000100800 */
[----:B--2---:R-:W-:-:S05]  /*129e0*/  IADD3 R17, P4, PT, R17, UR21, RZ ;  /* 0x0000001511117c10 */ /* 0x004fca000ff9e0ff */
[----:B------:R0:W-:Y:S04]  /*129f0*/  STL [R1+0x48c], R17 ;  /* 0x00048c1101007387 */ /* 0x0001e80000100800 */
[----:B0-----:R-:W2:Y:S01]  /*12a00*/  LDL.LU R17, [R1+0x448] ;  /* 0x0004480001117983 */ /* 0x001ea20000300800 */
[----:B---3--:R-:W-:-:S05]  /*12a10*/  IADD3.X R18, PT, PT, R18, UR54, RZ, P5, !PT ;  /* 0x0000003612127c10 */ /* 0x008fca000affe4ff */
[----:B------:R0:W-:Y:S01]  /*12a20*/  STL [R1+0x4a8], R18 ;  /* 0x0004a81201007387 */ /* 0x0001e20000100800 */
[----:B----4-:R-:W-:-:S03]  /*12a30*/  IADD3 R16, P5, PT, R16, UR21, RZ ;  /* 0x0000001510107c10 */ /* 0x010fc6000ffbe0ff */
        /* <DEDUP_REMOVED lines=8> */
[----:B------:R-:W-:Y:S02]  /*12ac0*/  IADD3 R36, P1, PT, R36, UR21, RZ ;  /* 0x0000001524247c10 */ /* 0x000fe4000ff3e0ff */
[----:B------:R-:W-:Y:S01]  /*12ad0*/  IADD3.X R35, PT, PT, R35, UR54, RZ, P2, !PT ;  /* 0x0000003623237c10 */ /* 0x000fe200097fe4ff */
        /* <DEDUP_REMOVED lines=32> */
[----:B------:R-:W-:Y:S04]  /*12ce0*/  STL [R1+0x43c], R22 ;  /* 0x00043c1601007387 */ /* 0x000fe80000100800 */
[----:B------:R-:W4:Y:S04]  /*12cf0*/  LDL.LU R39, [R1+0x438] ;  /* 0x0004380001277983 */ /* 0x000f280000300800 */
[----:B------:R-:W-:Y:S04]  /*12d00*/  STL [R1+0x458], R21 ;  /* 0x0004581501007387 */ /* 0x000fe80000100800 */
[----:B------:R0:W-:Y:S04]  /*12d10*/  STL [R1+0x450], R12 ;  /* 0x0004500c01007387 */ /* 0x0001e80000100800 */
[----:B------:R-:W-:Y:S01]  /*12d20*/  STL [R1+0x434], R20 ;  /* 0x0004341401007387 */ /* 0x000fe20000100800 */
[----:B------:R-:W-:-:S03]  /*12d30*/  IADD3 R19, P6, PT, R19, UR20, RZ ;  /* 0x0000001413137c10 */ /* 0x000fc6000ffde0ff */
[----:B0-----:R-:W4:Y:S04]  /*12d40*/  LDL.LU R12, [R1+0xb88] ;  /* 0x000b8800010c7983 */ /* 0x001f280000300800 */
[----:B------:R0:W-:Y:S04]  /*12d50*/  STL [R1+0x42c], R19 ;  /* 0x00042c1301007387 */ /* 0x0001e80000100800 */
        /* <DEDUP_REMOVED lines=32> */
[----:B------:R-:W-:-:S02]  /*12f60*/  IADD3.X R39, PT, PT, R39, UR23, RZ, P4, !PT ;  /* 0x0000001727277c10 */ /* 0x000fc4000a7fe4ff */
[----:B------:R-:W-:-:S05]  /*12f70*/  IADD3 R12, P4, PT, R12, UR20, RZ ;  /* 0x000000140c0c7c10 */ /* 0x000fca000ff9e0ff */
[----:B------:R0:W-:Y:S01]  /*12f80*/  STL [R1+0xb88], R12 ;  /* 0x000b880c01007387 */ /* 0x0001e20000100800 */
[----:B------:R-:W-:-:S03]  /*12f90*/  IADD3.X R19, PT, PT, R19, UR23, RZ, P5, !PT ;  /* 0x0000001713137c10 */ /* 0x000fc6000affe4ff */
[----:B0-----:R-:W4:Y:S04]  /*12fa0*/  LDL.LU R12, [R1+0xb40] ;  /* 0x000b4000010c7983 */ /* 0x001f280000300800 */
[----:B------:R-:W-:Y:S04]  /*12fb0*/  STL [R1+0x438], R39 ;  /* 0x0004382701007387 */ /* 0x000fe80000100800 */
[----:B------:R0:W-:Y:S04]  /*12fc0*/  STL [R1+0x430], R19 ;  /* 0x0004301301007387 */ /* 0x0001e80000100800 */
[----:B0-----:R-:W4:Y:S01]  /*12fd0*/  LDL.LU R19, [R1+0xb18] ;  /* 0x000b180001137983 */ /* 0x001f220000300800 */
[----:B--2---:R-:W-:-:S05]  /*12fe0*/  IADD3 R17, P5, PT, R17, UR20, RZ ;  /* 0x0000001411117c10 */ /* 0x004fca000ffbe0ff */
[----:B------:R0:W-:Y:S04]  /*12ff0*/  STL [R1+0xb80], R17 ;  /* 0x000b801101007387 */ /* 0x0001e80000100800 */
[----:B0-----:R-:W2:Y:S01]  /*13000*/  LDL.LU R17, [R1+0xb38] ;  /* 0x000b380001117983 */ /* 0x001ea20000300800 */
[----:B---3--:R-:W-:-:S05]  /*13010*/  IADD3.X R18, PT, PT, R18, UR23, RZ, P6, !PT ;  /* 0x0000001712127c10 */ /* 0x008fca000b7fe4ff */
[----:B------:R0:W-:Y:S01]  /*13020*/  STL [R1+0x428], R18 ;  /* 0x0004281201007387 */ /* 0x0001e20000100800 */
[----:B----4-:R-:W-:-:S03]  /*13030*/  IADD3 R16, P6, PT, R16, UR20, RZ ;  /* 0x0000001410107c10 */ /* 0x010fc6000ffde0ff */
[----:B0-----:R-:W3:Y:S01]  /*13040*/  LDL.LU R18, [R1+0xb10] ;  /* 0x000b100001127983 */ /* 0x001ee20000300800 */
[----:B------:R-:W-:-:S03]  /*13050*/  IADD3.X R38, PT, PT, R38, UR23, RZ, P1, !PT ;  /* 0x0000001726267c10 */ /* 0x000fc60008ffe4ff */
[----:B------:R0:W-:Y:S01]  /*13060*/  STL [R1+0xb78], R16 ;  /* 0x000b781001007387 */ /* 0x0001e20000100800 */
[----:B------:R-:W-:Y:S02]  /*13070*/  IADD3 R37, P1, PT, R37, UR20, RZ ;  /* 0x0000001425257c10 */ /* 0x000fe4000ff3e0ff */
[----:B------:R-:W-:Y:S01]  /*13080*/  IADD3.X R36, PT, PT, R36, UR23, RZ, P2, !PT ;  /* 0x0000001724247c10 */ /* 0x000fe200097fe4ff */
        /* <DEDUP_REMOVED lines=40> */
[----:B------:R-:W-:-:S05]  /*13310*/  IADD3.X R12, PT, PT, R12, UR23, RZ, P1, !PT ;  /* 0x000000170c0c7c10 */ /* 0x000fca0008ffe4ff */
[----:B------:R0:W-:Y:S04]  /*13320*/  STL [R1+0xb40], R12 ;  /* 0x000b400c01007387 */ /* 0x0001e80000100800 */
[----:B0-----:R-:W4:Y:S01]  /*13330*/  LDL.LU R12, [R1+0xb00] ;  /* 0x000b0000010c7983 */ /* 0x001f220000300800 */
[----:B------:R-:W-:-:S05]  /*13340*/  IADD3 R19, P1, PT, R19, UR20, RZ ;  /* 0x0000001413137c10 */ /* 0x000fca000ff3e0ff */
        /* <DEDUP_REMOVED lines=30> */
[----:B------:R-:W-:-:S05]  /*13530*/  IADD3.X R15, PT, PT, R15, UR23, RZ, P5, !PT ;  /* 0x000000170f0f7c10 */ /* 0x000fca000affe4ff */
[----:B------:R0:W-:Y:S04]  /*13540*/  STL [R1+0xb24], R15 ;  /* 0x000b240f01007387 */ /* 0x0001e80000100800 */
[----:B0-----:R-:W4:Y:S01]  /*13550*/  LDL.LU R15, [R1+0x584] ;  /* 0x00058400010f7983 */ /* 0x001f220000300800 */
[----:B------:R-:W-:Y:S02]  /*13560*/  IADD3 R39, P4, PT, R39, UR20, RZ ;  /* 0x0000001427277c10 */ /* 0x000fe4000ff9e0ff */
[----:B------:R-:W-:-:S03]  /*13570*/  IADD3 R12, P5, PT, R12, UR20, RZ ;  /* 0x000000140c0c7c10 */ /* 0x000fc6000ffbe0ff */
[----:B------:R-:W-:Y:S04]  /*13580*/  STL [R1+0xb08], R39 ;  /* 0x000b082701007387 */ /* 0x000fe80000100800 */
[----:B------:R0:W-:Y:S01]  /*13590*/  STL [R1+0xb00], R12 ;  /* 0x000b000c01007387 */ /* 0x0001e20000100800 */
[----:B------:R-:W-:-:S03]  /*135a0*/  IADD3.X R19, PT, PT, R19, UR23, RZ, P6, !PT ;  /* 0x0000001713137c10 */ /* 0x000fc6000b7fe4ff */
[----:B0-----:R-:W4:Y:S04]  /*135b0*/  LDL.LU R12, [R1+0x544] ;  /* 0x00054400010c7983 */ /* 0x001f280000300800 */
[----:B------:R0:W-:Y:S04]  /*135c0*/  STL [R1+0xb1c], R19 ;  /* 0x000b1c1301007387 */ /* 0x0001e80000100800 */
[----:B0-----:R-:W4:Y:S01]  /*135d0*/  LDL.LU R19, [R1+0x57c] ;  /* 0x00057c0001137983 */ /* 0x001f220000300800 */
[----:B--2---:R-:W-:-:S05]  /*135e0*/  IADD3 R17, P6, PT, R17, UR20, RZ ;  /* 0x0000001411117c10 */ /* 0x004fca000ffde0ff */
[----:B------:R0:W-:Y:S04]  /*135f0*/  STL [R1+0xaf8], R17 ;  /* 0x000af81101007387 */ /* 0x0001e80000100800 */
[----:B0-----:R-:W2:Y:S01]  /*13600*/  LDL.LU R17, [R1+0x53c] ;  /* 0x00053c0001117983 */ /* 0x001ea20000300800 */
[----:B---3--:R-:W-:Y:S02]  /*13610*/  IADD3.X R18, PT, PT, R18, UR23, RZ, P1, !PT ;  /* 0x0000001712127c10 */ /* 0x008fe40008ffe4ff */
[----:B----4-:R-:W-:-:S03]  /*13620*/  IADD3 R38, P1, PT, R38, UR20, RZ ;  /* 0x0000001426267c10 */ /* 0x010fc6000ff3e0ff */
[----:B------:R0:W-:Y:S01]  /*13630*/  STL [R1+0xb14], R18 ;  /* 0x000b141201007387 */ /* 0x0001e20000100800 */
[----:B------:R-:W-:Y:S02]  /*13640*/  IADD3.X R37, PT, PT, R37, UR23, RZ, P2, !PT ;  /* 0x0000001725257c10 */ /* 0x000fe400097fe4ff */
[----:B------:R-:W-:Y:S01]  /*13650*/  IADD3 R36, P2, PT, R36, UR20, RZ ;  /* 0x0000001424247c10 */ /* 0x000fe2000ff5e0ff */
[----:B0-----:R-:W3:Y:S01]  /*13660*/  LDL.LU R18, [R1+0x574] ;  /* 0x0005740001127983 */ /* 0x001ee20000300800 */
        /* <DEDUP_REMOVED lines=42> */
[----:B------:R-:W-:-:S05]  /*13910*/  IADD3.X R12, PT, PT, R12, UR23, RZ, P2, !PT ;  /* 0x000000170c0c7c10 */ /* 0x000fca00097fe4ff */
[----:B------:R0:W-:Y:S01]  /*13920*/  STL [R1+0x544], R12 ;  /* 0x0005440c01007387 */ /* 0x0001e20000100800 */
[----:B------:R-:W-:-:S03]  /*13930*/  IADD3 R19, P2, PT, R19, UR20, RZ ;  /* 0x0000001413137c10 */ /* 0x000fc6000ff5e0ff */
[----:B0-----:R-:W4:Y:S04]  /*13940*/  LDL.LU R12, [R1+0xac0] ;  /* 0x000ac000010c7983 */ /* 0x001f280000300800 */
[----:B------:R0:W-:Y:S04]  /*13950*/  STL [R1+0x57c], R19 ;  /* 0x00057c1301007387 */ /* 0x0001e80000100800 */
[----:B0-----:R-:W4:Y:S01]  /*13960*/  LDL.LU R19, [R1+0x580] ;  /* 0x0005800001137983 */ /* 0x001f220000300800 */
[----:B--2---:R-:W-:-:S05]  /*13970*/  IADD3.X R17, PT, PT, R17, UR23, RZ, P4, !PT ;  /* 0x0000001711117c10 */ /* 0x004fca000a7fe4ff */
[----:B------:R0:W-:Y:S04]  /*13980*/  STL [R1+0x53c], R17 ;  /* 0x00053c1101007387 */ /* 0x0001e80000100800 */
[----:B0-----:R-:W2:Y:S01]  /*13990*/  LDL.LU R17, [R1+0xab8] ;  /* 0x000ab80001117983 */ /* 0x001ea20000300800 */
[----:B---3--:R-:W-:-:S03]  /*139a0*/  IADD3 R18, P4, PT, R18, UR20, RZ ;  /* 0x0000001412127c10 */ /* 0x008fc6000ff9e0ff */
[----:B------:R-:W3:Y:S04]  /*139b0*/  LDL.LU R38, [R1+0x578] ;  /* 0x0005780001267983 */ /* 0x000ee80000300800 */
[----:B------:R-:W3:Y:S04]  /*139c0*/  LDL.LU R37, [R1+0xab0] ;  /* 0x000ab00001257983 */ /* 0x000ee80000300800 */
[----:B------:R-:W3:Y:S04]  /*139d0*/  LDL.LU R36, [R1+0x570] ;  /* 0x0005700001247983 */ /* 0x000ee80000300800 */
[----:B------:R0:W-:Y:S04]  /*139e0*/  STL [R1+0x574], R18 ;  /* 0x0005741201007387 */ /* 0x0001e80000100800 */
[----:B------:R-:W3:Y:S04]  /*139f0*/  LDL.LU R35, [R1+0xaa8] ;  /* 0x000aa80001237983 */ /* 0x000ee80000300800 */
        /* <DEDUP_REMOVED lines=13> */
[----:B------:R-:W3:Y:S01]  /*13ad0*/  LDL.LU R21, [R1+0xa70] ;  /* 0x000a700001157983 */ /* 0x000ee20000300800 */
[----:B----4-:R-:W-:-:S03]  /*13ae0*/  IADD3.X R39, PT, PT, R39, UR23, RZ, P5, !PT ;  /* 0x0000001727277c10 */ /* 0x010fc6000affe4ff */
[----:B------:R-:W4:Y:S04]  /*13af0*/  LDL.LU R20, [R1+0xa8c] ;  /* 0x000a8c0001147983 */ /* 0x000f280000300800 */
[----:B0-----:R-:W4:Y:S01]  /*13b00*/  LDL.LU R18, [R1+0xa68] ;  /* 0x000a680001127983 */ /* 0x001f220000300800 */
[----:B------:R-:W-:-:S05]  /*13b10*/  IADD3 R16, P5, PT, R16, UR20, RZ ;  /* 0x0000001410107c10 */ /* 0x000fca000ffbe0ff */
[----:B------:R0:W-:Y:S01]  /*13b20*/  STL [R1+0x56c], R16 ;  /* 0x00056c1001007387 */ /* 0x0001e20000100800 */
[----:B------:R-:W-:-:S03]  /*13b30*/  IADD3.X R15, PT, PT, R15, UR23, RZ, P6, !PT ;  /* 0x000000170f0f7c10 */ /* 0x000fc6000b7fe4ff */
[----:B0-----:R-:W4:Y:S04]  /*13b40*/  LDL.LU R16, [R1+0xa84] ;  /* 0x000a840001107983 */ /* 0x001f280000300800 */
[----:B------:R-:W-:Y:S04]  /*13b50*/  STL [R1+0x410], R39 ;  /* 0x0004102701007387 */ /* 0x000fe80000100800 */
[----:B------:R0:W-:Y:S04]  /*13b60*/  STL [R1+0x588], R15 ;  /* 0x0005880f01007387 */ /* 0x0001e80000100800 */
[----:B0-----:R-:W4:Y:S01]  /*13b70*/  LDL.LU R15, [R1+0xa60] ;  /* 0x000a6000010f7983 */ /* 0x001f220000300800 */
[----:B------:R-:W-:-:S05]  /*13b80*/  IADD3 R12, P6, PT, R12, UR20, RZ ;  /* 0x000000140c0c7c10 */ /* 0x000fca000ffde0ff */
[----:B------:R0:W-:Y:S01]  /*13b90*/  STL [R1+0xac0], R12 ;  /* 0x000ac00c01007387 */ /* 0x0001e20000100800 */
[----:B------:R-:W-:-:S03]  /*13ba0*/  IADD3.X R19, PT, PT, R19, UR23, RZ, P1, !PT ;  /* 0x0000001713137c10 */ /* 0x000fc60008ffe4ff */
[----:B0-----:R-:W4:Y:S04]  /*13bb0*/  LDL.LU R12, [R1+0xa7c] ;  /* 0x000a7c00010c7983 */ /* 0x001f280000300800 */
[----:B------:R0:W-:Y:S04]  /*13bc0*/  STL [R1+0x580], R19 ;  /* 0x0005801301007387 */ /* 0x0001e80000100800 */
[----:B0-----:R-:W4:Y:S01]  /*13bd0*/  LDL.LU R19, [R1+0xa58] ;  /* 0x000a580001137983 */ /* 0x001f220000300800 */
[----:B--2---:R-:W-:Y:S02]  /*13be0*/  IADD3 R17, P1, PT, R17, UR20, RZ ;  /* 0x0000001411117c10 */ /* 0x004fe4000ff3e0ff */
[----:B---3--:R-:W-:-:S03]  /*13bf0*/  IADD3.X R38, PT, PT, R38, UR23, RZ, P2, !PT ;  /* 0x0000001726267c10 */ /* 0x008fc600097fe4ff */
[----:B------:R0:W-:Y:S01]  /*13c00*/  STL [R1+0xab8], R17 ;  /* 0x000ab81101007387 */ /* 0x0001e20000100800 */
[----:B------:R-:W-:Y:S02]  /*13c10*/  IADD3 R37, P2, PT, R37, UR20, RZ ;  /* 0x0000001425257c10 */ /* 0x000fe4000ff5e0ff */
[----:B------:R-:W-:Y:S01]  /*13c20*/  IADD3.X R36, PT, PT, R36, UR23, RZ, P4, !PT ;  /* 0x0000001724247c10 */ /* 0x000fe2000a7fe4ff */
[----:B0-----:R-:W2:Y:S01]  /*13c30*/  LDL.LU R17, [R1+0xa74] ;  /* 0x000a740001117983 */ /* 0x001ea20000300800 */
        /* <DEDUP_REMOVED lines=30> */
[----:B----4-:R-:W-:-:S03]  /*13e20*/  IADD3.X R20, PT, PT, R20, UR23, RZ, P1, !PT ;  /* 0x0000001714147c10 */ /* 0x010fc60008ffe4ff */
[----:B------:R-:W-:Y:S01]  /*13e30*/  STL [R1+0xa78], R23 ;  /* 0x000a781701007387 */ /* 0x000fe20000100800 */
[----:B------:R-:W-:-:S03]  /*13e40*/  IADD3 R18, P1, PT, R18, UR20, RZ ;  /* 0x0000001412127c10 */ /* 0x000fc6000ff3e0ff */
[----:B------:R-:W-:Y:S04]  /*13e50*/  STL [R1+0xa94], R22 ;  /* 0x000a941601007387 */ /* 0x000fe80000100800 */
[----:B------:R-:W3:Y:S04]  /*13e60*/  LDL.LU R39, [R1+0xa50] ;  /* 0x000a500001277983 */ /* 0x000ee80000300800 */
        /* <DEDUP_REMOVED lines=10> */
[----:B------:R-:W-:-:S05]  /*13f10*/  IADD3.X R12, PT, PT, R12, UR23, RZ, P4, !PT ;  /* 0x000000170c0c7c10 */ /* 0x000fca000a7fe4ff */
[----:B------:R0:W-:Y:S01]  /*13f20*/  STL [R1+0xa7c], R12 ;  /* 0x000a7c0c01007387 */ /* 0x0001e20000100800 */
[----:B------:R-:W-:-:S03]  /*13f30*/  IADD3 R19, P4, PT, R19, UR20, RZ ;  /* 0x0000001413137c10 */ /* 0x000fc6000ff9e0ff */
[----:B0-----:R-:W4:Y:S04]  /*13f40*/  LDL.LU R12, [R1+0xa40] ;  /* 0x000a4000010c7983 */ /* 0x001f280000300800 */
[----:B------:R0:W-:Y:S04]  /*13f50*/  STL [R1+0xa58], R19 ;  /* 0x000a581301007387 */ /* 0x0001e80000100800 */
[----:B0-----:R-:W4:Y:S04]  /*13f60*/  LDL.LU R19, [R1+0xa5c] ;  /* 0x000a5c0001137983 */ /* 0x001f280000300800 */
[----:B------:R-:W4:Y:S04]  /*13f70*/  LDL.LU R38, [R1+0xa38] ;  /* 0x000a380001267983 */ /* 0x000f280000300800 */
[----:B------:R-:W4:Y:S04]  /*13f80*/  LDL.LU R37, [R1+0xa54] ;  /* 0x000a540001257983 */ /* 0x000f280000300800 */
[----:B------:R-:W4:Y:S01]  /*13f90*/  LDL.LU R36, [R1+0xa30] ;  /* 0x000a300001247983 */ /* 0x000f220000300800 */
[----:B--2---:R-:W-:-:S05]  /*13fa0*/  IADD3.X R17, PT, PT, R17, UR23, RZ, P5, !PT ;  /* 0x0000001711117c10 */ /* 0x004fca000affe4ff */
[----:B------:R0:W-:Y:S04]  /*13fb0*/  STL [R1+0xa74], R17 ;  /* 0x000a741101007387 */ /* 0x0001e80000100800 */
[----:B------:R-:W2:Y:S04]  /*13fc0*/  LDL.LU R35, [R1+0xa4c] ;  /* 0x000a4c0001237983 */ /* 0x000ea80000300800 */
        /* <DEDUP_REMOVED lines=15> */
[----:B0-----:R-:W2:Y:S01]  /*140c0*/  LDL.LU R17, [R1+0xa0c] ;  /* 0x000a0c0001117983 */ /* 0x001ea20000300800 */
[----:B---3--:R-:W-:-:S02]  /*140d0*/  IADD3 R39, P5, PT, R39, UR20, RZ ;  /* 0x0000001427277c10 */ /* 0x008fc4000ffbe0ff */
[----:B----4-:R-:W-:-:S05]  /*140e0*/  IADD3.X R18, PT, PT, R18, UR23, RZ, P6, !PT ;  /* 0x0000001712127c10 */ /* 0x010fca000b7fe4ff */
[----:B------:R0:W-:Y:S04]  /*140f0*/  STL [R1+0xa6c], R18 ;  /* 0x000a6c1201007387 */ /* 0x0001e80000100800 */
[----:B0-----:R-:W3:Y:S01]  /*14100*/  LDL.LU R18, [R1+0x54c] ;  /* 0x00054c0001127983 */ /* 0x001ee20000300800 */
[----:B------:R-:W-:-:S03]  /*14110*/  IADD3 R16, P6, PT, R16, UR20, RZ ;  /* 0x0000001410107c10 */ /* 0x000fc6000ffde0ff */
[----:B------:R-:W-:Y:S04]  /*14120*/  STL [R1+0xa50], R39 ;  /* 0x000a502701007387 */ /* 0x000fe80000100800 */
[----:B------:R0:W-:Y:S04]  /*14130*/  STL [R1+0xa48], R16 ;  /* 0x000a481001007387 */ /* 0x0001e80000100800 */
[----:B0-----:R-:W4:Y:S01]  /*14140*/  LDL.LU R16, [R1+0xa04] ;  /* 0x000a040001107983 */ /* 0x001f220000300800 */
[----:B------:R-:W-:-:S05]  /*14150*/  IADD3.X R15, PT, PT, R15, UR23, RZ, P1, !PT ;  /* 0x000000170f0f7c10 */ /* 0x000fca0008ffe4ff */
[----:B------:R0:W-:Y:S04]  /*14160*/  STL [R1+0xa64], R15 ;  /* 0x000a640f01007387 */ /* 0x0001e80000100800 */
[----:B0-----:R-:W4:Y:S01]  /*14170*/  LDL.LU R15, [R1+0x664] ;  /* 0x00066400010f7983 */ /* 0x001f220000300800 */
[----:B------:R-:W-:-:S05]  /*14180*/  IADD3 R12, P1, PT, R12, UR20, RZ ;  /* 0x000000140c0c7c10 */ /* 0x000fca000ff3e0ff */
[----:B------:R0:W-:Y:S01]  /*14190*/  STL [R1+0xa40], R12 ;  /* 0x000a400c01007387 */ /* 0x0001e20000100800 */
[----:B------:R-:W-:-:S03]  /*141a0*/  IADD3.X R19, PT, PT, R19, UR23, RZ, P2, !PT ;  /* 0x0000001713137c10 */ /* 0x000fc600097fe4ff */
[----:B0-----:R-:W4:Y:S01]  /*141b0*/  LDL.LU R12, [R1+0x560] ;  /* 0x00056000010c7983 */ /* 0x001f220000300800 */
[----:B------:R-:W-:-:S03]  /*141c0*/  IADD3 R38, P2, PT, R38, UR20, RZ ;  /* 0x0000001426267c10 */ /* 0x000fc6000ff5e0ff */
[----:B------:R0:W-:Y:S01]  /*141d0*/  STL [R1+0xa5c], R19 ;  /* 0x000a5c1301007387 */ /* 0x0001e20000100800 */
[----:B------:R-:W-:Y:S02]  /*141e0*/  IADD3.X R37, PT, PT, R37, UR23, RZ, P4, !PT ;  /* 0x0000001725257c10 */ /* 0x000fe4000a7fe4ff */
[----:B------:R-:W-:Y:S01]  /*141f0*/  IADD3 R36, P4, PT, R36, UR20, RZ ;  /* 0x0000001424247c10 */ /* 0x000fe2000ff9e0ff */
[----:B0-----:R-:W4:Y:S04]  /*14200*/  LDL.LU R19, [R1+0x65c] ;  /* 0x00065c0001137983 */ /* 0x001f280000300800 */
[----:B------:R-:W-:Y:S04]  /*14210*/  STL [R1+0xa38], R38 ;  /* 0x000a382601007387 */ /* 0x000fe80000100800 */
[----:B------:R-:W-:Y:S04]  /*14220*/  STL [R1+0xa54], R37 ;  /* 0x000a542501007387 */ /* 0x000fe80000100800 */
[----:B------:R-:W-:Y:S01]  /*14230*/  STL [R1+0xa30], R36 ;  /* 0x000a302401007387 */ /* 0x000fe20000100800 */
[----:B--2---:R-:W-:-:S02]  /*14240*/  IADD3.X R35, PT, PT, R35, UR23, RZ, P5, !PT ;  /* 0x0000001723237c10 */ /* 0x004fc4000affe4ff */
        /* <DEDUP_REMOVED lines=31> */
[----:B------:R-:W-:Y:S04]  /*14440*/  STL [R1+0xa14], R21 ;  /* 0x000a141501007387 */ /* 0x000fe80000100800 */
[----:B------:R0:W-:Y:S04]  /*14450*/  STL [R1+0xa0c], R17 ;  /* 0x000a0c1101007387 */ /* 0x0001e80000100800 */
[----:B------:R-:W-:Y:S04]  /*14460*/  STL [R1+0x554], R20 ;  /* 0x0005541401007387 */ /* 0x000fe80000100800 */
[----:B0-----:R-:W2:Y:S01]  /*14470*/  LDL.LU R17, [R1+0x654] ;  /* 0x0006540001117983 */ /* 0x001ea20000300800 */
[----:B---3--:R-:W-:-:S05]  /*14480*/  IADD3 R18, P2, PT, R18, UR20, RZ ;  /* 0x0000001412127c10 */ /* 0x008fca000ff5e0ff */
[----:B------:R0:W-:Y:S04]  /*14490*/  STL [R1+0x54c], R18 ;  /* 0x00054c1201007387 */ /* 0x0001e80000100800 */
[----:B0-----:R-:W3:Y:S01]  /*144a0*/  LDL.LU R18, [R1+0x550] ;  /* 0x0005500001127983 */ /* 0x001ee20000300800 */
[----:B----4-:R-:W-:-:S05]  /*144b0*/  IADD3.X R16, PT, PT, R16, UR23, RZ, P4, !PT ;  /* 0x0000001710107c10 */ /* 0x010fca000a7fe4ff */
        /* <DEDUP_REMOVED lines=31> */
[----:B------:R-:W-:-:S05]  /*146b0*/  IADD3 R17, P6, PT, R17, UR20, RZ ;  /* 0x0000001411117c10 */ /* 0x000fca000ffde0ff */
[----:B------:R0:W-:Y:S04]  /*146c0*/  STL [R1+0x654], R17 ;  /* 0x0006541101007387 */ /* 0x0001e80000100800 */
[----:B0-----:R-:W2:Y:S04]  /*146d0*/  LDL.LU R17, [R1+0x9cc] ;  /* 0x0009cc0001117983 */ /* 0x001ea80000300800 */
[----:B------:R-:W-:Y:S01]  /*146e0*/  STL [R1+0x558], R39 ;  /* 0x0005582701007387 */ /* 0x000fe20000100800 */
[----:B---3--:R-:W-:-:S05]  /*146f0*/  IADD3.X R18, PT, PT, R18, UR23, RZ, P1, !PT ;  /* 0x0000001712127c10 */ /* 0x008fca0008ffe4ff */
[----:B------:R0:W-:Y:S04]  /*14700*/  STL [R1+0x550], R18 ;  /* 0x0005501201007387 */ /* 0x0001e80000100800 */
[----:B0-----:R-:W3:Y:S01]  /*14710*/  LDL.LU R18, [R1+0x9a8] ;  /* 0x0009a80001127983 */ /* 0x001ee20000300800 */
[----:B----4-:R-:W-:-:S05]  /*14720*/  IADD3 R16, P1, PT, R16, UR20, RZ ;  /* 0x0000001410107c10 */ /* 0x010fca000ff3e0ff */
[----:B------:R0:W-:Y:S04]  /*14730*/  STL [R1+0x64c], R16 ;  /* 0x00064c1001007387 */ /* 0x0001e80000100800 */
[----:B0-----:R-:W4:Y:S01]  /*14740*/  LDL.LU R16, [R1+0x9c4] ;  /* 0x0009c40001107983 */ /* 0x001f220000300800 */
[----:B------:R-:W-:-:S05]  /*14750*/  IADD3.X R15, PT, PT, R15, UR23, RZ, P2, !PT ;  /* 0x000000170f0f7c10 */ /* 0x000fca00097fe4ff */
[----:B------:R0:W-:Y:S04]  /*14760*/  STL [R1+0x3f0], R15 ;  /* 0x0003f00f01007387 */ /* 0x0001e80000100800 */
[----:B0-----:R-:W4:Y:S01]  /*14770*/  LDL.LU R15, [R1+0x9a0] ;  /* 0x0009a000010f7983 */ /* 0x001f220000300800 */
[----:B------:R-:W-:Y:S02]  /*14780*/  IADD3 R12, P2, PT, R12, UR20, RZ ;  /* 0x000000140c0c7c10 */ /* 0x000fe4000ff5e0ff */
        /* <DEDUP_REMOVED lines=96> */
[----:B------:R-:W-:Y:S02]  /*14d90*/  IADD3.X R37, PT, PT, R37, UR23, RZ, P5, !PT ;  /* 0x0000001725257c10 */ /* 0x000fe4000affe4ff */
        /* <DEDUP_REMOVED lines=52> */
[----:B------:R-:W-:-:S03]  /*150e0*/  IADD3 R15, P6, PT, R15, UR20, RZ ;  /* 0x000000140f0f7c10 */ /* 0x000fc6000ffde0ff */
        /* <DEDUP_REMOVED lines=33> */
[----:B------:R0:W-:Y:S04]  /*15300*/  STL [R1+0x630], R18 ;  /* 0x0006301201007387 */ /* 0x0001e80000100800 */
[----:B0-----:R-:W3:Y:S01]  /*15310*/  LDL.LU R18, [R1+0x8fc] ;  /* 0x0008fc0001127983 */ /* 0x001ee20000300800 */
[----:B----4-:R-:W-:Y:S02]  /*15320*/  IADD3 R16, P4, PT, R16, UR20, RZ ;  /* 0x0000001410107c10 */ /* 0x010fe4000ff9e0ff */
        /* <DEDUP_REMOVED lines=56> */
[----:B----4-:R-:W-:-:S03]  /*156b0*/  IADD3.X R16, PT, PT, R16, UR23, RZ, P1, !PT ;  /* 0x0000001710107c10 */ /* 0x010fc60008ffe4ff */
        /* <DEDUP_REMOVED lines=27> */
[----:B------:R0:W-:Y:S04]  /*15870*/  STL [R1+0x8ec], R12 ;  /* 0x0008ec0c01007387 */ /* 0x0001e80000100800 */
[----:B0-----:R-:W4:Y:S01]  /*15880*/  LDL.LU R12, [R1+0xba4] ;  /* 0x000ba400010c7983 */ /* 0x001f220000300800 */
[----:B------:R-:W-:-:S05]  /*15890*/  IADD3.X R19, PT, PT, R19, UR23, RZ, P4, !PT ;  /* 0x0000001713137c10 */ /* 0x000fca000a7fe4ff */
        /* <DEDUP_REMOVED lines=48> */
[----:B------:R-:W-:Y:S04]  /*15ba0*/  STL [R1+0x604], R20 ;  /* 0x0006041401007387 */ /* 0x000fe80000100800 */
[----:B0-----:R-:W4:Y:S01]  /*15bb0*/  LDL.LU R16, [R1+0x5e4] ;  /* 0x0005e40001107983 */ /* 0x001f220000300800 */
[----:B------:R-:W-:-:S05]  /*15bc0*/  IADD3 R15, P5, PT, R15, UR20, RZ ;  /* 0x000000140f0f7c10 */ /* 0x000fca000ffbe0ff */
[----:B------:R0:W-:Y:S04]  /*15bd0*/  STL [R1+0x5fc], R15 ;  /* 0x0005fc0f01007387 */ /* 0x0001e80000100800 */
        /* <DEDUP_REMOVED lines=9> */
[----:B0-----:R-:W2:Y:S04]  /*15c70*/  LDL.LU R17, [R1+0x5d4] ;  /* 0x0005d40001117983 */ /* 0x001ea80000300800 */
[----:B------:R-:W2:Y:S04]  /*15c80*/  LDL.LU R38, [R1+0x5f0] ;  /* 0x0005f00001267983 */ /* 0x000ea80000300800 */
[----:B------:R-:W2:Y:S04]  /*15c90*/  LDL.LU R37, [R1+0x5cc] ;  /* 0x0005cc0001257983 */ /* 0x000ea80000300800 */
[----:B------:R-:W2:Y:S01]  /*15ca0*/  LDL.LU R36, [R1+0x5e8] ;  /* 0x0005e80001247983 */ /* 0x000ea20000300800 */
[----:B---3--:R-:W-:-:S05]  /*15cb0*/  IADD3 R18, P1, PT, R18, UR20, RZ ;  /* 0x0000001412127c10 */ /* 0x008fca000ff3e0ff */
        /* <DEDUP_REMOVED lines=17> */
[----:B0-----:R-:W3:Y:S01]  /*15dd0*/  LDL.LU R18, [R1+0x868] ;  /* 0x0008680001127983 */ /* 0x001ee20000300800 */
[----:B----4-:R-:W-:-:S02]  /*15de0*/  IADD3.X R39, PT, PT, R39, UR23, RZ, P2, !PT ;  /* 0x0000001727277c10 */ /* 0x010fc400097fe4ff */
[----:B------:R-:W-:-:S05]  /*15df0*/  IADD3 R16, P2, PT, R16, UR20, RZ ;  /* 0x0000001410107c10 */ /* 0x000fca000ff5e0ff */
[----:B------:R0:W-:Y:S04]  /*15e00*/  STL [R1+0x5e4], R16 ;  /* 0x0005e41001007387 */ /* 0x0001e80000100800 */
[----:B0-----:R-:W4:Y:S01]  /*15e10*/  LDL.LU R16, [R1+0x884] ;  /* 0x0008840001107983 */ /* 0x001f220000300800 */
[----:B------:R-:W-:-:S03]  /*15e20*/  IADD3.X R15, PT, PT, R15, UR23, RZ, P4, !PT ;  /* 0x000000170f0f7c10 */ /* 0x000fc6000a7fe4ff */
[----:B------:R-:W-:Y:S04]  /*15e30*/  STL [R1+0x8ac], R39 ;  /* 0x0008ac2701007387 */ /* 0x000fe80000100800 */
[----:B------:R0:W-:Y:S04]  /*15e40*/  STL [R1+0x600], R15 ;  /* 0x0006000f01007387 */ /* 0x0001e80000100800 */
[----:B0-----:R-:W4:Y:S01]  /*15e50*/  LDL.LU R15, [R1+0x860] ;  /* 0x00086000010f7983 */ /* 0x001f220000300800 */
[----:B------:R-:W-:-:S05]  /*15e60*/  IADD3 R12, P4, PT, R12, UR20, RZ ;  /* 0x000000140c0c7c10 */ /* 0x000fca000ff9e0ff */
[----:B------:R0:W-:Y:S04]  /*15e70*/  STL [R1+0x5dc], R12 ;  /* 0x0005dc0c01007387 */ /* 0x0001e80000100800 */
[----:B0-----:R-:W4:Y:S01]  /*15e80*/  LDL.LU R12, [R1+0x87c] ;  /* 0x00087c00010c7983 */ /* 0x001f220000300800 */
[----:B------:R-:W-:-:S05]  /*15e90*/  IADD3.X R19, PT, PT, R19, UR23, RZ, P5, !PT ;  /* 0x0000001713137c10 */ /* 0x000fca000affe4ff */
[----:B------:R0:W-:Y:S04]  /*15ea0*/  STL [R1+0x5f8], R19 ;  /* 0x0005f81301007387 */ /* 0x0001e80000100800 */
[----:B0-----:R-:W4:Y:S01]  /*15eb0*/  LDL.LU R19, [R1+0x858] ;  /* 0x0008580001137983 */ /* 0x001f220000300800 */
[----:B--2---:R-:W-:Y:S02]  /*15ec0*/  IADD3 R17, P5, PT, R17, UR20, RZ ;  /* 0x0000001411117c10 */ /* 0x004fe4000ffbe0ff */
[----:B------:R-:W-:-:S03]  /*15ed0*/  IADD3.X R38, PT, PT, R38, UR23, RZ, P6, !PT ;  /* 0x0000001726267c10 */ /* 0x000fc6000b7fe4ff */
[----:B------:R0:W-:Y:S01]  /*15ee0*/  STL [R1+0x5d4], R17 ;  /* 0x0005d41101007387 */ /* 0x0001e20000100800 */
[----:B------:R-:W-:Y:S02]  /*15ef0*/  IADD3 R37, P6, PT, R37, UR20, RZ ;  /* 0x0000001425257c10 */ /* 0x000fe4000ffde0ff */
[----:B------:R-:W-:Y:S01]  /*15f00*/  IADD3.X R36, PT, PT, R36, UR23, RZ, P1, !PT ;  /* 0x0000001724247c10 */ /* 0x000fe20008ffe4ff */
[----:B0-----:R-:W2:Y:S04]  /*15f10*/  LDL.LU R17, [R1+0x874] ;  /* 0x0008740001117983 */ /* 0x001ea80000300800 */
[----:B------:R-:W-:Y:S04]  /*15f20*/  STL [R1+0x5f0], R38 ;  /* 0x0005f02601007387 */ /* 0x000fe80000100800 */
[----:B------:R-:W-:Y:S01]  /*15f30*/  STL [R1+0x5cc], R37 ;  /* 0x0005cc2501007387 */ /* 0x000fe20000100800 */
[----:B---3--:R-:W-:-:S03]  /*15f40*/  IADD3 R35, P1, PT, R35, UR20, RZ ;  /* 0x0000001423237c10 */ /* 0x008fc6000ff3e0ff */
        /* <DEDUP_REMOVED lines=30> */
[----:B------:R-:W3:Y:S01]  /*16130*/  LDL.LU R39, [R1+0x850] ;  /* 0x0008500001277983 */ /* 0x000ee20000300800 */
[----:B------:R-:W-:-:S03]  /*16140*/  IADD3 R18, P5, PT, R18, UR20, RZ ;  /* 0x0000001412127c10 */ /* 0x000fc6000ffbe0ff */
[----:B------:R-:W-:Y:S04]  /*16150*/  STL [R1+0x870], R21 ;  /* 0x0008701501007387 */ /* 0x000fe80000100800 */
[----:B------:R0:W-:Y:S04]  /*16160*/  STL [R1+0x868], R18 ;  /* 0x0008681201007387 */ /* 0x0001e80000100800 */
[----:B------:R-:W-:Y:S04]  /*16170*/  STL [R1+0x88c], R20 ;  /* 0x00088c1401007387 */ /* 0x000fe80000100800 */
        /* <DEDUP_REMOVED lines=36> */
[----:B------:R-:W-:-:S05]  /*163c0*/  IADD3.X R18, PT, PT, R18, UR23, RZ, P4, !PT ;  /* 0x0000001712127c10 */ /* 0x000fca000a7fe4ff */
[----:B------:R0:W-:Y:S04]  /*163d0*/  STL [R1+0x86c], R18 ;  /* 0x00086c1201007387 */ /* 0x0001e80000100800 */
[----:B0-----:R-:W3:Y:S04]  /*163e0*/  LDL.LU R18, [R1+0x5c4] ;  /* 0x0005c40001127983 */ /* 0x001ee80000300800 */
[----:B------:R-:W-:Y:S01]  /*163f0*/  STL [R1+0x850], R39 ;  /* 0x0008502701007387 */ /* 0x000fe20000100800 */
[----:B----4-:R-:W-:-:S05]  /*16400*/  IADD3 R16, P4, PT, R16, UR20, RZ ;  /* 0x0000001410107c10 */ /* 0x010fca000ff9e0ff */
        /* <DEDUP_REMOVED lines=8> */
[----:B------:R-:W-:Y:S02]  /*16490*/  IADD3.X R19, PT, PT, R19, UR23, RZ, P6, !PT ;  /* 0x0000001713137c10 */ /* 0x000fe4000b7fe4ff */
        /* <DEDUP_REMOVED lines=148> */
[----:B0-----:R-:W4:Y:S04]  /*16de0*/  LDL.LU R15, [R1+0x7a0] ;  /* 0x0007a000010f7983 */ /* 0x001f280000300800 */
[----:B------:R-:W4:Y:S01]  /*16df0*/  LDL.LU R38, [R1+0x77c] ;  /* 0x00077c0001267983 */ /* 0x000f220000300800 */
[----:B------:R-:W-:-:S03]  /*16e00*/  IADD3.X R12, PT, PT, R12, UR23, RZ, P4, !PT ;  /* 0x000000170c0c7c10 */ /* 0x000fc6000a7fe4ff */
        /* <DEDUP_REMOVED lines=115> */
[----:B------:R0:W-:Y:S04]  /*17540*/  STL [R1+0x714], R12 ;  /* 0x0007140c01007387 */ /* 0x0001e80000100800 */
[----:B0-----:R-:W4:Y:S01]  /*17550*/  LDL.LU R12, [R1+0x6d0] ;  /* 0x0006d000010c7983 */ /* 0x001f220000300800 */
[----:B------:R-:W-:-:S03]  /*17560*/  IADD3.X R19, PT, PT, R19, UR23, RZ, P6, !PT ;  /* 0x0000001713137c10 */ /* 0x000fc6000b7fe4ff */
        /* <DEDUP_REMOVED lines=65> */
[----:B0-----:R-:W3:Y:S04]  /*17980*/  LDL.LU R18, [R1+0x6a8] ;  /* 0x0006a80001127983 */ /* 0x001ee80000300800 */
[----:B------:R-:W3:Y:S04]  /*17990*/  LDL.LU R38, [R1+0x684] ;  /* 0x0006840001267983 */ /* 0x000ee80000300800 */
[----:B------:R-:W3:Y:S04]  /*179a0*/  LDL.LU R37, [R1+0x6a0] ;  /* 0x0006a00001257983 */ /* 0x000ee80000300800 */
[----:B------:R-:W3:Y:S01]  /*179b0*/  LDL.LU R36, [R1+0x67c] ;  /* 0x00067c0001247983 */ /* 0x000ee20000300800 */
[----:B----4-:R-:W-:-:S05]  /*179c0*/  IADD3.X R16, PT, PT, R16, UR23, RZ, P5, !PT ;  /* 0x0000001710107c10 */ /* 0x010fca000affe4ff */
        /* <DEDUP_REMOVED lines=33> */
[----:B------:R-:W-:-:S03]  /*17be0*/  IADD3 R38, P2, PT, R38, UR20, RZ ;  /* 0x0000001426267c10 */ /* 0x000fc6000ff5e0ff */
[----:B------:R0:W-:Y:S01]  /*17bf0*/  STL [R1+0x6a8], R18 ;  /* 0x0006a81201007387 */ /* 0x0001e20000100800 */
[----:B------:R-:W-:Y:S02]  /*17c00*/  IADD3.X R37, PT, PT, R37, UR23, RZ, P4, !PT ;  /* 0x0000001725257c10 */ /* 0x000fe4000a7fe4ff */
[----:B------:R-:W-:Y:S01]  /*17c10*/  IADD3 R36, P4, PT, R36, UR20, RZ ;  /* 0x0000001424247c10 */ /* 0x000fe2000ff9e0ff */
[----:B0-----:R-:W3:Y:S04]  /*17c20*/  LDL.LU R18, [R1+0x3a8] ;  /* 0x0003a80001127983 */ /* 0x001ee80000300800 */
[----:B------:R-:W-:Y:S04]  /*17c30*/  STL [R1+0x684], R38 ;  /* 0x0006842601007387 */ /* 0x000fe80000100800 */
[----:B------:R-:W-:Y:S01]  /*17c40*/  STL [R1+0x6a0], R37 ;  /* 0x0006a02501007387 */ /* 0x000fe20000100800 */
[----:B----4-:R-:W-:-:S03]  /*17c50*/  IADD3.X R35, PT, PT, R35, UR23, RZ, P5, !PT ;  /* 0x0000001723237c10 */ /* 0x010fc6000affe4ff */
        /* <DEDUP_REMOVED lines=30> */
[----:B------:R-:W4:Y:S01]  /*17e40*/  LDL.LU R39, [R1+0x3c4] ;  /* 0x0003c40001277983 */ /* 0x000f220000300800 */
[----:B------:R-:W-:-:S03]  /*17e50*/  IADD3.X R16, PT, PT, R16, UR23, RZ, P2, !PT ;  /* 0x0000001710107c10 */ /* 0x000fc600097fe4ff */
        /* <DEDUP_REMOVED lines=41> */
[----:B0-----:R-:W4:Y:S04]  /*180f0*/  LDL.LU R16, [R1+0x35c] ;  /* 0x00035c0001107983 */ /* 0x001f280000300800 */
[----:B------:R-:W-:Y:S01]  /*18100*/  STL [R1+0x3c4], R39 ;  /* 0x0003c42701007387 */ /* 0x000fe20000100800 */
[----:B------:R-:W-:-:S05]  /*18110*/  IADD3.X R15, PT, PT, R15, UR23, RZ, P1, !PT ;  /* 0x000000170f0f7c10 */ /* 0x000fca0008ffe4ff */
        /* <DEDUP_REMOVED lines=65> */
[----:B------:R-:W-:Y:S04]  /*18530*/  STL [R1+0x330], R19 ;  /* 0x0003301301007387 */ /* 0x000fe80000100800 */
        /* <DEDUP_REMOVED lines=17> */
[----:B0-----:R-:W2:Y:S04]  /*18650*/  LDL R17, [R1+0xbc8] ;  /* 0x000bc80001117983 */ /* 0x001ea80000100800 */
[----:B------:R-:W2:Y:S04]  /*18660*/  LDL.LU R21, [R1+0x2e4] ;  /* 0x0002e40001157983 */ /* 0x000ea80000300800 */
[----:B------:R-:W2:Y:S04]  /*18670*/  LDL.LU R20, [R1+0x2c8] ;  /* 0x0002c80001147983 */ /* 0x000ea80000300800 */
[----:B------:R-:W2:Y:S01]  /*18680*/  LDL.LU R19, [R1+0x2dc] ;  /* 0x0002dc0001137983 */ /* 0x000ea20000300800 */
        /* <DEDUP_REMOVED lines=14> */
[----:B------:R-:W1:Y:S01]  /*18770*/  SYNCS.PHASECHK.TRANS64.TRYWAIT P4, [UR11], R13 ;  /* 0x0000000dff0075a7 */ /* 0x000e62000808110b */
[----:B------:R-:W-:Y:S02]  /*18780*/  IADD3.X R37, PT, PT, R37, UR23, RZ, P5, !PT ;  /* 0x0000001725257c10 */ /* 0x000fe4000affe4ff */
[----:B------:R0:W-:Y:S01]  /*18790*/  STL [R1+0x334], R38 ;  /* 0x0003342601007387 */ /* 0x0001e20000100800 */
[----:B------:R-:W-:-:S03]  /*187a0*/  IADD3 R36, P5, PT, R36, UR20, RZ ;  /* 0x0000001424247c10 */ /* 0x000fc6000ffbe0ff */
[----:B------:R1:W-:Y:S01]  /*187b0*/  STL [R1+0x32c], R37 ;  /* 0x00032c2501007387 */ /* 0x0003e20000100800 */
[----:B------:R-:W-:-:S03]  /*187c0*/  IADD3.X R35, PT, PT, R35, UR23, RZ, P6, !PT ;  /* 0x0000001723237c10 */ /* 0x000fc6000b7fe4ff */
[----:B------:R1:W-:Y:S01]  /*187d0*/  STL [R1+0x310], R36 ;  /* 0x0003102401007387 */ /* 0x0003e20000100800 */
[----:B0-----:R-:W0:Y:S03]  /*187e0*/  LDC R12, c[0x0][0x3a0] ;  /* 0x0000e800ff0c7b82 */ /* 0x001e260000000800 */
[----:B------:R0:W-:Y:S01]  /*187f0*/  STL [R1+0x324], R35 ;  /* 0x0003242301007387 */ /* 0x0001e20000100800 */
[----:B------:R-:W-:Y:S02]  /*18800*/  PRMT R14, RZ, 0x7610, R14 ;  /* 0x00007610ff0e7816 */ /* 0x000fe4000000000e */
[----:B--2---:R-:W-:Y:S02]  /*18810*/  IADD3 R34, P6, PT, R34, UR20, RZ ;  /* 0x0000001422227c10 */ /* 0x004fe4000ffde0ff */
[----:B------:R-:W-:-:S03]  /*18820*/  IADD3.X R33, PT, PT, R33, UR23, RZ, P1, !PT ;  /* 0x0000001721217c10 */ /* 0x000fc60008ffe4ff */
[----:B------:R2:W-:Y:S01]  /*18830*/  STL [R1+0x308], R34 ;  /* 0x0003082201007387 */ /* 0x0005e20000100800 */
[----:B------:R-:W-:-:S03]  /*18840*/  IADD3 R32, P1, PT, R32, UR20, RZ ;  /* 0x0000001420207c10 */ /* 0x000fc6000ff3e0ff */
[----:B------:R2:W-:Y:S01]  /*18850*/  STL [R1+0x31c], R33 ;  /* 0x00031c2101007387 */ /* 0x0005e20000100800 */
        /* <DEDUP_REMOVED lines=20> */
[----:B------:R-:W-:-:S03]  /*189a0*/  VIADD R17, R17, 0x1 ;  /* 0x0000000111117836 */ /* 0x000fc60000000000 */
[----:B------:R2:W-:Y:S01]  /*189b0*/  STL [R1+0x2d0], R22 ;  /* 0x0002d01601007387 */ /* 0x0005e20000100800 */
[----:B------:R-:W-:-:S03]  /*189c0*/  IADD3.X R21, PT, PT, R21, UR23, RZ, P5, !PT ;  /* 0x0000001715157c10 */ /* 0x000fc6000affe4ff */
[----:B------:R2:W-:Y:S01]  /*189d0*/  STL [R1+0xbcc], R17 ;  /* 0x000bcc1101007387 */ /* 0x0005e20000100800 */
[----:B------:R-:W-:-:S03]  /*189e0*/  IADD3 R20, P5, PT, R20, UR20, RZ ;  /* 0x0000001414147c10 */ /* 0x000fc6000ffbe0ff */
[----:B------:R2:W-:Y:S01]  /*189f0*/  STL [R1+0x2e4], R21 ;  /* 0x0002e41501007387 */ /* 0x0005e20000100800 */
[----:B------:R-:W-:-:S03]  /*18a00*/  IADD3.X R19, PT, PT, R19, UR23, RZ, P6, !PT ;  /* 0x0000001713137c10 */ /* 0x000fc6000b7fe4ff */
[----:B------:R2:W-:Y:S04]  /*18a10*/  STL [R1+0x2c8], R20 ;  /* 0x0002c81401007387 */ /* 0x0005e80000100800 */
[----:B------:R2:W-:Y:S01]  /*18a20*/  STL [R1+0x2dc], R19 ;  /* 0x0002dc1301007387 */ /* 0x0005e20000100800 */
[----:B-----5:R-:W-:Y:S01]  /*18a30*/  IADD3 R7, P6, PT, R7, UR20, RZ ;  /* 0x0000001407077c10 */ /* 0x020fe2000ffde0ff */
[----:B0-----:R-:W-:-:S03]  /*18a40*/  IMAD R12, R17, -0x40, R12 ;  /* 0xffffffc0110c7824 */ /* 0x001fc600078e020c */
[----:B------:R-:W-:Y:S02]  /*18a50*/  IADD3.X R8, PT, PT, R8, UR23, RZ, P6, !PT ;  /* 0x0000001708087c10 */ /* 0x000fe4000b7fe4ff */
[----:B------:R-:W-:Y:S02]  /*18a60*/  IADD3 R0, P6, PT, R0, UR20, RZ ;  /* 0x0000001400007c10 */ /* 0x000fe4000ffde0ff */
[----:B---3--:R-:W-:-:S05]  /*18a70*/  IADD3.X R18, PT, PT, R18, UR23, RZ, P1, !PT ;  /* 0x0000001712127c10 */ /* 0x008fca0008ffe4ff */
[----:B------:R2:W-:Y:S01]  /*18a80*/  STL [R1+0x2d4], R18 ;  /* 0x0002d41201007387 */ /* 0x0005e20000100800 */
[----:B------:R-:W-:Y:S02]  /*18a90*/  IADD3 R5, P1, PT, R5, UR20, RZ ;  /* 0x0000001405057c10 */ /* 0x000fe4000ff3e0ff */
[----:B------:R-:W-:Y:S02]  /*18aa0*/  IADD3.X R2, PT, PT, R2, UR23, RZ, P6, !PT ;  /* 0x0000001702027c10 */ /* 0x000fe4000b7fe4ff */
[----:B------:R-:W-:Y:S02]  /*18ab0*/  IADD3.X R6, PT, PT, R6, UR23, RZ, P1, !PT ;  /* 0x0000001706067c10 */ /* 0x000fe40008ffe4ff */
[----:B----4-:R-:W-:-:S05]  /*18ac0*/  IADD3.X R16, PT, PT, R16, UR23, RZ, P2, !PT ;  /* 0x0000001710107c10 */ /* 0x010fca00097fe4ff */
[----:B------:R2:W-:Y:S01]  /*18ad0*/  STL [R1+0x2cc], R16 ;  /* 0x0002cc1001007387 */ /* 0x0005e20000100800 */
[----:B------:R-:W-:-:S04]  /*18ae0*/  IADD3 R3, P2, PT, R3, UR20, RZ ;  /* 0x0000001403037c10 */ /* 0x000fc8000ff5e0ff */
[----:B------:R-:W-:Y:S02]  /*18af0*/  IADD3.X R4, PT, PT, R4, UR23, RZ, P2, !PT ;  /* 0x0000001704047c10 */ /* 0x000fe400097fe4ff */
[----:B------:R-:W-:-:S05]  /*18b00*/  IADD3.X R15, PT, PT, R15, UR23, RZ, P5, !PT ;  /* 0x000000170f0f7c10 */ /* 0x000fca000affe4ff */
[----:B------:R2:W-:Y:S04]  /*18b10*/  STL [R1+0x2c4], R15 ;  /* 0x0002c40f01007387 */ /* 0x0005e80000100800 */
[----:B------:R2:W-:Y:S01]  /*18b20*/  STL.S16 [R1+0x2a0], R14 ;  /* 0x0002a00e01007387 */ /* 0x0005e20000100600 */
[----:B------:R-:W-:Y:S01]  /*18b30*/  ISETP.GT.AND P5, PT, R12, RZ, PT ;  /* 0x000000ff0c00720c */ /* 0x000fe20003fa4270 */
[----:B-1----:R-:W-:-:S12]  /*18b40*/  @!P4 BRA `(.L_x_8) ;  /* 0x0000014c0008c947 */ /* 0x002fd80003800000 */
.L_x_16:
[----:B------:R0:W-:Y:S04]  /*18b50*/  STL [R1+0xe60], R6 ;  /* 0x000e600601007387 */ /* 0x0001e80000100800 */
[----:B0-----:R-:W3:Y:S01]  /*18b60*/  LDL R6, [R1+0x2a0] ;  /* 0x0002a00001067983 */ /* 0x001ee20000100800 */
[----:B--2---:R-:W-:Y:S01]  /*18b70*/  @P5 IMAD.MOV.U32 R14, RZ, RZ, R0 ;  /* 0x000000ffff0e5224 */ /* 0x004fe200078e0000 */
[----:B------:R-:W-:Y:S01]  /*18b80*/  ISETP.GT.AND P1, PT, R12, 0x1, PT ;  /* 0x000000010c00780c */ /* 0x000fe20003f24270 */
[----:B------:R-:W-:Y:S01]  /*18b90*/  @P5 IMAD.MOV.U32 R15, RZ, RZ, R2 ;  /* 0x000000ffff0f5224 */ /* 0x000fe200078e0002 */
[----:B------:R0:W-:Y:S04]  /*18ba0*/  STL [R1+0xe5c], R7 ;  /* 0x000e5c0701007387 */ /* 0x0001e80000100800 */
[----:B------:R-:W-:Y:S04]  /*18bb0*/  STL [R1+0xe58], R8 ;  /* 0x000e580801007387 */ /* 0x000fe80000100800 */
[----:B------:R-:W-:Y:S01]  /*18bc0*/  STL [R1+0xdc4], R46 ;  /* 0x000dc42e01007387 */ /* 0x000fe20000100800 */
[----:B0-----:R-:W-:-:S03]  /*18bd0*/  PRMT R7, RZ, 0x7610, R7 ;  /* 0x00007610ff077816 */ /* 0x001fc60000000007 */
        /* <DEDUP_REMOVED lines=71> */
[----:B---3--:R-:W2:Y:S04]  /*19050*/  @P5 LDG.E.U8 R6, desc[UR24][R14.64] ;  /* 0x000000180e065981 */ /* 0x008ea8000c1e1100 */
        /* <DEDUP_REMOVED lines=48> */
[----:B--2---:R0:W-:Y:S04]  /*19360*/  @P5 STL [R1+0x2a0], R6 ;  /* 0x0002a00601005387 */ /* 0x0041e80000100800 */
[----:B0-----:R-:W2:Y:S01]  /*19370*/  LDL.LU R6, [R1+0xe60] ;  /* 0x000e600001067983 */ /* 0x001ea20000300800 */
[----:B------:R-:W-:-:S02]  /*19380*/  @P5 IMAD.MOV.U32 R14, RZ, RZ, R3 ;  /* 0x000000ffff0e5224 */ /* 0x000fc400078e0003 */
[----:B------:R-:W-:Y:S01]  /*19390*/  @P5 IMAD.MOV.U32 R15, RZ, RZ, R4 ;  /* 0x000000ffff0f5224 */ /* 0x000fe200078e0004 */
[----:B------:R-:W-:-:S04]  /*193a0*/  PRMT R8, RZ, 0x7610, R8 ;  /* 0x00007610ff087816 */ /* 0x000fc80000000008 */
[----:B------:R0:W3:Y:S02]  /*193b0*/  @P5 LDG.E.U8 R7, desc[UR24][R14.64] ;  /* 0x000000180e075981 */ /* 0x0000e4000c1e1100 */
[----:B0-----:R-:W-:Y:S02]  /*193c0*/  @P5 IMAD.MOV.U32 R14, RZ, RZ, R5 ;  /* 0x000000ffff0e5224 */ /* 0x001fe400078e0005 */
[----:B--2---:R-:W-:-:S05]  /*193d0*/  @P5 IMAD.MOV.U32 R15, RZ, RZ, R6 ;  /* 0x000000ffff0f5224 */ /* 0x004fca00078e0006 */
[----:B------:R-:W2:Y:S04]  /*193e0*/  @P5 LDG.E.U8 R8, desc[UR24][R14.64] ;  /* 0x000000180e085981 */ /* 0x000ea8000c1e1100 */
[----:B------:R-:W-:Y:S04]  /*193f0*/  STL [R1+0xbe4], R3 ;  /* 0x000be40301007387 */ /* 0x000fe80000100800 */
[----:B------:R-:W-:Y:S04]  /*19400*/  STL [R1+0xbe0], R4 ;  /* 0x000be00401007387 */ /* 0x000fe80000100800 */
[----:B---3--:R0:W-:Y:S04]  /*19410*/  STL [R1+0x29c], R7 ;  /* 0x00029c0701007387 */ /* 0x0081e80000100800 */
[----:B0-----:R-:W3:Y:S04]  /*19420*/  LDL.LU R7, [R1+0xe5c] ;  /* 0x000e5c0001077983 */ /* 0x001ee80000300800 */
[----:B------:R-:W-:Y:S04]  /*19430*/  STL [R1+0xbec], R5 ;  /* 0x000bec0501007387 */ /* 0x000fe80000100800 */
[----:B------:R-:W-:Y:S04]  /*19440*/  STL [R1+0xbe8], R6 ;  /* 0x000be80601007387 */ /* 0x000fe80000100800 */
[----:B--2---:R0:W-:Y:S04]  /*19450*/  STL [R1+0x298], R8 ;  /* 0x0002980801007387 */ /* 0x0041e80000100800 */
[----:B0-----:R-:W2:Y:S01]  /*19460*/  LDL.LU R8, [R1+0xe58] ;  /* 0x000e580001087983 */ /* 0x001ea20000300800 */
[----:B------:R-:W-:Y:S01]  /*19470*/  PRMT R46, RZ, 0x7610, R46 ;  /* 0x00007610ff2e7816 */ /* 0x000fe2000000002e */
[----:B---3--:R-:W-:-:S02]  /*19480*/  @P5 IMAD.MOV.U32 R14, RZ, RZ, R7 ;  /* 0x000000ffff0e5224 */ /* 0x008fc400078e0007 */
[----:B--2---:R-:W-:-:S05]  /*19490*/  @P5 IMAD.MOV.U32 R15, RZ, RZ, R8 ;  /* 0x000000ffff0f5224 */ /* 0x004fca00078e0008 */
[----:B------:R-:W2:Y:S04]  /*194a0*/  @P5 LDG.E.U8 R46, desc[UR24][R14.64] ;  /* 0x000000180e2e5981 */ /* 0x000ea8000c1e1100 */
[----:B------:R-:W-:Y:S04]  /*194b0*/  STL [R1+0xbf4], R7 ;  /* 0x000bf40701007387 */ /* 0x000fe80000100800 */
[----:B------:R-:W-:Y:S04]  /*194c0*/  STL [R1+0xbf0], R8 ;  /* 0x000bf00801007387 */ /* 0x000fe80000100800 */
[----:B--2---:R0:W-:Y:S04]  /*194d0*/  STL [R1+0x294], R46 ;  /* 0x0002942e01007387 */ /* 0x0041e80000100800 */
[----:B0-----:R-:W2:Y:S04]  /*194e0*/  LDL.LU R46, [R1+0xe54] ;  /* 0x000e5400012e7983 */ /* 0x001ea80000300800 */
[----:B------:R-:W3:Y:S04]  /*194f0*/  LDL R14, [R1+0x2c4] ;  /* 0x0002c400010e7983 */ /* 0x000ee80000100800 */
[----:B------:R-:W3:Y:S01]  /*19500*/  LDL R15, [R1+0x2c8] ;  /* 0x0002c800010f7983 */ /* 0x000ee20000100800 */
[----:B------:R-:W-:-:S02]  /*19510*/  PRMT R47, RZ, 0x7610, R47 ;  /* 0x00007610ff2f7816 */ /* 0x000fc4000000002f */
[----:B---3--:R-:W-:-:S04]  /*19520*/  @P1 LOP3.LUT R15, R15, R14, RZ, 0x3c, !PT ;  /* 0x0000000e0f0f1212 */ /* 0x008fc800078e3cff */
[----:B------:R-:W-:-:S04]  /*19530*/  @P1 LOP3.LUT R14, R15, R14, RZ, 0x3c, !PT ;  /* 0x0000000e0f0e1212 */ /* 0x000fc800078e3cff */
[----:B------:R-:W-:-:S05]  /*19540*/  @P1 LOP3.LUT R15, R15, R14, RZ, 0x3c, !PT ;  /* 0x0000000e0f0f1212 */ /* 0x000fca00078e3cff */
[----:B------:R-:W3:Y:S04]  /*19550*/  @P1 LDG.E.U8 R47, desc[UR24][R14.64] ;  /* 0x000000180e2f1981 */ /* 0x000ee8000c1e1100 */
[----:B---3--:R0:W-:Y:S04]  /*19560*/  STL [R1+0x290], R47 ;  /* 0x0002902f01007387 */ /* 0x0081e80000100800 */
[----:B0-----:R-:W3:Y:S04]  /*19570*/  LDL.LU R47, [R1+0xe50] ;  /* 0x000e5000012f7983 */ /* 0x001ee80000300800 */
[----:B------:R-:W4:Y:S04]  /*19580*/  LDL R14, [R1+0x2cc] ;  /* 0x0002cc00010e7983 */ /* 0x000f280000100800 */
[----:B------:R-:W4:Y:S01]  /*19590*/  LDL R15, [R1+0x2d0] ;  /* 0x0002d000010f7983 */ /* 0x000f220000100800 */
[----:B--2---:R-:W-:-:S02]  /*195a0*/  PRMT R46, RZ, 0x7610, R46 ;  /* 0x00007610ff2e7816 */ /* 0x004fc4000000002e */
[----:B----4-:R-:W-:-:S04]  /*195b0*/  @P1 LOP3.LUT R15, R15, R14, RZ, 0x3c, !PT ;  /* 0x0000000e0f0f1212 */ /* 0x010fc800078e3cff */
[----:B------:R-:W-:-:S04]  /*195c0*/  @P1 LOP3.LUT R14, R15, R14, RZ, 0x3c, !PT ;  /* 0x0000000e0f0e1212 */ /* 0x000fc800078e3cff */
[----:B------:R-:W-:-:S05]  /*195d0*/  @P1 LOP3.LUT R15, R15, R14, RZ, 0x3c, !PT ;  /* 0x0000000e0f0f1212 */ /* 0x000fca00078e3cff */
[----:B------:R-:W2:Y:S04]  /*195e0*/  @P1 LDG.E.U8 R46, desc[UR24][R14.64] ;  /* 0x000000180e2e1981 */ /* 0x000ea8000c1e1100 */
[----:B--2---:R0:W-:Y:S04]  /*195f0*/  STL [R1+0x288], R46 ;  /* 0x0002882e01007387 */ /* 0x0041e80000100800 */
[----:B0-----:R-:W2:Y:S04]  /*19600*/  LDL.LU R46, [R1+0xe4c] ;  /* 0x000e4c00012e7983 */ /* 0x001ea80000300800 */
[----:B------:R-:W4:Y:S04]  /*19610*/  LDL R14, [R1+0x2d4] ;  /* 0x0002d400010e7983 */ /* 0x000f280000100800 */
[----:B------:R-:W4:Y:S01]  /*19620*/  LDL R15, [R1+0x2d8] ;  /* 0x0002d800010f7983 */ /* 0x000f220000100800 */
[----:B---3--:R-:W-:-:S02]  /*19630*/  PRMT R47, RZ, 0x7610, R47 ;  /* 0x00007610ff2f7816 */ /* 0x008fc4000000002f */
[----:B----4-:R-:W-:-:S04]  /*19640*/  @P1 LOP3.LUT R15, R15, R14, RZ, 0x3c, !PT ;  /* 0x0000000e0f0f1212 */ /* 0x010fc800078e3cff */
        /* <DEDUP_REMOVED lines=11> */
[----:B------:R-:W2:Y:S01]  /*19700*/  @P1 LDG.E.U8 R46, desc[UR24][R14.64] ;  /* 0x000000180e2e1981 */ /* 0x000ea2000c1e1100 */
[----:B------:R-:W-:-:S03]  /*19710*/  ISETP.GT.AND P2, PT, R12, 0x2, PT ;  /* 0x000000020c00780c */ /* 0x000fc60003f44270 */
        /* <DEDUP_REMOVED lines=309> */
[----:B------:R-:W-:-:S02]  /*1aa70*/  PRMT R45, RZ, 0x7610, R45 ;  /* 0x00007610ff2d7816 */ /* 0x000fc4000000002d */
[----:B----4-:R-:W-:-:S04]  /*1aa80*/  @P2 LOP3.LUT R15, R15, R14, RZ, 0x3c, !PT ;  /* 0x0000000e0f0f2212 */ /* 0x010fc800078e3cff */
[----:B------:R-:W-:-:S04]  /*1aa90*/  @P2 LOP3.LUT R14, R15, R14, RZ, 0x3c, !PT ;  /* 0x0000000e0f0e2212 */ /* 0x000fc800078e3cff */
[----:B------:R-:W-:-:S05]  /*1aaa0*/  @P2 LOP3.LUT R15, R15, R14, RZ, 0x3c, !PT ;  /* 0x0000000e0f0f2212 */ /* 0x000fca00078e3cff */
[----:B------:R-:W4:Y:S04]  /*1aab0*/  @P2 LDG.E.U8 R45, desc[UR24][R14.64] ;  /* 0x000000180e2d2981 */ /* 0x000f28000c1e1100 */
[----:B----4-:R0:W-:Y:S04]  /*1aac0*/  STL [R1+0x1d8], R45 ;  /* 0x0001d82d01007387 */ /* 0x0101e80000100800 */
[----:B0-----:R-:W4:Y:S04]  /*1aad0*/  LDL.LU R45, [R1+0xdbc] ;  /* 0x000dbc00012d7983 */ /* 0x001f280000300800 */
[----:B------:R-:W2:Y:S04]  /*1aae0*/  LDL R14, [R1+0x678] ;  /* 0x00067800010e7983 */ /* 0x000ea80000100800 */
[----:B------:R-:W2:Y:S01]  /*1aaf0*/  LDL R15, [R1+0x67c] ;  /* 0x00067c00010f7983 */ /* 0x000ea20000100800 */
[----:B------:R-:W-:-:S02]  /*1ab00*/  PRMT R44, RZ, 0x7610, R44 ;  /* 0x00007610ff2c7816 */ /* 0x000fc4000000002c */
[----:B--2---:R-:W-:-:S04]  /*1ab10*/  @P2 LOP3.LUT R15, R15, R14, RZ, 0x3c, !PT ;  /* 0x0000000e0f0f2212 */ /* 0x004fc800078e3cff */
[----:B------:R-:W-:-:S04]  /*1ab20*/  @P2 LOP3.LUT R14, R15, R14, RZ, 0x3c, !PT ;  /* 0x0000000e0f0e2212 */ /* 0x000fc800078e3cff */
[----:B------:R-:W-:-:S05]  /*1ab30*/  @P2 LOP3.LUT R15, R15, R14, RZ, 0x3c, !PT ;  /* 0x0000000e0f0f2212 */ /* 0x000fca00078e3cff */
[----:B------:R-:W2:Y:S04]  /*1ab40*/  @P2 LDG.E.U8 R44, desc[UR24][R14.64] ;  /* 0x000000180e2c2981 */ /* 0x000ea8000c1e1100 */
[----:B--2---:R0:W-:Y:S04]  /*1ab50*/  STL [R1+0x1d0], R44 ;  /* 0x0001d02c01007387 */ /* 0x0041e80000100800 */
[----:B0-----:R-:W2:Y:S04]  /*1ab60*/  LDL.LU R44, [R1+0xdb8] ;  /* 0x000db800012c7983 */ /* 0x001ea80000300800 */
[----:B------:R-:W2:Y:S04]  /*1ab70*/  LDL R14, [R1+0x680] ;  /* 0x00068000010e7983 */ /* 0x000ea80000100800 */
[----:B------:R-:W2:Y:S01]  /*1ab80*/  LDL R15, [R1+0x684] ;  /* 0x00068400010f7983 */ /* 0x000ea20000100800 */
[----:B------:R-:W-:-:S02]  /*1ab90*/  PRMT R43, RZ, 0x7610, R43 ;  /* 0x00007610ff2b7816 */ /* 0x000fc4000000002b */
[----:B--2---:R-:W-:-:S04]  /*1aba0*/  @P2 LOP3.LUT R15, R15, R14, RZ, 0x3c, !PT ;  /* 0x0000000e0f0f2212 */ /* 0x004fc800078e3cff */
[----:B------:R-:W-:-:S04]  /*1abb0*/  @P2 LOP3.LUT R14, R15, R14, RZ, 0x3c, !PT ;  /* 0x0000000e0f0e2212 */ /* 0x000fc800078e3cff */
[----:B------:R-:W-:-:S05]  /*1abc0*/  @P2 LOP3.LUT R15, R15, R14, RZ, 0x3c, !PT ;  /* 0x0000000e0f0f2212 */ /* 0x000fca00078e3cff */
[----:B------:R-:W2:Y:S01]  /*1abd0*/  @P2 LDG.E.U8 R43, desc[UR24][R14.64] ;  /* 0x000000180e2b2981 */ /* 0x000ea2000c1e1100 */
[----:B------:R-:W-:-:S03]  /*1abe0*/  ISETP.GT.AND P1, PT, R12, 0xb, PT ;  /* 0x0000000b0c00780c */ /* 0x000fc60003f24270 */
        /* <DEDUP_REMOVED lines=627> */
[----:B------:R0:W2:Y:S04]  /*1d320*/  @P1 LDG.E.U8 R46, desc[UR24][R14.64] ;  /* 0x000000180e2e1981 */ /* 0x0000a8000c1e1100 */
[----:B------:R-:W0:Y:S04]  /*1d330*/  LDL R14, [R1+0x86c] ;  /* 0x00086c00010e7983 */ /* 0x000e280000100800 */
[----:B------:R-:W0:Y:S01]  /*1d340*/  LDL R15, [R1+0x870] ;  /* 0x00087000010f7983 */ /* 0x000e220000100800 */
[----:B------:R-:W-:Y:S02]  /*1d350*/  ISETP.GT.AND P2, PT, R12, 0x1c, PT ;  /* 0x0000001c0c00780c */ /* 0x000fe40003f44270 */
[----:B------:R-:W-:-:S11]  /*1d360*/  PRMT R75, RZ, 0x7610, R75 ;  /* 0x00007610ff4b7816 */ /* 0x000fd6000000004b */
[----:B0-----:R-:W-:-:S04]  /*1d370*/  @P2 LOP3.LUT R15, R15, R14, RZ, 0x3c, !PT ;  /* 0x0000000e0f0f2212 */ /* 0x001fc800078e3cff */
[----:B------:R-:W-:-:S04]  /*1d380*/  @P2 LOP3.LUT R14, R15, R14, RZ, 0x3c, !PT ;  /* 0x0000000e0f0e2212 */ /* 0x000fc800078e3cff */
[----:B------:R-:W-:-:S05]  /*1d390*/  @P2 LOP3.LUT R15, R15, R14, RZ, 0x3c, !PT ;  /* 0x0000000e0f0f2212 */ /* 0x000fca00078e3cff */
[----:B------:R-:W3:Y:S04]  /*1d3a0*/  @P2 LDG.E.U8 R75, desc[UR24][R14.64] ;  /* 0x000000180e4b2981 */ /* 0x000ee8000c1e1100 */
[----:B--2---:R0:W-:Y:S04]  /*1d3b0*/  STL [R1+0xc4], R46 ;  /* 0x0000c42e01007387 */ /* 0x0041e80000100800 */
[----:B0-----:R-:W2:Y:S04]  /*1d3c0*/  LDL R46, [R1+0x898] ;  /* 0x00089800012e7983 */ /* 0x001ea80000100800 */
[----:B---3--:R0:W-:Y:S04]  /*1d3d0*/  STL [R1+0xc0], R75 ;  /* 0x0000c04b01007387 */ /* 0x0081e80000100800 */
[----:B0-----:R-:W3:Y:S04]  /*1d3e0*/  LDL.LU R75, [R1+0xca4] ;  /* 0x000ca400014b7983 */ /* 0x001ee80000300800 */
        /* <DEDUP_REMOVED lines=35> */
[----:B------:R-:W-:-:S03]  /*1d620*/  PRMT R85, RZ, 0x7610, R85 ;  /* 0x00007610ff557816 */ /* 0x000fc60000000055 */
[----:B--2---:R0:W-:Y:S04]  /*1d630*/  STL [R1+0xb0], R83 ;  /* 0x0000b05301007387 */ /* 0x0041e80000100800 */
[----:B0-----:R-:W2:Y:S04]  /*1d640*/  LDL.LU R83, [R1+0xc94] ;  /* 0x000c940001537983 */ /* 0x001ea80000300800 */
[----:B------:R-:W2:Y:S01]  /*1d650*/  LDL R15, [R1+0x894] ;  /* 0x00089400010f7983 */ /* 0x000ea20000100800 */
[----:B------:R-:W-:-:S03]  /*1d660*/  @P1 IMAD.MOV.U32 R14, RZ, RZ, R46 ;  /* 0x000000ffff0e1224 */ /* 0x000fc600078e002e */
[----:B------:R-:W3:Y:S04]  /*1d670*/  LDL R46, [R1+0x5dc] ;  /* 0x0005dc00012e7983 */ /* 0x000ee80000100800 */
[----:B--2---:R-:W2:Y:S04]  /*1d680*/  @P1 LDG.E.U8 R85, desc[UR24][R14.64] ;  /* 0x000000180e551981 */ /* 0x004ea8000c1e1100 */
        /* <DEDUP_REMOVED lines=30> */
[----:B------:R-:W-:Y:S02]  /*1d870*/  PRMT R91, RZ, 0x7610, R91 ;  /* 0x00007610ff5b7816 */ /* 0x000fe4000000005b */
        /* <DEDUP_REMOVED lines=8> */
[----:B------:R-:W2:Y:S01]  /*1d900*/  LDL R15, [R1+0x5d8] ;  /* 0x0005d800010f7983 */ /* 0x000ea20000100800 */
[----:B------:R-:W-:Y:S01]  /*1d910*/  PRMT R93, RZ, 0x7610, R93 ;  /* 0x00007610ff5d7816 */ /* 0x000fe2000000005d */
[----:B------:R-:W-:-:S02]  /*1d920*/  @P2 IMAD.MOV.U32 R14, RZ, RZ, R46 ;  /* 0x000000ffff0e2224 */ /* 0x000fc400078e002e */
[----:B------:R-:W3:Y:S04]  /*1d930*/  LDL R46, [R1+0x5fc] ;  /* 0x0005fc00012e7983 */ /* 0x000ee80000100800 */
[----:B--2---:R-:W2:Y:S04]  /*1d940*/  @P2 LDG.E.U8 R93, desc[UR24][R14.64] ;  /* 0x000000180e5d2981 */ /* 0x004ea8000c1e1100 */
[----:B--2---:R0:W-:Y:S04]  /*1d950*/  STL [R1+0x1e0], R93 ;  /* 0x0001e05d01007387 */ /* 0x0041e80000100800 */
[----:B0-----:R-:W2:Y:S04]  /*1d960*/  LDL.LU R93, [R1+0xc80] ;  /* 0x000c8000015d7983 */ /* 0x001ea80000300800 */
[----:B------:R-:W2:Y:S04]  /*1d970*/  LDL R14, [R1+0x5e0] ;  /* 0x0005e000010e7983 */ /* 0x000ea80000100800 */
[----:B------:R-:W2:Y:S01]  /*1d980*/  LDL R15, [R1+0x5e4] ;  /* 0x0005e400010f7983 */ /* 0x000ea20000100800 */
[----:B----4-:R-:W-:-:S02]  /*1d990*/  PRMT R45, RZ, 0x7610, R45 ;  /* 0x00007610ff2d7816 */ /* 0x010fc4000000002d */
[----:B--2---:R-:W-:-:S04]  /*1d9a0*/  @P2 LOP3.LUT R15, R15, R14, RZ, 0x3c, !PT ;  /* 0x0000000e0f0f2212 */ /* 0x004fc800078e3cff */
[----:B------:R-:W-:-:S04]  /*1d9b0*/  @P2 LOP3.LUT R14, R15, R14, RZ, 0x3c, !PT ;  /* 0x0000000e0f0e2212 */ /* 0x000fc800078e3cff */
[----:B------:R-:W-:-:S05]  /*1d9c0*/  @P2 LOP3.LUT R15, R15, R14, RZ, 0x3c, !PT ;  /* 0x0000000e0f0f2212 */ /* 0x000fca00078e3cff */
[----:B------:R-:W2:Y:S04]  /*1d9d0*/  @P2 LDG.E.U8 R45, desc[UR24][R14.64] ;  /* 0x000000180e2d2981 */ /* 0x000ea8000c1e1100 */
[----:B------:R-:W4:Y:S04]  /*1d9e0*/  LDL R14, [R1+0x5e8] ;  /* 0x0005e800010e7983 */ /* 0x000f280000100800 */
[----:B------:R-:W4:Y:S01]  /*1d9f0*/  LDL R15, [R1+0x5ec] ;  /* 0x0005ec00010f7983 */ /* 0x000f220000100800 */
[----:B------:R-:W-:Y:S02]  /*1da00*/  ISETP.GT.AND P1, PT, R12, 0x1f, PT ;  /* 0x0000001f0c00780c */ /* 0x000fe40003f24270 */
[----:B------:R-:W-:Y:S01]  /*1da10*/  PRMT R7, RZ, 0x7610, R7 ;  /* 0x00007610ff077816 */ /* 0x000fe20000000007 */
[----:B--2---:R0:W-:Y:S01]  /*1da20*/  STL [R1+0x1d4], R45 ;  /* 0x0001d42d01007387 */ /* 0x0041e20000100800 */
[----:B------:R-:W-:-:S03]  /*1da30*/  PRMT R8, RZ, 0x7610, R8 ;  /* 0x00007610ff087816 */ /* 0x000fc60000000008 */
[----:B0-----:R-:W2:Y:S06]  /*1da40*/  LDL R45, [R1+0x604] ;  /* 0x00060400012d7983 */ /* 0x001eac0000100800 */
[----:B----4-:R-:W-:-:S04]  /*1da50*/  @P1 LOP3.LUT R15, R15, R14, RZ, 0x3c, !PT ;  /* 0x0000000e0f0f1212 */ /* 0x010fc800078e3cff */
[----:B------:R-:W-:-:S04]  /*1da60*/  @P1 LOP3.LUT R14, R15, R14, RZ, 0x3c, !PT ;  /* 0x0000000e0f0e1212 */ /* 0x000fc800078e3cff */
[----:B------:R-:W-:-:S05]  /*1da70*/  @P1 LOP3.LUT R15, R15, R14, RZ, 0x3c, !PT ;  /* 0x0000000e0f0f1212 */ /* 0x000fca00078e3cff */
[----:B------:R0:W4:Y:S04]  /*1da80*/  @P1 LDG.E.U8 R7, desc[UR24][R14.64] ;  /* 0x000000180e071981 */ /* 0x000128000c1e1100 */
[----:B------:R-:W2:Y:S01]  /*1da90*/  LDL R15, [R1+0x5f0] ;  /* 0x0005f000010f7983 */ /* 0x000ea20000100800 */
[----:B0-----:R-:W-:-:S03]  /*1daa0*/  @P1 IMAD.MOV.U32 R14, RZ, RZ, R47 ;  /* 0x000000ffff0e1224 */ /* 0x001fc600078e002f */
[----:B----4-:R-:W-:Y:S01]  /*1dab0*/  STL [R1+0xbf8], R7 ;  /* 0x000bf80701007387 */ /* 0x010fe20000100800 */
[----:B------:R-:W-:-:S03]  /*1dac0*/  PRMT R5, RZ, 0x7610, R5 ;  /* 0x00007610ff057816 */ /* 0x000fc60000000005 */
[----:B------:R-:W4:Y:S04]  /*1dad0*/  LDL R47, [R1+0xbb4] ;  /* 0x000bb400012f7983 */ /* 0x000f280000100800 */
[----:B--2---:R3:W2:Y:S04]  /*1dae0*/  @P1 LDG.E.U8 R8, desc[UR24][R14.64] ;  /* 0x000000180e081981 */ /* 0x0046a8000c1e1100 */
[----:B------:R-:W4:Y:S01]  /*1daf0*/  LDL R15, [R1+0x5f8] ;  /* 0x0005f800010f7983 */ /* 0x000f220000100800 */
[----:B---3--:R-:W-:-:S03]  /*1db00*/  @P1 IMAD.MOV.U32 R14, RZ, RZ, R46 ;  /* 0x000000ffff0e1224 */ /* 0x008fc600078e002e */
[----:B--2---:R-:W-:Y:S01]  /*1db10*/  STL [R1+0xbfc], R8 ;  /* 0x000bfc0801007387 */ /* 0x004fe20000100800 */
[----:B------:R-:W-:-:S03]  /*1db20*/  PRMT R6, RZ, 0x7610, R6 ;  /* 0x00007610ff067816 */ /* 0x000fc60000000006 */
[----:B------:R-:W2:Y:S04]  /*1db30*/  LDL R46, [R1+0xbb0] ;  /* 0x000bb000012e7983 */ /* 0x000ea80000100800 */
[----:B----4-:R0:W3:Y:S04]  /*1db40*/  @P1 LDG.E.U8 R5, desc[UR24][R14.64] ;  /* 0x000000180e051981 */ /* 0x0100e8000c1e1100 */
[----:B------:R-:W4:Y:S01]  /*1db50*/  LDL R15, [R1+0x600] ;  /* 0x00060000010f7983 */ /* 0x000f220000100800 */
[----:B0-----:R-:W-:Y:S01]  /*1db60*/  @P1 IMAD.MOV.U32 R14, RZ, RZ, R45 ;  /* 0x000000ffff0e1224 */ /* 0x001fe200078e002d */
[----:B------:R-:W-:-:S02]  /*1db70*/  ISETP.GT.AND P2, PT, R12, 0x20, PT ;  /* 0x000000200c00780c */ /* 0x000fc40003f44270 */
[----:B---3--:R-:W-:Y:S01]  /*1db80*/  STL [R1+0xc00], R5 ;  /* 0x000c000501007387 */ /* 0x008fe20000100800 */
[----:B------:R-:W-:-:S03]  /*1db90*/  PRMT R44, RZ, 0x7610, R44 ;  /* 0x00007610ff2c7816 */ /* 0x000fc6000000002c */
[----:B------:R-:W3:Y:S04]  /*1dba0*/  LDL R45, [R1+0xbac] ;  /* 0x000bac00012d7983 */ /* 0x000ee80000100800 */
[----:B----4-:R-:W4:Y:S04]  /*1dbb0*/  @P1 LDG.E.U8 R6, desc[UR24][R14.64] ;  /* 0x000000180e061981 */ /* 0x010f28000c1e1100 */
[----:B------:R-:W2:Y:S04]  /*1dbc0*/  LDL R14, [R1+0x8ac] ;  /* 0x0008ac00010e7983 */ /* 0x000ea80000100800 */
[----:B------:R-:W2:Y:S04]  /*1dbd0*/  LDL R15, [R1+0x8b0] ;  /* 0x0008b000010f7983 */ /* 0x000ea80000100800 */
[----:B----4-:R-:W-:Y:S01]  /*1dbe0*/  STL [R1+0xc04], R6 ;  /* 0x000c040601007387 */ /* 0x010fe20000100800 */
[----:B--2---:R-:W-:-:S04]  /*1dbf0*/  @P2 LOP3.LUT R15, R15, R14, RZ, 0x3c, !PT ;  /* 0x0000000e0f0f2212 */ /* 0x004fc800078e3cff */
[----:B------:R-:W-:-:S04]  /*1dc00*/  @P2 LOP3.LUT R14, R15, R14, RZ, 0x3c, !PT ;  /* 0x0000000e0f0e2212 */ /* 0x000fc800078e3cff */
[----:B------:R-:W-:-:S05]  /*1dc10*/  @P2 LOP3.LUT R15, R15, R14, RZ, 0x3c, !PT ;  /* 0x0000000e0f0f2212 */ /* 0x000fca00078e3cff */
[----:B------:R0:W2:Y:S04]  /*1dc20*/  @P2 LDG.E.U8 R44, desc[UR24][R14.64] ;  /* 0x000000180e2c2981 */ /* 0x0000a8000c1e1100 */
[----:B------:R-:W4:Y:S01]  /*1dc30*/  LDL R15, [R1+0x8b4] ;  /* 0x0008b400010f7983 */ /* 0x000f220000100800 */
[----:B------:R-:W-:Y:S01]  /*1dc40*/  PRMT R43, RZ, 0x7610, R43 ;  /* 0x00007610ff2b7816 */ /* 0x000fe2000000002b */
[----:B0-----:R-:W-:Y:S02]  /*1dc50*/  @P2 IMAD.MOV.U32 R14, RZ, RZ, R47 ;  /* 0x000000ffff0e2224 */ /* 0x001fe400078e002f */
[----:B--2---:R0:W-:Y:S01]  /*1dc60*/  STL [R1+0xa0], R44 ;  /* 0x0000a02c01007387 */ /* 0x0041e20000100800 */
[----:B------:R-:W-:-:S03]  /*1dc70*/  PRMT R42, RZ, 0x7610, R42 ;  /* 0x00007610ff2a7816 */ /* 0x000fc6000000002a */
[----:B------:R-:W2:Y:S04]  /*1dc80*/  LDL R47, [R1+0x8c0] ;  /* 0x0008c000012f7983 */ /* 0x000ea80000100800 */
[----:B----4-:R1:W4:Y:S04]  /*1dc90*/  @P2 LDG.E.U8 R43, desc[UR24][R14.64] ;  /* 0x000000180e2b2981 */ /* 0x010328000c1e1100 */
[----:B0-----:R-:W2:Y:S04]  /*1dca0*/  LDL R44, [R1+0x8bc] ;  /* 0x0008bc00012c7983 */ /* 0x001ea80000100800 */
[----:B------:R-:W2:Y:S01]  /*1dcb0*/  LDL R15, [R1+0xba4] ;  /* 0x000ba400010f7983 */ /* 0x000ea20000100800 */
[----:B-1----:R-:W-:-:S03]  /*1dcc0*/  @P2 IMAD.MOV.U32 R14, RZ, RZ, R46 ;  /* 0x000000ffff0e2224 */ /* 0x002fc600078e002e */
[----:B----4-:R0:W-:Y:S01]  /*1dcd0*/  STL [R1+0x9c], R43 ;  /* 0x00009c2b01007387 */ /* 0x0101e20000100800 */
[----:B------:R-:W-:-:S03]  /*1dce0*/  PRMT R20, RZ, 0x7610, R20 ;  /* 0x00007610ff147816 */ /* 0x000fc60000000014 */
[----:B------:R-:W4:Y:S04]  /*1dcf0*/  LDL R46, [R1+0x8c8] ;  /* 0x0008c800012e7983 */ /* 0x000f280000100800 */
[----:B--2---:R3:W2:Y:S04]  /*1dd00*/  @P2 LDG.E.U8 R42, desc[UR24][R14.64] ;  /* 0x000000180e2a2981 */ /* 0x0046a8000c1e1100 */
[----:B0-----:R-:W4:Y:S04]  /*1dd10*/  LDL R43, [R1+0x8c4] ;  /* 0x0008c400012b7983 */ /* 0x001f280000100800 */
[----:B------:R-:W4:Y:S01]  /*1dd20*/  LDL R15, [R1+0xba8] ;  /* 0x000ba800010f7983 */ /* 0x000f220000100800 */
[----:B---3--:R-:W-:Y:S01]  /*1dd30*/  @P2 IMAD.MOV.U32 R14, RZ, RZ, R45 ;  /* 0x000000ffff0e2224 */ /* 0x008fe200078e002d */
[----:B------:R-:W-:-:S02]  /*1dd40*/  ISETP.GT.AND P1, PT, R12, 0x21, PT ;  /* 0x000000210c00780c */ /* 0x000fc40003f24270 */
[----:B--2---:R0:W-:Y:S01]  /*1dd50*/  STL [R1+0x98], R42 ;  /* 0x0000982a01007387 */ /* 0x0041e20000100800 */
[----:B------:R-:W-:Y:S02]  /*1dd60*/  PRMT R32, RZ, 0x7610, R32 ;  /* 0x00007610ff207816 */ /* 0x000fe40000000020 */
[----:B------:R-:W-:Y:S01]  /*1dd70*/  PRMT R21, RZ, 0x7610, R21 ;  /* 0x00007610ff157816 */ /* 0x000fe20000000015 */
[----:B------:R-:W2:Y:S04]  /*1dd80*/  LDL R45, [R1+0x8d0] ;  /* 0x0008d000012d7983 */ /* 0x000ea80000100800 */
[----:B----4-:R1:W3:Y:S04]  /*1dd90*/  @P2 LDG.E.U8 R20, desc[UR24][R14.64] ;  /* 0x000000180e142981 */ /* 0x0102e8000c1e1100 */
[----:B0-----:R-:W4:Y:S04]  /*1dda0*/  LDL R42, [R1+0x8cc] ;  /* 0x0008cc00012a7983 */ /* 0x001f280000100800 */
[----:B------:R-:W2:Y:S01]  /*1ddb0*/  LDL R15, [R1+0x8b8] ;  /* 0x0008b800010f7983 */ /* 0x000ea20000100800 */
[----:B-1----:R-:W-:Y:S01]  /*1ddc0*/  @P1 IMAD.MOV.U32 R14, RZ, RZ, R44 ;  /* 0x000000ffff0e1224 */ /* 0x002fe200078e002c */
[----:B------:R-:W-:-:S04]  /*1ddd0*/  PRMT R22, RZ, 0x7610, R22 ;  /* 0x00007610ff167816 */ /* 0x000fc80000000016 */
[----:B--2---:R0:W2:Y:S02]  /*1dde0*/  @P1 LDG.E.U8 R32, desc[UR24][R14.64] ;  /* 0x000000180e201981 */ /* 0x0040a4000c1e1100 */
[----:B0-----:R-:W-:Y:S02]  /*1ddf0*/  @P1 IMAD.MOV.U32 R14, RZ, RZ, R43 ;  /* 0x000000ffff0e1224 */ /* 0x001fe400078e002b */
[----:B------:R-:W-:-:S05]  /*1de00*/  @P1 IMAD.MOV.U32 R15, RZ, RZ, R47 ;  /* 0x000000ffff0f1224 */ /* 0x000fca00078e002f */
[----:B------:R4:W2:Y:S02]  /*1de10*/  @P1 LDG.E.U8 R21, desc[UR24][R14.64] ;  /* 0x000000180e151981 */ /* 0x0008a4000c1e1100 */
[----:B----4-:R-:W-:Y:S02]  /*1de20*/  @P1 IMAD.MOV.U32 R14, RZ, RZ, R42 ;  /* 0x000000ffff0e1224 */ /* 0x010fe400078e002a */
[----:B------:R-:W-:-:S05]  /*1de30*/  @P1 IMAD.MOV.U32 R15, RZ, RZ, R46 ;  /* 0x000000ffff0f1224 */ /* 0x000fca00078e002e */
[----:B------:R-:W4:Y:S04]  /*1de40*/  @P1 LDG.E.U8 R22, desc[UR24][R14.64] ;  /* 0x000000180e161981 */ /* 0x000f28000c1e1100 */
[----:B---3--:R0:W-:Y:S04]  /*1de50*/  STL [R1+0x94], R20 ;  /* 0x0000941401007387 */ /* 0x0081e80000100800 */
[----:B------:R-:W3:Y:S04]  /*1de60*/  LDL R44, [R1+0x8d8] ;  /* 0x0008d800012c7983 */ /* 0x000ee80000100800 */
[----:B0-----:R-:W3:Y:S04]  /*1de70*/  LDL R20, [R1+0x8d4] ;  /* 0x0008d40001147983 */ /* 0x001ee80000100800 */
[----:B--2---:R0:W-:Y:S04]  /*1de80*/  STL [R1+0x90], R32 ;  /* 0x0000902001007387 */ /* 0x0041e80000100800 */
[----:B------:R-:W2:Y:S04]  /*1de90*/  LDL R43, [R1+0x8e0] ;  /* 0x0008e000012b7983 */ /* 0x000ea80000100800 */
[----:B0-----:R-:W2:Y:S01]  /*1dea0*/  LDL R32, [R1+0x8dc] ;  /* 0x0008dc0001207983 */ /* 0x001ea20000100800 */
[----:B------:R-:W-:-:S03]  /*1deb0*/  ISETP.GT.AND P2, PT, R12, 0x22, PT ;  /* 0x000000220c00780c */ /* 0x000fc60003f44270 */
[----:B------:R0:W-:Y:S04]  /*1dec0*/  STL [R1+0x8c], R21 ;  /* 0x00008c1501007387 */ /* 0x0001e80000100800 */
[----:B------:R-:W2:Y:S04]  /*1ded0*/  LDL R42, [R1+0x8e8] ;  /* 0x0008e800012a7983 */ /* 0x000ea80000100800 */
[----:B0-----:R-:W2:Y:S01]  /*1dee0*/  LDL R21, [R1+0x8e4] ;  /* 0x0008e40001157983 */ /* 0x001ea20000100800 */
[----:B------:R-:W-:-:S03]  /*1def0*/  PRMT R19, RZ, 0x7610, R19 ;  /* 0x00007610ff137816 */ /* 0x000fc60000000013 */
[----:B----4-:R0:W-:Y:S01]  /*1df00*/  STL [R1+0x88], R22 ;  /* 0x0000881601007387 */ /* 0x0101e20000100800 */
[----:B------:R-:W-:-:S03]  /*1df10*/  @P1 IMAD.MOV.U32 R15, RZ, RZ, R45 ;  /* 0x000000ffff0f1224 */ /* 0x000fc600078e002d */
[----:B0-----:R-:W4:Y:S01]  /*1df20*/  LDL R22, [R1+0x8ec] ;  /* 0x0008ec0001167983 */ /* 0x001f220000100800 */
[----:B---3--:R-:W-:Y:S01]  /*1df30*/  @P1 IMAD.MOV.U32 R14, RZ, RZ, R20 ;  /* 0x000000ffff0e1224 */ /* 0x008fe200078e0014 */
[----:B------:R-:W-:Y:S02]  /*1df40*/  PRMT R17, RZ, 0x7610, R17 ;  /* 0x00007610ff117816 */ /* 0x000fe40000000011 */
[----:B------:R-:W3:Y:S04]  /*1df50*/  LDL R20, [R1+0x8f0] ;  /* 0x0008f00001147983 */ /* 0x000ee80000100800 */
[----:B------:R0:W3:Y:S02]  /*1df60*/  @P1 LDG.E.U8 R19, desc[UR24][R14.64] ;  /* 0x000000180e131981 */ /* 0x0000e4000c1e1100 */
[----:B0-----:R-:W-:-:S02]  /*1df70*/  @P2 IMAD.MOV.U32 R15, RZ, RZ, R44 ;  /* 0x000000ffff0f2224 */ /* 0x001fc400078e002c */
[----:B--2---:R-:W-:-:S05]  /*1df80*/  @P2 IMAD.MOV.U32 R14, RZ, RZ, R32 ;  /* 0x000000ffff0e2224 */ /* 0x004fca00078e0020 */
[----:B------:R0:W2:Y:S01]  /*1df90*/  @P2 LDG.E.U8 R17, desc[UR24][R14.64] ;  /* 0x000000180e112981 */ /* 0x0000a2000c1e1100 */
[----:B------:R-:W-:Y:S02]  /*1dfa0*/  PRMT R18, RZ, 0x7610, R18 ;  /* 0x00007610ff127816 */ /* 0x000fe40000000012 */
[----:B------:R-:W-:Y:S01]  /*1dfb0*/  PRMT R24, RZ, 0x7610, R24 ;  /* 0x00007610ff187816 */ /* 0x000fe20000000018 */
[----:B0-----:R-:W-:Y:S02]  /*1dfc0*/  @P2 IMAD.MOV.U32 R15, RZ, RZ, R43 ;  /* 0x000000ffff0f2224 */ /* 0x001fe400078e002b */
[----:B------:R-:W-:-:S05]  /*1dfd0*/  @P2 IMAD.MOV.U32 R14, RZ, RZ, R21 ;  /* 0x000000ffff0e2224 */ /* 0x000fca00078e0015 */
[----:B------:R0:W2:Y:S02]  /*1dfe0*/  @P2 LDG.E.U8 R18, desc[UR24][R14.64] ;  /* 0x000000180e122981 */ /* 0x0000a4000c1e1100 */
[----:B0-----:R-:W-:Y:S02]  /*1dff0*/  @P2 IMAD.MOV.U32 R15, RZ, RZ, R42 ;  /* 0x000000ffff0f2224 */ /* 0x001fe400078e002a */
[----:B----4-:R-:W-:-:S05]  /*1e000*/  @P2 IMAD.MOV.U32 R14, RZ, RZ, R22 ;  /* 0x000000ffff0e2224 */ /* 0x010fca00078e0016 */
        /* <DEDUP_REMOVED lines=14> */
[----:B------:R-:W4:Y:S04]  /*1e0f0*/  LDL R20, [R1+0x910] ;  /* 0x0009100001147983 */ /* 0x000f280000100800 */
[----:B0-----:R-:W4:Y:S01]  /*1e100*/  LDL R24, [R1+0x908] ;  /* 0x0009080001187983 */ /* 0x001f220000100800 */
[----:B---3--:R-:W-:-:S03]  /*1e110*/  @P2 IMAD.MOV.U32 R14, RZ, RZ, R19 ;  /* 0x000000ffff0e2224 */ /* 0x008fc600078e0013 */
[----:B------:R-:W3:Y:S04]  /*1e120*/  LDL R19, [R1+0x914] ;  /* 0x0009140001137983 */ /* 0x000ee80000100800 */
[----:B------:R0:W3:Y:S02]  /*1e130*/  @P2 LDG.E.U8 R41, desc[UR24][R14.64] ;  /* 0x000000180e292981 */ /* 0x0000e4000c1e1100 */
[----:B0-----:R-:W-:Y:S02]  /*1e140*/  @P1 IMAD.MOV.U32 R15, RZ, RZ, R32 ;  /* 0x000000ffff0f1224 */ /* 0x001fe400078e0020 */
[----:B------:R-:W3:Y:S01]  /*1e150*/  LDL R32, [R1+0x918] ;  /* 0x0009180001207983 */ /* 0x000ee20000100800 */
[----:B--2---:R-:W-:-:S03]  /*1e160*/  @P1 IMAD.MOV.U32 R14, RZ, RZ, R17 ;  /* 0x000000ffff0e1224 */ /* 0x004fc600078e0011 */
[----:B------:R-:W2:Y:S01]  /*1e170*/  LDL R17, [R1+0x91c] ;  /* 0x00091c0001117983 */ /* 0x000ea20000100800 */
[----:B------:R-:W-:Y:S02]  /*1e180*/  PRMT R40, RZ, 0x7610, R40 ;  /* 0x00007610ff287816 */ /* 0x000fe40000000028 */
[----:B------:R-:W-:-:S04]  /*1e190*/  PRMT R39, RZ, 0x7610, R39 ;  /* 0x00007610ff277816 */ /* 0x000fc80000000027 */
[----:B------:R0:W2:Y:S01]  /*1e1a0*/  @P1 LDG.E.U8 R40, desc[UR24][R14.64] ;  /* 0x000000180e281981 */ /* 0x0000a2000c1e1100 */
[----:B------:R-:W-:Y:S02]  /*1e1b0*/  ISETP.GT.AND P2, PT, R12, 0x24, PT ;  /* 0x000000240c00780c */ /* 0x000fe40003f44270 */
[----:B------:R-:W-:Y:S01]  /*1e1c0*/  PRMT R38, RZ, 0x7610, R38 ;  /* 0x00007610ff267816 */ /* 0x000fe20000000026 */
[----:B0-----:R-:W-:Y:S02]  /*1e1d0*/  @P1 IMAD.MOV.U32 R14, RZ, RZ, R18 ;  /* 0x000000ffff0e1224 */ /* 0x001fe400078e0012 */
[----:B------:R-:W-:Y:S01]  /*1e1e0*/  @P1 IMAD.MOV.U32 R15, RZ, RZ, R21 ;  /* 0x000000ffff0f1224 */ /* 0x000fe200078e0015 */
[----:B------:R-:W2:Y:S04]  /*1e1f0*/  LDL R18, [R1+0x924] ;  /* 0x0009240001127983 */ /* 0x000ea80000100800 */
[----:B------:R-:W2:Y:S04]  /*1e200*/  LDL R21, [R1+0x920] ;  /* 0x0009200001157983 */ /* 0x000ea80000100800 */
[----:B------:R0:W2:Y:S01]  /*1e210*/  @P1 LDG.E.U8 R39, desc[UR24][R14.64] ;  /* 0x000000180e271981 */ /* 0x0000a2000c1e1100 */
[----:B------:R-:W-:Y:S01]  /*1e220*/  PRMT R37, RZ, 0x7610, R37 ;  /* 0x00007610ff257816 */ /* 0x000fe20000000025 */
[----:B0-----:R-:W-:-:S02]  /*1e230*/  @P1 IMAD.MOV.U32 R14, RZ, RZ, R22 ;  /* 0x000000ffff0e1224 */ /* 0x001fc400078e0016 */
[----:B----4-:R-:W-:Y:S01]  /*1e240*/  @P1 IMAD.MOV.U32 R15, RZ, RZ, R24 ;  /* 0x000000ffff0f1224 */ /* 0x010fe200078e0018 */
[----:B------:R-:W4:Y:S04]  /*1e250*/  LDL R22, [R1+0x92c] ;  /* 0x00092c0001167983 */ /* 0x000f280000100800 */
[----:B------:R-:W4:Y:S04]  /*1e260*/  LDL R24, [R1+0x928] ;  /* 0x0009280001187983 */ /* 0x000f280000100800 */
[----:B------:R3:W4:Y:S02]  /*1e270*/  @P1 LDG.E.U8 R38, desc[UR24][R14.64] ;  /* 0x000000180e261981 */ /* 0x000724000c1e1100 */
[----:B---3--:R-:W-:-:S02]  /*1e280*/  @P1 IMAD.MOV.U32 R14, RZ, RZ, R19 ;  /* 0x000000ffff0e1224 */ /* 0x008fc400078e0013 */
[----:B------:R-:W-:Y:S01]  /*1e290*/  @P1 IMAD.MOV.U32 R15, RZ, RZ, R20 ;  /* 0x000000ffff0f1224 */ /* 0x000fe200078e0014 */
[----:B------:R-:W3:Y:S04]  /*1e2a0*/  LDL R19, [R1+0x934] ;  /* 0x0009340001137983 */ /* 0x000ee80000100800 */
[----:B------:R-:W3:Y:S04]  /*1e2b0*/  LDL R20, [R1+0x930] ;  /* 0x0009300001147983 */ /* 0x000ee80000100800 */
[----:B------:R0:W3:Y:S02]  /*1e2c0*/  @P1 LDG.E.U8 R37, desc[UR24][R14.64] ;  /* 0x000000180e251981 */ /* 0x0000e4000c1e1100 */
[----:B0-----:R-:W-:-:S02]  /*1e2d0*/  @P2 IMAD.MOV.U32 R15, RZ, RZ, R32 ;  /* 0x000000ffff0f2224 */ /* 0x001fc400078e0020 */
        /* <DEDUP_REMOVED lines=8> */
[----:B0-----:R-:W-:Y:S01]  /*1e360*/  @P2 IMAD.MOV.U32 R14, RZ, RZ, R18 ;  /* 0x000000ffff0e2224 */ /* 0x001fe200078e0012 */
[----:B------:R-:W-:Y:S01]  /*1e370*/  PRMT R33, RZ, 0x7610, R33 ;  /* 0x00007610ff217816 */ /* 0x000fe20000000021 */
[----:B------:R-:W2:Y:S01]  /*1e380*/  LDL R18, [R1+0x944] ;  /* 0x0009440001127983 */ /* 0x000ea20000100800 */
[----:B------:R-:W-:Y:S01]  /*1e390*/  @P2 IMAD.MOV.U32 R15, RZ, RZ, R21 ;  /* 0x000000ffff0f2224 */ /* 0x000fe200078e0015 */
[----:B------:R-:W-:Y:S02]  /*1e3a0*/  PRMT R28, RZ, 0x7610, R28 ;  /* 0x00007610ff1c7816 */ /* 0x000fe4000000001c */
[----:B------:R-:W2:Y:S04]  /*1e3b0*/  LDL R21, [R1+0x940] ;  /* 0x0009400001157983 */ /* 0x000ea80000100800 */
[----:B------:R4:W2:Y:S02]  /*1e3c0*/  @P2 LDG.E.U8 R35, desc[UR24][R14.64] ;  /* 0x000000180e232981 */ /* 0x0008a4000c1e1100 */
[----:B----4-:R-:W-:-:S02]  /*1e3d0*/  @P2 IMAD.MOV.U32 R14, RZ, RZ, R22 ;  /* 0x000000ffff0e2224 */ /* 0x010fc400078e0016 */
[----:B------:R-:W-:-:S05]  /*1e3e0*/  @P2 IMAD.MOV.U32 R15, RZ, RZ, R24 ;  /* 0x000000ffff0f2224 */ /* 0x000fca00078e0018 */
[----:B------:R3:W4:Y:S02]  /*1e3f0*/  @P2 LDG.E.U8 R34, desc[UR24][R14.64] ;  /* 0x000000180e222981 */ /* 0x000724000c1e1100 */
[----:B---3--:R-:W-:Y:S02]  /*1e400*/  @P2 IMAD.MOV.U32 R14, RZ, RZ, R19 ;  /* 0x000000ffff0e2224 */ /* 0x008fe400078e0013 */
[----:B------:R-:W-:-:S05]  /*1e410*/  @P2 IMAD.MOV.U32 R15, RZ, RZ, R20 ;  /* 0x000000ffff0f2224 */ /* 0x000fca00078e0014 */
[----:B------:R0:W3:Y:S02]  /*1e420*/  @P2 LDG.E.U8 R33, desc[UR24][R14.64] ;  /* 0x000000180e212981 */ /* 0x0000e4000c1e1100 */
[----:B0-----:R-:W-:Y:S02]  /*1e430*/  @P1 IMAD.MOV.U32 R15, RZ, RZ, R32 ;  /* 0x000000ffff0f1224 */ /* 0x001fe400078e0020 */
[----:B--2---:R-:W-:-:S05]  /*1e440*/  @P1 IMAD.MOV.U32 R14, RZ, RZ, R17 ;  /* 0x000000ffff0e1224 */ /* 0x004fca00078e0011 */
[----:B------:R-:W2:Y:S04]  /*1e450*/  @P1 LDG.E.U8 R28, desc[UR24][R14.64] ;  /* 0x000000180e1c1981 */ /* 0x000ea8000c1e1100 */
[----:B------:R-:W-:Y:S04]  /*1e460*/  STL [R1+0x74], R41 ;  /* 0x0000742901007387 */ /* 0x000fe80000100800 */
[----:B------:R-:W3:Y:S04]  /*1e470*/  LDL R24, [R1+0x948] ;  /* 0x0009480001187983 */ /* 0x000ee80000100800 */
[----:B------:R-:W3:Y:S04]  /*1e480*/  LDL R22, [R1+0x94c] ;  /* 0x00094c0001167983 */ /* 0x000ee80000100800 */
[----:B------:R-:W-:Y:S04]  /*1e490*/  STL [R1+0x70], R40 ;  /* 0x0000702801007387 */ /* 0x000fe80000100800 */
[----:B------:R-:W3:Y:S04]  /*1e4a0*/  LDL R20, [R1+0x950] ;  /* 0x0009500001147983 */ /* 0x000ee80000100800 */
[----:B------:R-:W3:Y:S04]  /*1e4b0*/  LDL R19, [R1+0x954] ;  /* 0x0009540001137983 */ /* 0x000ee80000100800 */
[----:B------:R-:W-:Y:S04]  /*1e4c0*/  STL [R1+0x6c], R39 ;  /* 0x00006c2701007387 */ /* 0x000fe80000100800 */
[----:B------:R-:W4:Y:S04]  /*1e4d0*/  LDL R17, [R1+0x60c] ;  /* 0x00060c0001117983 */ /* 0x000f280000100800 */
[----:B------:R-:W-:Y:S04]  /*1e4e0*/  STL [R1+0x68], R38 ;  /* 0x0000682601007387 */ /* 0x000fe80000100800 */
[----:B--2---:R0:W-:Y:S04]  /*1e4f0*/  STL [R1+0x50], R28 ;  /* 0x0000501c01007387 */ /* 0x0041e80000100800 */
[----:B0-----:R-:W2:Y:S01]  /*1e500*/  LDL R28, [R1+0x608] ;  /* 0x00060800011c7983 */ /* 0x001ea20000100800 */
[----:B------:R-:W-:Y:S01]  /*1e510*/  PRMT R31, RZ, 0x7610, R31 ;  /* 0x00007610ff1f7816 */ /* 0x000fe2000000001f */
[----:B------:R-:W-:-:S02]  /*1e520*/  @P1 IMAD.MOV.U32 R14, RZ, RZ, R18 ;  /* 0x000000ffff0e1224 */ /* 0x000fc400078e0012 */
[----:B------:R-:W-:Y:S01]  /*1e530*/  @P1 IMAD.MOV.U32 R15, RZ, RZ, R21 ;  /* 0x000000ffff0f1224 */ /* 0x000fe200078e0015 */
[----:B------:R-:W-:Y:S01]  /*1e540*/  PRMT R26, RZ, 0x7610, R26 ;  /* 0x00007610ff1a7816 */ /* 0x000fe2000000001a */
[----:B------:R-:W2:Y:S04]  /*1e550*/  LDL R21, [R1+0x610] ;  /* 0x0006100001157983 */ /* 0x000ea80000100800 */
[----:B------:R3:W2:Y:S01]  /*1e560*/  @P1 LDG.E.U8 R31, desc[UR24][R14.64] ;  /* 0x000000180e1f1981 */ /* 0x0006a2000c1e1100 */
[----:B------:R-:W-:Y:S01]  /*1e570*/  ISETP.GT.AND P2, PT, R12, 0x26, PT ;  /* 0x000000260c00780c */ /* 0x000fe20003f44270 */
[----:B---3--:R-:W-:Y:S02]  /*1e580*/  @P1 IMAD.MOV.U32 R14, RZ, RZ, R22 ;  /* 0x000000ffff0e1224 */ /* 0x008fe400078e0016 */
[----:B------:R-:W-:Y:S01]  /*1e590*/  @P1 IMAD.MOV.U32 R15, RZ, RZ, R24 ;  /* 0x000000ffff0f1224 */ /* 0x000fe200078e0018 */
[----:B------:R-:W-:-:S04]  /*1e5a0*/  PRMT R30, RZ, 0x7610, R30 ;  /* 0x00007610ff1e7816 */ /* 0x000fc8000000001e */
[----:B------:R0:W3:Y:S01]  /*1e5b0*/  @P1 LDG.E.U8 R26, desc[UR24][R14.64] ;  /* 0x000000180e1a1981 */ /* 0x0000e2000c1e1100 */
[----:B------:R-:W-:Y:S01]  /*1e5c0*/  PRMT R6, RZ, 0x7610, R6 ;  /* 0x00007610ff067816 */ /* 0x000fe20000000006 */
[----:B0-----:R-:W-:Y:S02]  /*1e5d0*/  @P1 IMAD.MOV.U32 R14, RZ, RZ, R19 ;  /* 0x000000ffff0e1224 */ /* 0x001fe400078e0013 */
[----:B------:R-:W-:-:S05]  /*1e5e0*/  @P1 IMAD.MOV.U32 R15, RZ, RZ, R20 ;  /* 0x000000ffff0f1224 */ /* 0x000fca00078e0014 */
[----:B------:R4:W3:Y:S04]  /*1e5f0*/  @P1 LDG.E.U8 R30, desc[UR24][R14.64] ;  /* 0x000000180e1e1981 */ /* 0x0008e8000c1e1100 */
[----:B------:R-:W-:Y:S04]  /*1e600*/  STL [R1+0x64], R37 ;  /* 0x0000642501007387 */ /* 0x000fe80000100800 */
[----:B------:R-:W3:Y:S01]  /*1e610*/  LDL R18, [R1+0x614] ;  /* 0x0006140001127983 */ /* 0x000ee20000100800 */
[----:B----4-:R-:W-:-:S03]  /*1e620*/  @P2 IMAD.MOV.U32 R14, RZ, RZ, R17 ;  /* 0x000000ffff0e2224 */ /* 0x010fc600078e0011 */
[----:B------:R-:W4:Y:S04]  /*1e630*/  LDL R24, [R1+0x618] ;  /* 0x0006180001187983 */ /* 0x000f280000100800 */
[----:B------:R-:W4:Y:S01]  /*1e640*/  LDL R22, [R1+0x61c] ;  /* 0x00061c0001167983 */ /* 0x000f220000100800 */
[----:B--2---:R-:W-:-:S05]  /*1e650*/  @P2 IMAD.MOV.U32 R15, RZ, RZ, R28 ;  /* 0x000000ffff0f2224 */ /* 0x004fca00078e001c */
[----:B------:R0:W2:Y:S04]  /*1e660*/  @P2 LDG.E.U8 R6, desc[UR24][R14.64] ;  /* 0x000000180e062981 */ /* 0x0000a8000c1e1100 */
[----:B------:R-:W-:Y:S04]  /*1e670*/  STL [R1+0x60], R36 ;  /* 0x0000602401007387 */ /* 0x000fe80000100800 */
[----:B------:R1:W-:Y:S04]  /*1e680*/  STL [R1+0x4c], R31 ;  /* 0x00004c1f01007387 */ /* 0x0003e80000100800 */
[----:B-1----:R-:W4:Y:S04]  /*1e690*/  LDL R31, [R1+0x620] ;  /* 0x00062000011f7983 */ /* 0x002f280000100800 */
[----:B------:R-:W-:Y:S04]  /*1e6a0*/  STL [R1+0x5c], R35 ;  /* 0x00005c2301007387 */ /* 0x000fe80000100800 */
[----:B---3--:R1:W-:Y:S04]  /*1e6b0*/  STL [R1+0x48], R26 ;  /* 0x0000481a01007387 */ /* 0x0083e80000100800 */
[----:B------:R-:W3:Y:S04]  /*1e6c0*/  LDL R20, [R1+0x628] ;  /* 0x0006280001147983 */ /* 0x000ee80000100800 */
[----:B------:R-:W3:Y:S04]  /*1e6d0*/  LDL R19, [R1+0x62c] ;  /* 0x00062c0001137983 */ /* 0x000ee80000100800 */
[----:B-1----:R-:W3:Y:S04]  /*1e6e0*/  LDL R26, [R1+0x624] ;  /* 0x00062400011a7983 */ /* 0x002ee80000100800 */
[----:B------:R-:W-:Y:S04]  /*1e6f0*/  STL [R1+0x58], R34 ;  /* 0x0000582201007387 */ /* 0x000fe80000100800 */
[----:B------:R1:W-:Y:S01]  /*1e700*/  STL [R1+0x44], R30 ;  /* 0x0000441e01007387 */ /* 0x0003e20000100800 */
[----:B------:R-:W-:Y:S01]  /*1e710*/  PRMT R5, RZ, 0x7610, R5 ;  /* 0x00007610ff057816 */ /* 0x000fe20000000005 */
[----:B0-----:R-:W-:-:S02]  /*1e720*/  @P2 IMAD.MOV.U32 R14, RZ, RZ, R18 ;  /* 0x000000ffff0e2224 */ /* 0x001fc400078e0012 */
[----:B-1----:R-:W3:Y:S04]  /*1e730*/  LDL R30, [R1+0x630] ;  /* 0x00063000011e7983 */ /* 0x002ee80000100800 */
[----:B------:R-:W-:Y:S04]  /*1e740*/  STL [R1+0x54], R33 ;  /* 0x0000542101007387 */ /* 0x000fe80000100800 */
[----:B------:R-:W3:Y:S01]  /*1e750*/  LDL R17, [R1+0x634] ;  /* 0x0006340001117983 */ /* 0x000ee20000100800 */
[----:B------:R-:W-:-:S05]  /*1e760*/  @P2 IMAD.MOV.U32 R15, RZ, RZ, R21 ;  /* 0x000000ffff0f2224 */ /* 0x000fca00078e0015 */
[----:B------:R4:W3:Y:S04]  /*1e770*/  @P2 LDG.E.U8 R5, desc[UR24][R14.64] ;  /* 0x000000180e052981 */ /* 0x0008e8000c1e1100 */
[----:B--2---:R-:W-:Y:S04]  /*1e780*/  STL [R1+0xc08], R6 ;  /* 0x000c080601007387 */ /* 0x004fe80000100800 */
[----:B------:R-:W2:Y:S04]  /*1e790*/  LDL R28, [R1+0x638] ;  /* 0x00063800011c7983 */ /* 0x000ea80000100800 */
[----:B------:R-:W2:Y:S01]  /*1e7a0*/  LDL R18, [R1+0x63c] ;  /* 0x00063c0001127983 */ /* 0x000ea20000100800 */
[----:B------:R-:W-:Y:S01]  /*1e7b0*/  PRMT R8, RZ, 0x7610, R8 ;  /* 0x00007610ff087816 */ /* 0x000fe20000000008 */
[----:B----4-:R-:W-:-:S02]  /*1e7c0*/  @P2 IMAD.MOV.U32 R14, RZ, RZ, R22 ;  /* 0x000000ffff0e2224 */ /* 0x010fc400078e0016 */
[----:B------:R-:W-:Y:S01]  /*1e7d0*/  @P2 IMAD.MOV.U32 R15, RZ, RZ, R24 ;  /* 0x000000ffff0f2224 */ /* 0x000fe200078e0018 */
[----:B------:R-:W-:Y:S01]  /*1e7e0*/  ISETP.GT.AND P1, PT, R12, 0x27, PT ;  /* 0x000000270c00780c */ /* 0x000fe20003f24270 */
[----:B------:R-:W4:Y:S04]  /*1e7f0*/  LDL R21, [R1+0x644] ;  /* 0x0006440001157983 */ /* 0x000f280000100800 */
[----:B------:R0:W4:Y:S01]  /*1e800*/  @P2 LDG.E.U8 R8, desc[UR24][R14.64] ;  /* 0x000000180e082981 */ /* 0x000122000c1e1100 */
[----:B------:R-:W-:Y:S02]  /*1e810*/  PRMT R7, RZ, 0x7610, R7 ;  /* 0x00007610ff077816 */ /* 0x000fe40000000007 */
[----:B------:R-:W-:Y:S01]  /*1e820*/  PRMT R3, RZ, 0x7610, R3 ;  /* 0x00007610ff037816 */ /* 0x000fe20000000003 */
[----:B0-----:R-:W-:-:S02]  /*1e830*/  @P2 IMAD.MOV.U32 R15, RZ, RZ, R31 ;  /* 0x000000ffff0f2224 */ /* 0x001fc400078e001f */
[----:B---3--:R-:W-:-:S05]  /*1e840*/  @P2 IMAD.MOV.U32 R14, RZ, RZ, R26 ;  /* 0x000000ffff0e2224 */ /* 0x008fca00078e001a */
[----:B------:R0:W3:Y:S01]  /*1e850*/  @P2 LDG.E.U8 R7, desc[UR24][R14.64] ;  /* 0x000000180e072981 */ /* 0x0000e2000c1e1100 */
[----:B------:R-:W-:Y:S01]  /*1e860*/  PRMT R4, RZ, 0x7610, R4 ;  /* 0x00007610ff047816 */ /* 0x000fe20000000004 */
[----:B0-----:R-:W-:Y:S02]  /*1e870*/  @P1 IMAD.MOV.U32 R14, RZ, RZ, R19 ;  /* 0x000000ffff0e1224 */ /* 0x001fe400078e0013 */
[----:B------:R-:W-:-:S05]  /*1e880*/  @P1 IMAD.MOV.U32 R15, RZ, RZ, R20 ;  /* 0x000000ffff0f1224 */ /* 0x000fca00078e0014 */
[----:B------:R0:W3:Y:S01]  /*1e890*/  @P1 LDG.E.U8 R3, desc[UR24][R14.64] ;  /* 0x000000180e031981 */ /* 0x0000e2000c1e1100 */
[----:B------:R-:W-:Y:S01]  /*1e8a0*/  PRMT R0, RZ, 0x7610, R0 ;  /* 0x00007610ff007816 */ /* 0x000fe20000000000 */
[----:B0-----:R-:W-:Y:S02]  /*1e8b0*/  @P1 IMAD.MOV.U32 R14, RZ, RZ, R17 ;  /* 0x000000ffff0e1224 */ /* 0x001fe400078e0011 */
[----:B------:R-:W-:-:S05]  /*1e8c0*/  @P1 IMAD.MOV.U32 R15, RZ, RZ, R30 ;  /* 0x000000ffff0f1224 */ /* 0x000fca00078e001e */
[----:B------:R2:W3:Y:S04]  /*1e8d0*/  @P1 LDG.E.U8 R4, desc[UR24][R14.64] ;  /* 0x000000180e041981 */ /* 0x0004e8000c1e1100 */
[----:B------:R-:W-:Y:S04]  /*1e8e0*/  STL [R1+0xc0c], R5 ;  /* 0x000c0c0501007387 */ /* 0x000fe80000100800 */
[----:B------:R-:W3:Y:S04]  /*1e8f0*/  LDL R22, [R1+0x640] ;  /* 0x0006400001167983 */ /* 0x000ee80000100800 */
[----:B------:R-:W3:Y:S01]  /*1e900*/  LDL R24, [R1+0xba0] ;  /* 0x000ba00001187983 */ /* 0x000ee20000100800 */
[----:B--2---:R-:W-:-:S02]  /*1e910*/  @P1 IMAD.MOV.U32 R15, RZ, RZ, R28 ;  /* 0x000000ffff0f1224 */ /* 0x004fc400078e001c */
[----:B------:R-:W-:-:S05]  /*1e920*/  @P1 IMAD.MOV.U32 R14, RZ, RZ, R18 ;  /* 0x000000ffff0e1224 */ /* 0x000fca00078e0012 */
[----:B------:R0:W2:Y:S04]  /*1e930*/  @P1 LDG.E.U8 R0, desc[UR24][R14.64] ;  /* 0x000000180e001981 */ /* 0x0000a8000c1e1100 */
[----:B----4-:R-:W-:Y:S04]  /*1e940*/  STL [R1+0xc10], R8 ;  /* 0x000c100801007387 */ /* 0x010fe80000100800 */
[----:B------:R-:W4:Y:S01]  /*1e950*/  LDL R26, [R1+0xb90] ;  /* 0x000b9000011a7983 */ /* 0x000f220000100800 */
[----:B------:R-:W-:Y:S01]  /*1e960*/  PRMT R2, RZ, 0x7610, R2 ;  /* 0x00007610ff027816 */ /* 0x000fe20000000002 */
[----:B0-----:R-:W-:-:S02]  /*1e970*/  @P1 IMAD.MOV.U32 R14, RZ, RZ, R21 ;  /* 0x000000ffff0e1224 */ /* 0x001fc400078e0015 */
[----:B---3--:R-:W-:Y:S04]  /*1e980*/  STL [R1+0xc14], R7 ;  /* 0x000c140701007387 */ /* 0x008fe80000100800 */
[----:B------:R-:W3:Y:S04]  /*1e990*/  LDL R20, [R1+0xb94] ;  /* 0x000b940001147983 */ /* 0x000ee80000100800 */
[----:B------:R-:W3:Y:S04]  /*1e9a0*/  LDL R19, [R1+0xb98] ;  /* 0x000b980001137983 */ /* 0x000ee80000100800 */
[----:B------:R-:W-:Y:S04]  /*1e9b0*/  STL [R1+0xc18], R3 ;  /* 0x000c180301007387 */ /* 0x000fe80000100800 */
[----:B------:R-:W3:Y:S04]  /*1e9c0*/  LDL R17, [R1+0xb9c] ;  /* 0x000b9c0001117983 */ /* 0x000ee80000100800 */
[----:B------:R-:W-:Y:S04]  /*1e9d0*/  STL [R1+0xc1c], R4 ;  /* 0x000c1c0401007387 */ /* 0x000fe80000100800 */
[----:B------:R-:W3:Y:S01]  /*1e9e0*/  LDL R18, [R1+0x958] ;  /* 0x0009580001127983 */ /* 0x000ee20000100800 */
[----:B------:R-:W-:-:S05]  /*1e9f0*/  @P1 IMAD.MOV.U32 R15, RZ, RZ, R22 ;  /* 0x000000ffff0f1224 */ /* 0x000fca00078e0016 */
[----:B------:R0:W3:Y:S04]  /*1ea00*/  @P1 LDG.E.U8 R2, desc[UR24][R14.64] ;  /* 0x000000180e021981 */ /* 0x0000e8000c1e1100 */
[----:B--2---:R-:W-:Y:S04]  /*1ea10*/  STL [R1+0xc20], R0 ;  /* 0x000c200001007387 */ /* 0x004fe80000100800 */
[----:B------:R-:W2:Y:S04]  /*1ea20*/  LDL R22, [R1+0x95c] ;  /* 0x00095c0001167983 */ /* 0x000ea80000100800 */
[----:B------:R-:W2:Y:S01]  /*1ea30*/  LDL R21, [R1+0x960] ;  /* 0x0009600001157983 */ /* 0x000ea20000100800 */
[----:B------:R-:W-:-:S02]  /*1ea40*/  ISETP.GT.AND P2, PT, R12, 0x28, PT ;  /* 0x000000280c00780c */ /* 0x000fc40003f44270 */
[----:B------:R-:W-:-:S11]  /*1ea50*/  PRMT R23, RZ, 0x7610, R23 ;  /* 0x00007610ff177816 */ /* 0x000fd60000000017 */
[----:B0-----:R-:W-:Y:S02]  /*1ea60*/  @P2 IMAD.MOV.U32 R14, RZ, RZ, R24 ;  /* 0x000000ffff0e2224 */ /* 0x001fe400078e0018 */
[----:B----4-:R-:W-:-:S05]  /*1ea70*/  @P2 IMAD.MOV.U32 R15, RZ, RZ, R26 ;  /* 0x000000ffff0f2224 */ /* 0x010fca00078e001a */
[----:B------:R3:W4:Y:S01]  /*1ea80*/  @P2 LDG.E.U8 R23, desc[UR24][R14.64] ;  /* 0x000000180e172981 */ /* 0x000722000c1e1100 */
[----:B------:R-:W-:Y:S02]  /*1ea90*/  PRMT R29, RZ, 0x7610, R29 ;  /* 0x00007610ff1d7816 */ /* 0x000fe4000000001d */
[----:B------:R-:W-:Y:S01]  /*1eaa0*/  PRMT R27, RZ, 0x7610, R27 ;  /* 0x00007610ff1b7816 */ /* 0x000fe2000000001b */
[----:B---3--:R-:W-:Y:S02]  /*1eab0*/  @P2 IMAD.MOV.U32 R14, RZ, RZ, R19 ;  /* 0x000000ffff0e2224 */ /* 0x008fe400078e0013 */
        /* <DEDUP_REMOVED lines=8> */
[----:B------:R-:W3:Y:S04]  /*1eb40*/  LDL R28, [R1+0x964] ;  /* 0x00096400011c7983 */ /* 0x000ee80000100800 */
[----:B------:R-:W3:Y:S01]  /*1eb50*/  LDL R24, [R1+0x96c] ;  /* 0x00096c0001187983 */ /* 0x000ee20000100800 */
[----:B--2---:R-:W-:-:S02]  /*1eb60*/  @P2 IMAD.MOV.U32 R15, RZ, RZ, R22 ;  /* 0x000000ffff0f2224 */ /* 0x004fc400078e0016 */
[----:B------:R-:W-:-:S05]  /*1eb70*/  @P2 IMAD.MOV.U32 R14, RZ, RZ, R21 ;  /* 0x000000ffff0e2224 */ /* 0x000fca00078e0015 */
[----:B------:R0:W2:Y:S04]  /*1eb80*/  @P2 LDG.E.U8 R9, desc[UR24][R14.64] ;  /* 0x000000180e092981 */ /* 0x0000a8000c1e1100 */
[----:B----4-:R1:W-:Y:S04]  /*1eb90*/  STL [R1+0x40], R23 ;  /* 0x0000401701007387 */ /* 0x0103e80000100800 */
[----:B------:R-:W4:Y:S04]  /*1eba0*/  LDL R20, [R1+0x974] ;  /* 0x0009740001147983 */ /* 0x000f280000100800 */
[----:B------:R-:W4:Y:S04]  /*1ebb0*/  LDL R19, [R1+0x978] ;  /* 0x0009780001137983 */ /* 0x000f280000100800 */
[----:B-1----:R-:W4:Y:S01]  /*1ebc0*/  LDL R23, [R1+0x970] ;  /* 0x0009700001177983 */ /* 0x002f220000100800 */
[----:B------:R-:W-:-:S03]  /*1ebd0*/  ISETP.GT.AND P1, PT, R12, 0x29, PT ;  /* 0x000000290c00780c */ /* 0x000fc60003f24270 */
[----:B------:R-:W4:Y:S04]  /*1ebe0*/  LDL R18, [R1+0x97c] ;  /* 0x00097c0001127983 */ /* 0x000f280000100800 */
[----:B------:R-:W4:Y:S04]  /*1ebf0*/  LDL R17, [R1+0x980] ;  /* 0x0009800001117983 */ /* 0x000f280000100800 */
[----:B---3--:R1:W-:Y:S04]  /*1ec00*/  STL [R1+0x38], R27 ;  /* 0x0000381b01007387 */ /* 0x0083e80000100800 */
[----:B------:R-:W3:Y:S04]  /*1ec10*/  LDL R22, [R1+0x988] ;  /* 0x0009880001167983 */ /* 0x000ee80000100800 */
[----:B------:R-:W3:Y:S04]  /*1ec20*/  LDL R21, [R1+0x990] ;  /* 0x0009900001157983 */ /* 0x000ee80000100800 */
[----:B-1----:R-:W3:Y:S01]  /*1ec30*/  LDL R27, [R1+0x984] ;  /* 0x00098400011b7983 */ /* 0x002ee20000100800 */
[----:B0-----:R-:W-:-:S03]  /*1ec40*/  @P1 IMAD.MOV.U32 R14, RZ, RZ, R26 ;  /* 0x000000ffff0e1224 */ /* 0x001fc600078e001a */
[----:B--2---:R0:W-:Y:S04]  /*1ec50*/  STL [R1+0xc68], R9 ;  /* 0x000c680901007387 */ /* 0x0041e80000100800 */
[----:B------:R-:W2:Y:S01]  /*1ec60*/  LDL R26, [R1+0x98c] ;  /* 0x00098c00011a7983 */ /* 0x000ea20000100800 */
[----:B------:R-:W-:Y:S01]  /*1ec70*/  PRMT R25, RZ, 0x7610, R25 ;  /* 0x00007610ff197816 */ /* 0x000fe20000000019 */
[----:B------:R-:W-:Y:S01]  /*1ec80*/  @P1 IMAD.MOV.U32 R15, RZ, RZ, R28 ;  /* 0x000000ffff0f1224 */ /* 0x000fe200078e001c */
[----:B------:R-:W-:-:S04]  /*1ec90*/  PRMT R4, RZ, 0x7610, R4 ;  /* 0x00007610ff047816 */ /* 0x000fc80000000004 */
[----:B------:R1:W2:Y:S02]  /*1eca0*/  @P1 LDG.E.U8 R25, desc[UR24][R14.64] ;  /* 0x000000180e191981 */ /* 0x0002a4000c1e1100 */
[----:B-1----:R-:W-:Y:S02]  /*1ecb0*/  @P1 IMAD.MOV.U32 R15, RZ, RZ, R24 ;  /* 0x000000ffff0f1224 */ /* 0x002fe400078e0018 */
[----:B----4-:R-:W-:-:S05]  /*1ecc0*/  @P1 IMAD.MOV.U32 R14, RZ, RZ, R23 ;  /* 0x000000ffff0e1224 */ /* 0x010fca00078e0017 */
[----:B------:R1:W4:Y:S01]  /*1ecd0*/  @P1 LDG.E.U8 R4, desc[UR24][R14.64] ;  /* 0x000000180e041981 */ /* 0x000322000c1e1100 */
[----:B------:R-:W-:Y:S02]  /*1ece0*/  ISETP.GT.AND P2, PT, R12, 0x2a, PT ;  /* 0x0000002a0c00780c */ /* 0x000fe40003f44270 */
[----:B------:R-:W-:Y:S02]  /*1ecf0*/  PRMT R2, RZ, 0x7610, R2 ;  /* 0x00007610ff027816 */ /* 0x000fe40000000002 */
[----:B------:R-:W-:Y:S01]  /*1ed00*/  PRMT R10, RZ, 0x7610, R10 ;  /* 0x00007610ff0a7816 */ /* 0x000fe2000000000a */
[----:B-1----:R-:W-:Y:S02]  /*1ed10*/  @P1 IMAD.MOV.U32 R14, RZ, RZ, R19 ;  /* 0x000000ffff0e1224 */ /* 0x002fe400078e0013 */
[----:B------:R-:W-:-:S05]  /*1ed20*/  @P1 IMAD.MOV.U32 R15, RZ, RZ, R20 ;  /* 0x000000ffff0f1224 */ /* 0x000fca00078e0014 */
[----:B------:R1:W4:Y:S01]  /*1ed30*/  @P1 LDG.E.U8 R2, desc[UR24][R14.64] ;  /* 0x000000180e021981 */ /* 0x000322000c1e1100 */
[----:B------:R-:W-:Y:S01]  /*1ed40*/  PRMT R0, RZ, 0x7610, R0 ;  /* 0x00007610ff007816 */ /* 0x000fe20000000000 */
[----:B-1----:R-:W-:Y:S02]  /*1ed50*/  @P1 IMAD.MOV.U32 R14, RZ, RZ, R17 ;  /* 0x000000ffff0e1224 */ /* 0x002fe400078e0011 */
[----:B------:R-:W-:-:S05]  /*1ed60*/  @P1 IMAD.MOV.U32 R15, RZ, RZ, R18 ;  /* 0x000000ffff0f1224 */ /* 0x000fca00078e0012 */
[----:B------:R3:W4:Y:S01]  /*1ed70*/  @P1 LDG.E.U8 R10, desc[UR24][R14.64] ;  /* 0x000000180e0a1981 */ /* 0x000722000c1e1100 */
[----:B------:R-:W-:Y:S01]  /*1ed80*/  PRMT R16, RZ, 0x7610, R16 ;  /* 0x00007610ff107816 */ /* 0x000fe20000000010 */
[----:B---3--:R-:W-:Y:S02]  /*1ed90*/  @P2 IMAD.MOV.U32 R14, RZ, RZ, R22 ;  /* 0x000000ffff0e2224 */ /* 0x008fe400078e0016 */
[----:B------:R-:W-:-:S05]  /*1eda0*/  @P2 IMAD.MOV.U32 R15, RZ, RZ, R27 ;  /* 0x000000ffff0f2224 */ /* 0x000fca00078e001b */
[----:B------:R1:W3:Y:S02]  /*1edb0*/  @P2 LDG.E.U8 R0, desc[UR24][R14.64] ;  /* 0x000000180e002981 */ /* 0x0002e4000c1e1100 */
[----:B-1----:R-:W-:Y:S02]  /*1edc0*/  @P2 IMAD.MOV.U32 R14, RZ, RZ, R21 ;  /* 0x000000ffff0e2224 */ /* 0x002fe400078e0015 */
[----:B--2---:R-:W-:-:S05]  /*1edd0*/  @P2 IMAD.MOV.U32 R15, RZ, RZ, R26 ;  /* 0x000000ffff0f2224 */ /* 0x004fca00078e001a */
[----:B------:R-:W2:Y:S04]  /*1ede0*/  @P2 LDG.E.U8 R16, desc[UR24][R14.64] ;  /* 0x000000180e102981 */ /* 0x000ea8000c1e1100 */
[----:B------:R1:W-:Y:S04]  /*1edf0*/  STL [R1+0x30], R25 ;  /* 0x0000301901007387 */ /* 0x0003e80000100800 */
[----:B0-----:R-:W2:Y:S04]  /*1ee00*/  LDL R9, [R1+0x998] ;  /* 0x0009980001097983 */ /* 0x001ea80000100800 */
[----:B------:R-:W2:Y:S04]  /*1ee10*/  LDL R23, [R1+0x9a0] ;  /* 0x0009a00001177983 */ /* 0x000ea80000100800 */
[----:B-1----:R-:W2:Y:S04]  /*1ee20*/  LDL R25, [R1+0x994] ;  /* 0x0009940001197983 */ /* 0x002ea80000100800 */
[----:B----4-:R0:W-:Y:S04]  /*1ee30*/  STL [R1+0xc48], R4 ;  /* 0x000c480401007387 */ /* 0x0101e80000100800 */
[----:B------:R-:W4:Y:S04]  /*1ee40*/  LDL R24, [R1+0x99c] ;  /* 0x00099c0001187983 */ /* 0x000f280000100800 */
[----:B------:R-:W4:Y:S04]  /*1ee50*/  LDL R20, [R1+0x9a4] ;  /* 0x0009a40001147983 */ /* 0x000f280000100800 */
[----:B------:R-:W4:Y:S04]  /*1ee60*/  LDL R19, [R1+0x9a8] ;  /* 0x0009a80001137983 */ /* 0x000f280000100800 */
[----:B------:R-:W-:Y:S04]  /*1ee70*/  STL [R1+0x3c], R29 ;  /* 0x00003c1d01007387 */ /* 0x000fe80000100800 */
[----:B------:R1:W-:Y:S04]  /*1ee80*/  STL [R1+0xc4c], R2 ;  /* 0x000c4c0201007387 */ /* 0x0003e80000100800 */
[----:B------:R-:W4:Y:S04]  /*1ee90*/  LDL R18, [R1+0x9ac] ;  /* 0x0009ac0001127983 */ /* 0x000f280000100800 */
[----:B------:R-:W4:Y:S04]  /*1eea0*/  LDL R17, [R1+0x9b0] ;  /* 0x0009b00001117983 */ /* 0x000f280000100800 */
[----:B------:R1:W-:Y:S04]  /*1eeb0*/  STL [R1+0xc50], R10 ;  /* 0x000c500a01007387 */ /* 0x0003e80000100800 */
[----:B------:R-:W4:Y:S04]  /*1eec0*/  LDL R22, [R1+0x9b4] ;  /* 0x0009b40001167983 */ /* 0x000f280000100800 */
[----:B0-----:R-:W4:Y:S04]  /*1eed0*/  LDL R4, [R1+0x9b8] ;  /* 0x0009b80001047983 */ /* 0x001f280000100800 */
[----:B---3--:R-:W-:Y:S04]  /*1eee0*/  STL [R1+0xc3c], R0 ;  /* 0x000c3c0001007387 */ /* 0x008fe80000100800 */
[----:B------:R-:W3:Y:S04]  /*1eef0*/  LDL R21, [R1+0x9bc] ;  /* 0x0009bc0001157983 */ /* 0x000ee80000100800 */
[----:B--2---:R0:W-:Y:S01]  /*1ef00*/  STL [R1+0x1c], R16 ;  /* 0x00001c1001007387 */ /* 0x0041e20000100800 */
[----:B-1----:R-:W-:-:S02]  /*1ef10*/  PRMT R2, RZ, 0x7610, R2 ;  /* 0x00007610ff027816 */ /* 0x002fc40000000002 */
[----:B------:R-:W-:Y:S01]  /*1ef20*/  ISETP.GT.AND P1, PT, R12, 0x2b, PT ;  /* 0x0000002b0c00780c */ /* 0x000fe20003f24270 */
[----:B------:R-:W2:Y:S04]  /*1ef30*/  LDL R10, [R1+0x9c4] ;  /* 0x0009c400010a7983 */ /* 0x000ea80000100800 */
[----:B0-----:R-:W2:Y:S01]  /*1ef40*/  LDL R16, [R1+0x9c0] ;  /* 0x0009c00001107983 */ /* 0x001ea20000100800 */
[----:B------:R-:W-:Y:S01]  /*1ef50*/  @P2 IMAD.MOV.U32 R14, RZ, RZ, R9 ;  /* 0x000000ffff0e2224 */ /* 0x000fe200078e0009 */
[----:B------:R-:W-:Y:S02]  /*1ef60*/  PRMT R11, RZ, 0x7610, R11 ;  /* 0x00007610ff0b7816 */ /* 0x000fe4000000000b */
[----:B------:R-:W-:Y:S01]  /*1ef70*/  PRMT R8, RZ, 0x7610, R8 ;  /* 0x00007610ff087816 */ /* 0x000fe20000000008 */
[----:B------:R-:W2:Y:S01]  /*1ef80*/  LDL R9, [R1+0x9c8] ;  /* 0x0009c80001097983 */ /* 0x000ea20000100800 */
[----:B------:R-:W-:-:S05]  /*1ef90*/  @P2 IMAD.MOV.U32 R15, RZ, RZ, R25 ;  /* 0x000000ffff0f2224 */ /* 0x000fca00078e0019 */
[----:B------:R0:W2:Y:S02]  /*1efa0*/  @P2 LDG.E.U8 R2, desc[UR24][R14.64] ;  /* 0x000000180e022981 */ /* 0x0000a4000c1e1100 */
[----:B0-----:R-:W-:Y:S02]  /*1efb0*/  @P2 IMAD.MOV.U32 R14, RZ, RZ, R23 ;  /* 0x000000ffff0e2224 */ /* 0x001fe400078e0017 */
[----:B----4-:R-:W-:-:S05]  /*1efc0*/  @P2 IMAD.MOV.U32 R15, RZ, RZ, R24 ;  /* 0x000000ffff0f2224 */ /* 0x010fca00078e0018 */
[----:B------:R0:W4:Y:S02]  /*1efd0*/  @P2 LDG.E.U8 R11, desc[UR24][R14.64] ;  /* 0x000000180e0b2981 */ /* 0x000124000c1e1100 */
[----:B0-----:R-:W-:Y:S02]  /*1efe0*/  @P1 IMAD.MOV.U32 R14, RZ, RZ, R19 ;  /* 0x000000ffff0e1224 */ /* 0x001fe400078e0013 */
[----:B------:R-:W-:-:S05]  /*1eff0*/  @P1 IMAD.MOV.U32 R15, RZ, RZ, R20 ;  /* 0x000000ffff0f1224 */ /* 0x000fca00078e0014 */
[----:B------:R0:W4:Y:S01]  /*1f000*/  @P1 LDG.E.U8 R8, desc[UR24][R14.64] ;  /* 0x000000180e081981 */ /* 0x000122000c1e1100 */
[----:B------:R-:W-:Y:S02]  /*1f010*/  PRMT R5, RZ, 0x7610, R5 ;  /* 0x00007610ff057816 */ /* 0x000fe40000000005 */
[----:B------:R-:W-:Y:S01]  /*1f020*/  PRMT R3, RZ, 0x7610, R3 ;  /* 0x00007610ff037816 */ /* 0x000fe20000000003 */
[----:B0-----:R-:W-:Y:S02]  /*1f030*/  @P1 IMAD.MOV.U32 R14, RZ, RZ, R17 ;  /* 0x000000ffff0e1224 */ /* 0x001fe400078e0011 */
[----:B------:R-:W-:-:S05]  /*1f040*/  @P1 IMAD.MOV.U32 R15, RZ, RZ, R18 ;  /* 0x000000ffff0f1224 */ /* 0x000fca00078e0012 */
[----:B------:R0:W4:Y:S01]  /*1f050*/  @P1 LDG.E.U8 R5, desc[UR24][R14.64] ;  /* 0x000000180e051981 */ /* 0x000122000c1e1100 */
[----:B------:R-:W-:Y:S01]  /*1f060*/  PRMT R7, RZ, 0x7610, R7 ;  /* 0x00007610ff077816 */ /* 0x000fe20000000007 */
[----:B0-----:R-:W-:Y:S02]  /*1f070*/  @P1 IMAD.MOV.U32 R14, RZ, RZ, R4 ;  /* 0x000000ffff0e1224 */ /* 0x001fe400078e0004 */
[----:B------:R-:W-:-:S05]  /*1f080*/  @P1 IMAD.MOV.U32 R15, RZ, RZ, R22 ;  /* 0x000000ffff0f1224 */ /* 0x000fca00078e0016 */
[----:B------:R3:W4:Y:S02]  /*1f090*/  @P1 LDG.E.U8 R3, desc[UR24][R14.64] ;  /* 0x000000180e031981 */ /* 0x000724000c1e1100 */
[----:B---3--:R-:W-:Y:S02]  /*1f0a0*/  @P1 IMAD.MOV.U32 R15, RZ, RZ, R21 ;  /* 0x000000ffff0f1224 */ /* 0x008fe400078e0015 */
[----:B--2---:R-:W-:-:S05]  /*1f0b0*/  @P1 IMAD.MOV.U32 R14, RZ, RZ, R16 ;  /* 0x000000ffff0e1224 */ /* 0x004fca00078e0010 */
[----:B------:R-:W2:Y:S04]  /*1f0c0*/  @P1 LDG.E.U8 R7, desc[UR24][R14.64] ;  /* 0x000000180e071981 */ /* 0x000ea8000c1e1100 */
[----:B----4-:R-:W-:Y:S04]  /*1f0d0*/  STL [R1+0xc34], R11 ;  /* 0x000c340b01007387 */ /* 0x010fe80000100800 */
[----:B------:R0:W-:Y:S04]  /*1f0e0*/  STL [R1+0x18], R2 ;  /* 0x0000180201007387 */ /* 0x0001e80000100800 */
[----:B------:R-:W3:Y:S04]  /*1f0f0*/  LDL R0, [R1+0x9d0] ;  /* 0x0009d00001007983 */ /* 0x000ee80000100800 */
[----:B0-----:R-:W4:Y:S04]  /*1f100*/  LDL R2, [R1+0x9cc] ;  /* 0x0009cc0001027983 */ /* 0x001f280000100800 */
[----:B------:R0:W-:Y:S04]  /*1f110*/  STL [R1+0xc28], R8 ;  /* 0x000c280801007387 */ /* 0x0001e80000100800 */
[----:B------:R-:W4:Y:S04]  /*1f120*/  LDL R20, [R1+0x9d4] ;  /* 0x0009d40001147983 */ /* 0x000f280000100800 */
[----:B------:R-:W4:Y:S04]  /*1f130*/  LDL R19, [R1+0x9d8] ;  /* 0x0009d80001137983 */ /* 0x000f280000100800 */
[----:B------:R-:W4:Y:S04]  /*1f140*/  LDL R18, [R1+0x9dc] ;  /* 0x0009dc0001127983 */ /* 0x000f280000100800 */
[----:B------:R-:W4:Y:S04]  /*1f150*/  LDL R17, [R1+0x9e0] ;  /* 0x0009e00001117983 */ /* 0x000f280000100800 */
[----:B------:R-:W-:Y:S04]  /*1f160*/  STL [R1+0xc2c], R5 ;  /* 0x000c2c0501007387 */ /* 0x000fe80000100800 */
[----:B0-----:R-:W4:Y:S04]  /*1f170*/  LDL R8, [R1+0x9e4] ;  /* 0x0009e40001087983 */ /* 0x001f280000100800 */
[----:B------:R-:W4:Y:S04]  /*1f180*/  LDL R4, [R1+0x9e8] ;  /* 0x0009e80001047983 */ /* 0x000f280000100800 */
[----:B------:R-:W-:Y:S04]  /*1f190*/  STL [R1+0xc30], R3 ;  /* 0x000c300301007387 */ /* 0x000fe80000100800 */
[----:B--2---:R-:W-:Y:S04]  /*1f1a0*/  STL [R1+0xc38], R7 ;  /* 0x000c380701007387 */ /* 0x004fe80000100800 */
[----:B------:R-:W2:Y:S04]  /*1f1b0*/  LDL R16, [R1+0x9ec] ;  /* 0x0009ec0001107983 */ /* 0x000ea80000100800 */
[----:B------:R-:W2:Y:S01]  /*1f1c0*/  LDL R11, [R1+0x9f0] ;  /* 0x0009f000010b7983 */ /* 0x000ea20000100800 */
[----:B------:R-:W-:-:S02]  /*1f1d0*/  ISETP.GT.AND P2, PT, R12, 0x2c, PT ;  /* 0x0000002c0c00780c */ /* 0x000fc40003f44270 */
[----:B------:R-:W-:Y:S02]  /*1f1e0*/  PRMT R6, RZ, 0x7610, R6 ;  /* 0x00007610ff067816 */ /* 0x000fe40000000006 */
[----:B------:R-:W-:-:S09]  /*1f1f0*/  PRMT R92, RZ, 0x7610, R92 ;  /* 0x00007610ff5c7816 */ /* 0x000fd2000000005c */
[----:B------:R-:W-:Y:S02]  /*1f200*/  @P2 IMAD.MOV.U32 R14, RZ, RZ, R9 ;  /* 0x000000ffff0e2224 */ /* 0x000fe400078e0009 */
[----:B------:R-:W-:Y:S01]  /*1f210*/  @P2 IMAD.MOV.U32 R15, RZ, RZ, R10 ;  /* 0x000000ffff0f2224 */ /* 0x000fe200078e000a */
[----:B------:R-:W-:Y:S01]  /*1f220*/  PRMT R90, RZ, 0x7610, R90 ;  /* 0x00007610ff5a7816 */ /* 0x000fe2000000005a */
[----:B------:R-:W2:Y:S04]  /*1f230*/  LDL R10, [R1+0x9f4] ;  /* 0x0009f400010a7983 */ /* 0x000ea80000100800 */
[----:B------:R3:W2:Y:S01]  /*1f240*/  @P2 LDG.E.U8 R6, desc[UR24][R14.64] ;  /* 0x000000180e062981 */ /* 0x0006a2000c1e1100 */
[----:B------:R-:W-:Y:S02]  /*1f250*/  PRMT R88, RZ, 0x7610, R88 ;  /* 0x00007610ff587816 */ /* 0x000fe40000000058 */
[----:B------:R-:W-:Y:S01]  /*1f260*/  ISETP.GT.AND P1, PT, R12, 0x2d, PT ;  /* 0x0000002d0c00780c */ /* 0x000fe20003f24270 */
[----:B------:R-:W2:Y:S01]  /*1f270*/  LDL R9, [R1+0x9f8] ;  /* 0x0009f80001097983 */ /* 0x000ea20000100800 */
[----:B---3--:R-:W-:-:S02]  /*1f280*/  @P2 IMAD.MOV.U32 R14, RZ, RZ, R0 ;  /* 0x000000ffff0e2224 */ /* 0x008fc400078e0000 */
[----:B----4-:R-:W-:-:S05]  /*1f290*/  @P2 IMAD.MOV.U32 R15, RZ, RZ, R2 ;  /* 0x000000ffff0f2224 */ /* 0x010fca00078e0002 */
[----:B------:R0:W3:Y:S02]  /*1f2a0*/  @P2 LDG.E.U8 R92, desc[UR24][R14.64] ;  /* 0x000000180e5c2981 */ /* 0x0000e4000c1e1100 */
[----:B0-----:R-:W-:Y:S02]  /*1f2b0*/  @P2 IMAD.MOV.U32 R14, RZ, RZ, R19 ;  /* 0x000000ffff0e2224 */ /* 0x001fe400078e0013 */
[----:B------:R-:W-:-:S05]  /*1f2c0*/  @P2 IMAD.MOV.U32 R15, RZ, RZ, R20 ;  /* 0x000000ffff0f2224 */ /* 0x000fca00078e0014 */
        /* <DEDUP_REMOVED lines=8> */
[----:B------:R2:W4:Y:S02]  /*1f350*/  @P1 LDG.E.U8 R86, desc[UR24][R14.64] ;  /* 0x000000180e561981 */ /* 0x000524000c1e1100 */
[----:B--2---:R-:W-:Y:S02]  /*1f360*/  @P1 IMAD.MOV.U32 R15, RZ, RZ, R16 ;  /* 0x000000ffff0f1224 */ /* 0x004fe400078e0010 */
[----:B------:R-:W-:-:S05]  /*1f370*/  @P1 IMAD.MOV.U32 R14, RZ, RZ, R11 ;  /* 0x000000ffff0e1224 */ /* 0x000fca00078e000b */
[----:B------:R0:W2:Y:S04]  /*1f380*/  @P1 LDG.E.U8 R84, desc[UR24][R14.64] ;  /* 0x000000180e541981 */ /* 0x0000a8000c1e1100 */
[----:B------:R1:W-:Y:S04]  /*1f390*/  STL [R1+0xc40], R6 ;  /* 0x000c400601007387 */ /* 0x0003e80000100800 */
[----:B------:R-:W2:Y:S04]  /*1f3a0*/  LDL R2, [R1+0x9fc] ;  /* 0x0009fc0001027983 */ /* 0x000ea80000100800 */
[----:B------:R-:W2:Y:S04]  /*1f3b0*/  LDL R0, [R1+0xa00] ;  /* 0x000a000001007983 */ /* 0x000ea80000100800 */
[----:B---3--:R-:W-:Y:S04]  /*1f3c0*/  STL [R1+0xc44], R92 ;  /* 0x000c445c01007387 */ /* 0x008fe80000100800 */
[----:B----4-:R-:W-:Y:S04]  /*1f3d0*/  STL [R1+0xc54], R90 ;  /* 0x000c545a01007387 */ /* 0x010fe80000100800 */
[----:B-1----:R-:W3:Y:S04]  /*1f3e0*/  LDL R6, [R1+0x648] ;  /* 0x0006480001067983 */ /* 0x002ee80000100800 */
[----:B------:R-:W4:Y:S04]  /*1f3f0*/  LDL R5, [R1+0x64c] ;  /* 0x00064c0001057983 */ /* 0x000f280000100800 */
[----:B------:R-:W-:Y:S04]  /*1f400*/  STL [R1+0xc58], R88 ;  /* 0x000c585801007387 */ /* 0x000fe80000100800 */
[----:B------:R-:W4:Y:S04]  /*1f410*/  LDL R8, [R1+0x650] ;  /* 0x0006500001087983 */ /* 0x000f280000100800 */
[----:B------:R-:W4:Y:S04]  /*1f420*/  LDL R7, [R1+0x654] ;  /* 0x0006540001077983 */ /* 0x000f280000100800 */
[----:B------:R-:W4:Y:S04]  /*1f430*/  LDL R4, [R1+0x658] ;  /* 0x0006580001047983 */ /* 0x000f280000100800 */
[----:B------:R-:W4:Y:S01]  /*1f440*/  LDL R3, [R1+0x65c] ;  /* 0x00065c0001037983 */ /* 0x000f220000100800 */
[----:B------:R-:W-:Y:S01]  /*1f450*/  PRMT R82, RZ, 0x7610, R82 ;  /* 0x00007610ff527816 */ /* 0x000fe20000000052 */
[----:B0-----:R-:W-:-:S02]  /*1f460*/  @P1 IMAD.MOV.U32 R14, RZ, RZ, R9 ;  /* 0x000000ffff0e1224 */ /* 0x001fc400078e0009 */
[----:B------:R-:W-:Y:S01]  /*1f470*/  STL [R1+0xc5c], R86 ;  /* 0x000c5c5601007387 */ /* 0x000fe20000100800 */
[----:B------:R-:W-:-:S05]  /*1f480*/  @P1 IMAD.MOV.U32 R15, RZ, RZ, R10 ;  /* 0x000000ffff0f1224 */ /* 0x000fca00078e000a */
[----:B------:R0:W4:Y:S04]  /*1f490*/  @P1 LDG.E.U8 R82, desc[UR24][R14.64] ;  /* 0x000000180e521981 */ /* 0x000128000c1e1100 */
[----:B--2---:R-:W-:Y:S04]  /*1f4a0*/  STL [R1+0xc60], R84 ;  /* 0x000c605401007387 */ /* 0x004fe80000100800 */
[----:B------:R-:W2:Y:S04]  /*1f4b0*/  LDL R16, [R1+0x660] ;  /* 0x0006600001107983 */ /* 0x000ea80000100800 */
[----:B------:R-:W2:Y:S01]  /*1f4c0*/  LDL R11, [R1+0x664] ;  /* 0x00066400010b7983 */ /* 0x000ea20000100800 */
[----:B------:R-:W-:-:S02]  /*1f4d0*/  ISETP.GT.AND P2, PT, R12, 0x2e, PT ;  /* 0x0000002e0c00780c */ /* 0x000fc40003f44270 */
[----:B------:R-:W-:Y:S02]  /*1f4e0*/  PRMT R80, RZ, 0x7610, R80 ;  /* 0x00007610ff507816 */ /* 0x000fe40000000050 */
[----:B------:R-:W-:Y:S01]  /*1f4f0*/  PRMT R78, RZ, 0x7610, R78 ;  /* 0x00007610ff4e7816 */ /* 0x000fe2000000004e */
[----:B0-----:R-:W-:Y:S02]  /*1f500*/  @P1 IMAD.MOV.U32 R15, RZ, RZ, R2 ;  /* 0x000000ffff0f1224 */ /* 0x001fe400078e0002 */
[----:B------:R-:W-:-:S05]  /*1f510*/  @P1 IMAD.MOV.U32 R14, RZ, RZ, R0 ;  /* 0x000000ffff0e1224 */ /* 0x000fca00078e0000 */
[----:B------:R3:W2:Y:S01]  /*1f520*/  @P1 LDG.E.U8 R80, desc[UR24][R14.64] ;  /* 0x000000180e501981 */ /* 0x0006a2000c1e1100 */
[----:B------:R-:W-:Y:S01]  /*1f530*/  PRMT R76, RZ, 0x7610, R76 ;  /* 0x00007610ff4c7816 */ /* 0x000fe2000000004c */
[----:B---3--:R-:W-:Y:S02]  /*1f540*/  @P2 IMAD.MOV.U32 R15, RZ, RZ, R6 ;  /* 0x000000ffff0f2224 */ /* 0x008fe400078e0006 */
[----:B----4-:R-:W-:-:S05]  /*1f550*/  @P2 IMAD.MOV.U32 R14, RZ, RZ, R5 ;  /* 0x000000ffff0e2224 */ /* 0x010fca00078e0005 */
[----:B------:R0:W3:Y:S02]  /*1f560*/  @P2 LDG.E.U8 R78, desc[UR24][R14.64] ;  /* 0x000000180e4e2981 */ /* 0x0000e4000c1e1100 */
[----:B0-----:R-:W-:Y:S02]  /*1f570*/  @P2 IMAD.MOV.U32 R15, RZ, RZ, R8 ;  /* 0x000000ffff0f2224 */ /* 0x001fe400078e0008 */
[----:B------:R-:W-:-:S05]  /*1f580*/  @P2 IMAD.MOV.U32 R14, RZ, RZ, R7 ;  /* 0x000000ffff0e2224 */ /* 0x000fca00078e0007 */
[----:B------:R0:W4:Y:S01]  /*1f590*/  @P2 LDG.E.U8 R76, desc[UR24][R14.64] ;  /* 0x000000180e4c2981 */ /* 0x000122000c1e1100 */
[----:B------:R-:W-:Y:S02]  /*1f5a0*/  PRMT R74, RZ, 0x7610, R74 ;  /* 0x00007610ff4a7816 */ /* 0x000fe4000000004a */
[----:B------:R-:W-:Y:S01]  /*1f5b0*/  PRMT R72, RZ, 0x7610, R72 ;  /* 0x00007610ff487816 */ /* 0x000fe20000000048 */
[----:B0-----:R-:W-:Y:S02]  /*1f5c0*/  @P2 IMAD.MOV.U32 R14, RZ, RZ, R3 ;  /* 0x000000ffff0e2224 */ /* 0x001fe400078e0003 */
[----:B------:R-:W-:-:S05]  /*1f5d0*/  @P2 IMAD.MOV.U32 R15, RZ, RZ, R4 ;  /* 0x000000ffff0f2224 */ /* 0x000fca00078e0004 */
[----:B------:R2:W4:Y:S04]  /*1f5e0*/  @P2 LDG.E.U8 R74, desc[UR24][R14.64] ;  /* 0x000000180e4a2981 */ /* 0x000528000c1e1100 */
[----:B------:R-:W-:Y:S04]  /*1f5f0*/  STL [R1+0xc64], R82 ;  /* 0x000c645201007387 */ /* 0x000fe80000100800 */
[----:B------:R-:W4:Y:S04]  /*1f600*/  LDL R2, [R1+0x3f0] ;  /* 0x0003f00001027983 */ /* 0x000f280000100800 */
[----:B------:R-:W4:Y:S04]  /*1f610*/  LDL R0, [R1+0x54c] ;  /* 0x00054c0001007983 */ /* 0x000f280000100800 */
[----:B------:R-:W4:Y:S04]  /*1f620*/  LDL R10, [R1+0x550] ;  /* 0x00055000010a7983 */ /* 0x000f280000100800 */
[----:B------:R-:W4:Y:S01]  /*1f630*/  LDL R9, [R1+0x554] ;  /* 0x0005540001097983 */ /* 0x000f220000100800 */
[----:B--2---:R-:W-:-:S02]  /*1f640*/  @P2 IMAD.MOV.U32 R15, RZ, RZ, R16 ;  /* 0x000000ffff0f2224 */ /* 0x004fc400078e0010 */
[----:B------:R-:W-:-:S05]  /*1f650*/  @P2 IMAD.MOV.U32 R14, RZ, RZ, R11 ;  /* 0x000000ffff0e2224 */ /* 0x000fca00078e000b */
[----:B------:R0:W2:Y:S04]  /*1f660*/  @P2 LDG.E.U8 R72, desc[UR24][R14.64] ;  /* 0x000000180e482981 */ /* 0x0000a8000c1e1100 */
[----:B------:R-:W-:Y:S04]  /*1f670*/  STL [R1+0xc6c], R80 ;  /* 0x000c6c5001007387 */ /* 0x000fe80000100800 */
[----:B------:R-:W2:Y:S04]  /*1f680*/  LDL R6, [R1+0x558] ;  /* 0x0005580001067983 */ /* 0x000ea80000100800 */
[----:B------:R-:W2:Y:S01]  /*1f690*/  LDL R5, [R1+0x55c] ;  /* 0x00055c0001057983 */ /* 0x000ea20000100800 */
[----:B------:R-:W-:-:S03]  /*1f6a0*/  ISETP.GT.AND P1, PT, R12, 0x2f, PT ;  /* 0x0000002f0c00780c */ /* 0x000fc60003f24270 */
[----:B---3--:R-:W-:Y:S04]  /*1f6b0*/  STL [R1+0xc70], R78 ;  /* 0x000c704e01007387 */ /* 0x008fe80000100800 */
[----:B----4-:R-:W-:Y:S04]  /*1f6c0*/  STL [R1+0xc74], R76 ;  /* 0x000c744c01007387 */ /* 0x010fe80000100800 */
[----:B------:R-:W3:Y:S04]  /*1f6d0*/  LDL R8, [R1+0xa04] ;  /* 0x000a040001087983 */ /* 0x000ee80000100800 */
[----:B------:R-:W4:Y:S04]  /*1f6e0*/  LDL R7, [R1+0xa08] ;  /* 0x000a080001077983 */ /* 0x000f280000100800 */
[----:B------:R-:W4:Y:S04]  /*1f6f0*/  LDL R4, [R1+0xa0c] ;  /* 0x000a0c0001047983 */ /* 0x000f280000100800 */
[----:B------:R-:W4:Y:S04]  /*1f700*/  LDL R3, [R1+0xa10] ;  /* 0x000a100001037983 */ /* 0x000f280000100800 */
[----:B------:R-:W-:Y:S04]  /*1f710*/  STL [R1+0xc78], R74 ;  /* 0x000c784a01007387 */ /* 0x000fe80000100800 */
[----:B------:R-:W4:Y:S04]  /*1f720*/  LDL R16, [R1+0xa14] ;  /* 0x000a140001107983 */ /* 0x000f280000100800 */
[----:B------:R-:W4:Y:S01]  /*1f730*/  LDL R11, [R1+0xa18] ;  /* 0x000a1800010b7983 */ /* 0x000f220000100800 */
[----:B0-----:R-:W-:-:S02]  /*1f740*/  @P1 IMAD.MOV.U32 R14, RZ, RZ, R0 ;  /* 0x000000ffff0e1224 */ /* 0x001fc400078e0000 */
[----:B------:R-:W-:Y:S01]  /*1f750*/  @P1 IMAD.MOV.U32 R15, RZ, RZ, R2 ;  /* 0x000000ffff0f1224 */ /* 0x000fe200078e0002 */
[----:B--2---:R0:W-:Y:S04]  /*1f760*/  STL [R1+0xc7c], R72 ;  /* 0x000c7c4801007387 */ /* 0x0041e80000100800 */
[----:B------:R-:W2:Y:S04]  /*1f770*/  LDL R2, [R1+0xa1c] ;  /* 0x000a1c0001027983 */ /* 0x000ea80000100800 */
[----:B------:R-:W2:Y:S01]  /*1f780*/  LDL R0, [R1+0xa20] ;  /* 0x000a200001007983 */ /* 0x000ea20000100800 */
[----:B------:R-:W-:-:S02]  /*1f790*/  PRMT R70, RZ, 0x7610, R70 ;  /* 0x00007610ff467816 */ /* 0x000fc40000000046 */
[----:B------:R-:W-:Y:S01]  /*1f7a0*/  ISETP.GT.AND P4, PT, R12, 0x30, PT ;  /* 0x000000300c00780c */ /* 0x000fe20003f84270 */
[----:B------:R-:W2:Y:S04]  /*1f7b0*/  LDL R18, [R1+0xa2c] ;  /* 0x000a2c0001127983 */ /* 0x000ea80000100800 */
[----:B------:R1:W2:Y:S01]  /*1f7c0*/  @P1 LDG.E.U8 R70, desc[UR24][R14.64] ;  /* 0x000000180e461981 */ /* 0x0002a2000c1e1100 */
[----:B------:R-:W-:-:S03]  /*1f7d0*/  PRMT R68, RZ, 0x7610, R68 ;  /* 0x00007610ff447816 */ /* 0x000fc60000000044 */
[----:B------:R-:W2:Y:S01]  /*1f7e0*/  LDL R17, [R1+0xa30] ;  /* 0x000a300001117983 */ /* 0x000ea20000100800 */
[----:B------:R-:W-:Y:S02]  /*1f7f0*/  PRMT R66, RZ, 0x7610, R66 ;  /* 0x00007610ff427816 */ /* 0x000fe40000000042 */
[----:B------:R-:W-:Y:S01]  /*1f800*/  PRMT R64, RZ, 0x7610, R64 ;  /* 0x00007610ff407816 */ /* 0x000fe20000000040 */
[----:B------:R-:W2:Y:S01]  /*1f810*/  LDL R22, [R1+0xa7c] ;  /* 0x000a7c0001167983 */ /* 0x000ea20000100800 */
[----:B-1----:R-:W-:Y:S02]  /*1f820*/  @P1 IMAD.MOV.U32 R14, RZ, RZ, R9 ;  /* 0x000000ffff0e1224 */ /* 0x002fe400078e0009 */
[----:B------:R-:W-:Y:S01]  /*1f830*/  @P1 IMAD.MOV.U32 R15, RZ, RZ, R10 ;  /* 0x000000ffff0f1224 */ /* 0x000fe200078e000a */
[----:B------:R-:W2:Y:S04]  /*1f840*/  LDL R9, [R1+0xa28] ;  /* 0x000a280001097983 */ /* 0x000ea80000100800 */
[----:B------:R-:W2:Y:S04]  /*1f850*/  LDL R10, [R1+0xa24] ;  /* 0x000a2400010a7983 */ /* 0x000ea80000100800 */
[----:B------:R1:W2:Y:S01]  /*1f860*/  @P1 LDG.E.U8 R68, desc[UR24][R14.64] ;  /* 0x000000180e441981 */ /* 0x0002a2000c1e1100 */
[----:B------:R-:W-:-:S02]  /*1f870*/  PRMT R62, RZ, 0x7610, R62 ;  /* 0x00007610ff3e7816 */ /* 0x000fc4000000003e */
[----:B------:R-:W-:Y:S01]  /*1f880*/  PRMT R60, RZ, 0x7610, R60 ;  /* 0x00007610ff3c7816 */ /* 0x000fe2000000003c */
[----:B------:R-:W2:Y:S01]  /*1f890*/  LDL R25, [R1+0xa8c] ;  /* 0x000a8c0001197983 */ /* 0x000ea20000100800 */
[----:B------:R-:W-:Y:S02]  /*1f8a0*/  ISETP.GT.AND P2, PT, R12, 0x31, PT ;  /* 0x000000310c00780c */ /* 0x000fe40003f44270 */
        /* <DEDUP_REMOVED lines=10> */
[----:B------:R-:W-:Y:S02]  /*1f950*/  PRMT R52, RZ, 0x7610, R52 ;  /* 0x00007610ff347816 */ /* 0x000fe40000000034 */
[----:B------:R-:W-:Y:S01]  /*1f960*/  PRMT R50, RZ, 0x7610, R50 ;  /* 0x00007610ff327816 */ /* 0x000fe20000000032 */
[----:B------:R-:W2:Y:S01]  /*1f970*/  LDL R31, [R1+0xaa4] ;  /* 0x000aa400011f7983 */ /* 0x000ea20000100800 */
[----:B------:R-:W-:Y:S02]  /*1f980*/  PRMT R13, RZ, 0x7610, R13 ;  /* 0x00007610ff0d7816 */ /* 0x000fe4000000000d */
[----:B------:R-:W-:Y:S01]  /*1f990*/  PRMT R48, RZ, 0x7610, R48 ;  /* 0x00007610ff307816 */ /* 0x000fe20000000030 */
[----:B------:R-:W2:Y:S01]  /*1f9a0*/  LDL R30, [R1+0xaa8] ;  /* 0x000aa800011e7983 */ /* 0x000ea20000100800 */
[----:B---3--:R-:W-:-:S03]  /*1f9b0*/  @P4 IMAD.MOV.U32 R15, RZ, RZ, R8 ;  /* 0x000000ffff0f4224 */ /* 0x008fc600078e0008 */
[----:B------:R-:W3:Y:S01]  /*1f9c0*/  LDL R8, [R1+0xa3c] ;  /* 0x000a3c0001087983 */ /* 0x000ee20000100800 */
[----:B----4-:R-:W-:-:S03]  /*1f9d0*/  @P4 IMAD.MOV.U32 R14, RZ, RZ, R7 ;  /* 0x000000ffff0e4224 */ /* 0x010fc600078e0007 */
[----:B------:R-:W4:Y:S04]  /*1f9e0*/  LDL R7, [R1+0xa40] ;  /* 0x000a400001077983 */ /* 0x000f280000100800 */
[----:B------:R1:W3:Y:S01]  /*1f9f0*/  @P4 LDG.E.U8 R64, desc[UR24][R14.64] ;  /* 0x000000180e404981 */ /* 0x0002e2000c1e1100 */
[----:B------:R-:W-:-:S03]  /*1fa00*/  ISETP.GT.AND P5, PT, R12, 0x38, PT ;  /* 0x000000380c00780c */ /* 0x000fc60003fa4270 */
[----:B------:R-:W3:Y:S01]  /*1fa10*/  LDL R36, [R1+0xaac] ;  /* 0x000aac0001247983 */ /* 0x000ee20000100800 */
[----:B------:R-:W-:Y:S02]  /*1fa20*/  PRMT R49, RZ, 0x7610, R49 ;  /* 0x00007610ff317816 */ /* 0x000fe40000000031 */
[----:B------:R-:W-:Y:S01]  /*1fa30*/  PRMT R51, RZ, 0x7610, R51 ;  /* 0x00007610ff337816 */ /* 0x000fe20000000033 */
[----:B0-----:R-:W3:Y:S01]  /*1fa40*/  LDL R72, [R1+0x418] ;  /* 0x0004180001487983 */ /* 0x001ee20000100800 */
[----:B-1----:R-:W-:Y:S02]  /*1fa50*/  @P4 IMAD.MOV.U32 R14, RZ, RZ, R3 ;  /* 0x000000ffff0e4224 */ /* 0x002fe400078e0003 */
[----:B------:R-:W-:Y:S01]  /*1fa60*/  @P4 IMAD.MOV.U32 R15, RZ, RZ, R4 ;  /* 0x000000ffff0f4224 */ /* 0x000fe200078e0004 */
[----:B------:R-:W3:Y:S04]  /*1fa70*/  LDL R3, [R1+0xa48] ;  /* 0x000a480001037983 */ /* 0x000ee80000100800 */
[----:B------:R-:W3:Y:S04]  /*1fa80*/  LDL R4, [R1+0xa44] ;  /* 0x000a440001047983 */ /* 0x000ee80000100800 */
[----:B------:R0:W3:Y:S02]  /*1fa90*/  @P4 LDG.E.U8 R62, desc[UR24][R14.64] ;  /* 0x000000180e3e4981 */ /* 0x0000e4000c1e1100 */
[----:B0-----:R-:W-:-:S02]  /*1faa0*/  @P4 IMAD.MOV.U32 R15, RZ, RZ, R16 ;  /* 0x000000ffff0f4224 */ /* 0x001fc400078e0010 */
[----:B------:R-:W-:Y:S01]  /*1fab0*/  @P4 IMAD.MOV.U32 R14, RZ, RZ, R11 ;  /* 0x000000ffff0e4224 */ /* 0x000fe200078e000b */
[----:B------:R-:W3:Y:S04]  /*1fac0*/  LDL R16, [R1+0xa4c] ;  /* 0x000a4c0001107983 */ /* 0x000ee80000100800 */
[----:B------:R-:W3:Y:S04]  /*1fad0*/  LDL R11, [R1+0xa50] ;  /* 0x000a5000010b7983 */ /* 0x000ee80000100800 */
[----:B------:R2:W3:Y:S02]  /*1fae0*/  @P4 LDG.E.U8 R60, desc[UR24][R14.64] ;  /* 0x000000180e3c4981 */ /* 0x0004e4000c1e1100 */
[----:B--2---:R-:W-:-:S02]  /*1faf0*/  @P4 IMAD.MOV.U32 R15, RZ, RZ, R2 ;  /* 0x000000ffff0f4224 */ /* 0x004fc400078e0002 */
[----:B------:R-:W2:Y:S01]  /*1fb00*/  LDL R2, [R1+0xa54] ;  /* 0x000a540001027983 */ /* 0x000ea20000100800 */
[----:B------:R-:W-:-:S03]  /*1fb10*/  @P4 IMAD.MOV.U32 R14, RZ, RZ, R0 ;  /* 0x000000ffff0e4224 */ /* 0x000fc600078e0000 */
[----:B------:R-:W2:Y:S04]  /*1fb20*/  LDL R0, [R1+0xa58] ;  /* 0x000a580001007983 */ /* 0x000ea80000100800 */
[----:B------:R0:W2:Y:S01]  /*1fb30*/  @P4 LDG.E.U8 R58, desc[UR24][R14.64] ;  /* 0x000000180e3a4981 */ /* 0x0000a2000c1e1100 */
[----:B------:R-:W-:Y:S01]  /*1fb40*/  ISETP.GT.AND P4, PT, R12, 0x32, PT ;  /* 0x000000320c00780c */ /* 0x000fe20003f84270 */
[----:B0-----:R-:W-:Y:S02]  /*1fb50*/  @P2 IMAD.MOV.U32 R14, RZ, RZ, R9 ;  /* 0x000000ffff0e2224 */ /* 0x001fe400078e0009 */
[----:B------:R-:W2:Y:S01]  /*1fb60*/  LDL R9, [R1+0xa60] ;  /* 0x000a600001097983 */ /* 0x000ea20000100800 */
[----:B------:R-:W-:-:S03]  /*1fb70*/  @P2 IMAD.MOV.U32 R15, RZ, RZ, R10 ;  /* 0x000000ffff0f2224 */ /* 0x000fc600078e000a */
[----:B------:R-:W2:Y:S04]  /*1fb80*/  LDL R10, [R1+0xa5c] ;  /* 0x000a5c00010a7983 */ /* 0x000ea80000100800 */
[----:B------:R0:W2:Y:S02]  /*1fb90*/  @P2 LDG.E.U8 R56, desc[UR24][R14.64] ;  /* 0x000000180e382981 */ /* 0x0000a4000c1e1100 */
[----:B0-----:R-:W-:Y:S02]  /*1fba0*/  @P2 IMAD.MOV.U32 R14, RZ, RZ, R17 ;  /* 0x000000ffff0e2224 */ /* 0x001fe400078e0011 */
[----:B------:R-:W-:-:S05]  /*1fbb0*/  @P2 IMAD.MOV.U32 R15, RZ, RZ, R18 ;  /* 0x000000ffff0f2224 */ /* 0x000fca00078e0012 */
[----:B------:R0:W2:Y:S02]  /*1fbc0*/  @P2 LDG.E.U8 R54, desc[UR24][R14.64] ;  /* 0x000000180e362981 */ /* 0x0000a4000c1e1100 */
[----:B0-----:R-:W-:Y:S02]  /*1fbd0*/  @P2 IMAD.MOV.U32 R14, RZ, RZ, R5 ;  /* 0x000000ffff0e2224 */ /* 0x001fe400078e0005 */
[----:B------:R-:W-:Y:S01]  /*1fbe0*/  @P2 IMAD.MOV.U32 R15, RZ, RZ, R6 ;  /* 0x000000ffff0f2224 */ /* 0x000fe200078e0006 */
[----:B------:R-:W2:Y:S04]  /*1fbf0*/  LDL R5, [R1+0xa68] ;  /* 0x000a680001057983 */ /* 0x000ea80000100800 */
[----:B------:R-:W2:Y:S04]  /*1fc00*/  LDL R6, [R1+0xa64] ;  /* 0x000a640001067983 */ /* 0x000ea80000100800 */
[----:B------:R4:W2:Y:S02]  /*1fc10*/  @P2 LDG.E.U8 R52, desc[UR24][R14.64] ;  /* 0x000000180e342981 */ /* 0x0008a4000c1e1100 */
[----:B----4-:R-:W-:-:S02]  /*1fc20*/  @P2 IMAD.MOV.U32 R14, RZ, RZ, R7 ;  /* 0x000000ffff0e2224 */ /* 0x010fc400078e0007 */
[----:B---3--:R-:W-:Y:S01]  /*1fc30*/  @P2 IMAD.MOV.U32 R15, RZ, RZ, R8 ;  /* 0x000000ffff0f2224 */ /* 0x008fe200078e0008 */
[----:B------:R-:W3:Y:S04]  /*1fc40*/  LDL R7, [R1+0xa70] ;  /* 0x000a700001077983 */ /* 0x000ee80000100800 */
[----:B------:R-:W4:Y:S04]  /*1fc50*/  LDL R8, [R1+0xa6c] ;  /* 0x000a6c0001087983 */ /* 0x000f280000100800 */
[----:B------:R0:W4:Y:S02]  /*1fc60*/  @P2 LDG.E.U8 R50, desc[UR24][R14.64] ;  /* 0x000000180e322981 */ /* 0x000124000c1e1100 */
[----:B0-----:R-:W-:-:S02]  /*1fc70*/  @P4 IMAD.MOV.U32 R14, RZ, RZ, R3 ;  /* 0x000000ffff0e4224 */ /* 0x001fc400078e0003 */
[----:B------:R-:W-:Y:S01]  /*1fc80*/  @P4 IMAD.MOV.U32 R15, RZ, RZ, R4 ;  /* 0x000000ffff0f4224 */ /* 0x000fe200078e0004 */
[----:B------:R-:W4:Y:S04]  /*1fc90*/  LDL R3, [R1+0xa78] ;  /* 0x000a780001037983 */ /* 0x000f280000100800 */
[----:B------:R-:W4:Y:S01]  /*1fca0*/  LDL R4, [R1+0xa74] ;  /* 0x000a740001047983 */ /* 0x000f220000100800 */
[----:B------:R-:W-:Y:S01]  /*1fcb0*/  @P4 IMAD.MOV.U32 R17, RZ, RZ, R16 ;  /* 0x000000ffff114224 */ /* 0x000fe200078e0010 */
[----:B------:R-:W-:Y:S02]  /*1fcc0*/  ISETP.GT.AND P2, PT, R12, 0x33, PT ;  /* 0x000000330c00780c */ /* 0x000fe40003f44270 */
[----:B------:R-:W4:Y:S01]  /*1fcd0*/  @P4 LDG.E.U8 R48, desc[UR24][R14.64] ;  /* 0x000000180e304981 */ /* 0x000f22000c1e1100 */
[----:B------:R-:W-:-:S03]  /*1fce0*/  @P4 IMAD.MOV.U32 R16, RZ, RZ, R11 ;  /* 0x000000ffff104224 */ /* 0x000fc600078e000b */
[----:B------:R-:W4:Y:S04]  /*1fcf0*/  LDL R11, [R1+0xa80] ;  /* 0x000a8000010b7983 */ /* 0x000f280000100800 */
[----:B------:R2:W4:Y:S02]  /*1fd00*/  @P4 LDG.E.U8 R13, desc[UR24][R16.64] ;  /* 0x00000018100d4981 */ /* 0x000524000c1e1100 */
[----:B--2---:R-:W-:Y:S02]  /*1fd10*/  @P4 IMAD.MOV.U32 R17, RZ, RZ, R2 ;  /* 0x000000ffff114224 */ /* 0x004fe400078e0002 */
[----:B------:R-:W2:Y:S01]  /*1fd20*/  LDL R2, [R1+0xa84] ;  /* 0x000a840001027983 */ /* 0x000ea20000100800 */
[----:B------:R-:W-:-:S03]  /*1fd30*/  @P4 IMAD.MOV.U32 R16, RZ, RZ, R0 ;  /* 0x000000ffff104224 */ /* 0x000fc600078e0000 */
[----:B------:R-:W2:Y:S01]  /*1fd40*/  LDL R0, [R1+0xa88] ;  /* 0x000a880001007983 */ /* 0x000ea20000100800 */
[----:B------:R-:W-:Y:S02]  /*1fd50*/  PRMT R15, RZ, 0x7610, R15 ;  /* 0x00007610ff0f7816 */ /* 0x000fe4000000000f */
[----:B------:R-:W-:-:S06]  /*1fd60*/  PRMT R14, RZ, 0x7610, R14 ;  /* 0x00007610ff0e7816 */ /* 0x000fcc000000000e */
[----:B------:R0:W2:Y:S01]  /*1fd70*/  @P4 LDG.E.U8 R14, desc[UR24][R16.64] ;  /* 0x00000018100e4981 */ /* 0x0000a2000c1e1100 */
[----:B------:R-:W-:-:S03]  /*1fd80*/  @P4 IMAD.MOV.U32 R18, RZ, RZ, R9 ;  /* 0x000000ffff124224 */ /* 0x000fc600078e0009 */
[----:B------:R-:W2:Y:S01]  /*1fd90*/  LDL R9, [R1+0xa98] ;  /* 0x000a980001097983 */ /* 0x000ea20000100800 */
[----:B------:R-:W-:-:S03]  /*1fda0*/  @P4 IMAD.MOV.U32 R19, RZ, RZ, R10 ;  /* 0x000000ffff134224 */ /* 0x000fc600078e000a */
[----:B------:R-:W2:Y:S04]  /*1fdb0*/  LDL R10, [R1+0xa94] ;  /* 0x000a9400010a7983 */ /* 0x000ea80000100800 */
[----:B------:R1:W2:Y:S01]  /*1fdc0*/  @P4 LDG.E.U8 R15, desc[UR24][R18.64] ;  /* 0x00000018120f4981 */ /* 0x0002a2000c1e1100 */
[----:B0-----:R-:W-:Y:S02]  /*1fdd0*/  PRMT R17, RZ, 0x7610, R17 ;  /* 0x00007610ff117816 */ /* 0x001fe40000000011 */
[----:B------:R-:W-:Y:S02]  /*1fde0*/  PRMT R16, RZ, 0x7610, R16 ;  /* 0x00007610ff107816 */ /* 0x000fe40000000010 */
[----:B------:R-:W-:Y:S01]  /*1fdf0*/  ISETP.GT.AND P4, PT, R12, 0x34, PT ;  /* 0x000000340c00780c */ /* 0x000fe20003f84270 */
[----:B-1----:R-:W-:-:S02]  /*1fe00*/  @P2 IMAD.MOV.U32 R18, RZ, RZ, R5 ;  /* 0x000000ffff122224 */ /* 0x002fc400078e0005 */
[----:B------:R-:W2:Y:S01]  /*1fe10*/  LDL R5, [R1+0xaa0] ;  /* 0x000aa00001057983 */ /* 0x000ea20000100800 */
[----:B------:R-:W-:-:S03]  /*1fe20*/  @P2 IMAD.MOV.U32 R19, RZ, RZ, R6 ;  /* 0x000000ffff132224 */ /* 0x000fc600078e0006 */
[----:B------:R-:W2:Y:S01]  /*1fe30*/  LDL R6, [R1+0xa9c] ;  /* 0x000a9c0001067983 */ /* 0x000ea20000100800 */
[----:B------:R-:W-:-:S03]  /*1fe40*/  @P2 IMAD.MOV.U32 R23, RZ, RZ, R22 ;  /* 0x000000ffff172224 */ /* 0x000fc600078e0016 */
[----:B------:R-:W2:Y:S01]  /*1fe50*/  @P2 LDG.E.U8 R16, desc[UR24][R18.64] ;  /* 0x0000001812102981 */ /* 0x000ea2000c1e1100 */
[----:B---3--:R-:W-:-:S03]  /*1fe60*/  @P2 IMAD.MOV.U32 R20, RZ, RZ, R7 ;  /* 0x000000ffff142224 */ /* 0x008fc600078e0007 */
[----:B------:R-:W3:Y:S01]  /*1fe70*/  LDL R7, [R1+0xac8] ;  /* 0x000ac80001077983 */ /* 0x000ee20000100800 */
[----:B----4-:R-:W-:-:S03]  /*1fe80*/  @P2 IMAD.MOV.U32 R21, RZ, RZ, R8 ;  /* 0x000000ffff152224 */ /* 0x010fc600078e0008 */
[----:B------:R-:W4:Y:S04]  /*1fe90*/  LDL R8, [R1+0xac4] ;  /* 0x000ac40001087983 */ /* 0x000f280000100800 */
[----:B------:R0:W4:Y:S02]  /*1fea0*/  @P2 LDG.E.U8 R17, desc[UR24][R20.64] ;  /* 0x0000001814112981 */ /* 0x000124000c1e1100 */
[----:B0-----:R-:W-:Y:S02]  /*1feb0*/  @P2 IMAD.MOV.U32 R20, RZ, RZ, R3 ;  /* 0x000000ffff142224 */ /* 0x001fe400078e0003 */
[----:B------:R-:W4:Y:S01]  /*1fec0*/  LDL R3, [R1+0xad0] ;  /* 0x000ad00001037983 */ /* 0x000f220000100800 */
[----:B------:R-:W-:-:S03]  /*1fed0*/  @P2 IMAD.MOV.U32 R21, RZ, RZ, R4 ;  /* 0x000000ffff152224 */ /* 0x000fc600078e0004 */
[----:B------:R-:W4:Y:S01]  /*1fee0*/  LDL R4, [R1+0xacc] ;  /* 0x000acc0001047983 */ /* 0x000f220000100800 */
[----:B------:R-:W-:Y:S01]  /*1fef0*/  PRMT R19, RZ, 0x7610, R19 ;  /* 0x00007610ff137816 */ /* 0x000fe20000000013 */
[----:B------:R-:W-:Y:S02]  /*1ff00*/  @P2 IMAD.MOV.U32 R22, RZ, RZ, R11 ;  /* 0x000000ffff162224 */ /* 0x000fe400078e000b */
[----:B------:R-:W4:Y:S04]  /*1ff10*/  LDL R11, [R1+0xad8] ;  /* 0x000ad800010b7983 */ /* 0x000f280000100800 */
[----:B------:R2:W4:Y:S02]  /*1ff20*/  @P2 LDG.E.U8 R19, desc[UR24][R22.64] ;  /* 0x0000001816132981 */ /* 0x000524000c1e1100 */
[----:B--2---:R-:W-:-:S02]  /*1ff30*/  @P4 IMAD.MOV.U32 R23, RZ, RZ, R2 ;  /* 0x000000ffff174224 */ /* 0x004fc400078e0002 */
[----:B------:R-:W2:Y:S01]  /*1ff40*/  LDL R2, [R1+0xadc] ;  /* 0x000adc0001027983 */ /* 0x000ea20000100800 */
[----:B------:R-:W-:-:S03]  /*1ff50*/  @P4 IMAD.MOV.U32 R22, RZ, RZ, R0 ;  /* 0x000000ffff164224 */ /* 0x000fc600078e0000 */
[----:B------:R-:W2:Y:S01]  /*1ff60*/  LDL R0, [R1+0xae0] ;  /* 0x000ae00001007983 */ /* 0x000ea20000100800 */
[----:B------:R-:W-:-:S06]  /*1ff70*/  PRMT R18, RZ, 0x7610, R18 ;  /* 0x00007610ff127816 */ /* 0x000fcc0000000012 */
[----:B------:R0:W2:Y:S02]  /*1ff80*/  @P2 LDG.E.U8 R18, desc[UR24][R20.64] ;  /* 0x0000001814122981 */ /* 0x0000a4000c1e1100 */
[----:B0-----:R-:W-:Y:S02]  /*1ff90*/  PRMT R20, RZ, 0x7610, R20 ;  /* 0x00007610ff147816 */ /* 0x001fe40000000014 */
[----:B------:R-:W-:-:S04]  /*1ffa0*/  PRMT R21, RZ, 0x7610, R21 ;  /* 0x00007610ff157816 */ /* 0x000fc80000000015 */
[----:B------:R0:W2:Y:S04]  /*1ffb0*/  @P4 LDG.E.U8 R20, desc[UR24][R22.64] ;  /* 0x0000001816144981 */ /* 0x0000a8000c1e1100 */
[----:B------:R1:W2:Y:S01]  /*1ffc0*/  @P4 LDG.E.U8 R21, desc[UR24][R24.64] ;  /* 0x0000001818154981 */ /* 0x0002a2000c1e1100 */
[----:B0-----:R-:W-:Y:S01]  /*1ffd0*/  PRMT R22, RZ, 0x7610, R22 ;  /* 0x00007610ff167816 */ /* 0x001fe20000000016 */
[----:B-1----:R-:W-:Y:S02]  /*1ffe0*/  @P4 IMAD.MOV.U32 R24, RZ, RZ, R9 ;  /* 0x000000ffff184224 */ /* 0x002fe400078e0009 */
[----:B------:R-:W-:Y:S01]  /*1fff0*/  @P4 IMAD.MOV.U32 R25, RZ, RZ, R10 ;  /* 0x000000ffff194224 */ /* 0x000fe200078e000a */
[----:B------:R-:W2:Y:S04]  /*20000*/  LDL R9, [R1+0xae8] ;  /* 0x000ae80001097983 */ /* 0x000ea80000100800 */
[----:B------:R-:W2:Y:S01]  /*20010*/  LDL R10, [R1+0xae4] ;  /* 0x000ae400010a7983 */ /* 0x000ea20000100800 */
[----:B------:R-:W-:-:S03]  /*20020*/  PRMT R23, RZ, 0x7610, R23 ;  /* 0x00007610ff177816 */ /* 0x000fc60000000017 */
[----:B------:R0:W2:Y:S02]  /*20030*/  @P4 LDG.E.U8 R22, desc[UR24][R24.64] ;  /* 0x0000001818164981 */ /* 0x0000a4000c1e1100 */
[----:B0-----:R-:W-:Y:S02]  /*20040*/  @P4 IMAD.MOV.U32 R24, RZ, RZ, R5 ;  /* 0x000000ffff184224 */ /* 0x001fe400078e0005 */
[----:B------:R-:W2:Y:S01]  /*20050*/  LDL R5, [R1+0xaf0] ;  /* 0x000af00001057983 */ /* 0x000ea20000100800 */
[----:B------:R-:W-:-:S03]  /*20060*/  @P4 IMAD.MOV.U32 R25, RZ, RZ, R6 ;  /* 0x000000ffff194224 */ /* 0x000fc600078e0006 */
[----:B------:R-:W2:Y:S04]  /*20070*/  LDL R6, [R1+0xaec] ;  /* 0x000aec0001067983 */ /* 0x000ea80000100800 */
[----:B------:R0:W2:Y:S02]  /*20080*/  @P4 LDG.E.U8 R23, desc[UR24][R24.64] ;  /* 0x0000001818174981 */ /* 0x0000a4000c1e1100 */
[----:B0-----:R-:W-:Y:S01]  /*20090*/  PRMT R24, RZ, 0x7610, R24 ;  /* 0x00007610ff187816 */ /* 0x001fe20000000018 */
[----:B---3--:R-:W-:Y:S02]  /*200a0*/  @P5 IMAD.MOV.U32 R26, RZ, RZ, R7 ;  /* 0x000000ffff1a5224 */ /* 0x008fe400078e0007 */
[----:B------:R-:W3:Y:S01]  /*200b0*/  LDL R7, [R1+0xaf8] ;  /* 0x000af80001077983 */ /* 0x000ee20000100800 */
[----:B----4-:R-:W-:-:S03]  /*200c0*/  @P5 IMAD.MOV.U32 R27, RZ, RZ, R8 ;  /* 0x000000ffff1b5224 */ /* 0x010fc600078e0008 */
[----:B------:R-:W4:Y:S04]  /*200d0*/  LDL R8, [R1+0xaf4] ;  /* 0x000af40001087983 */ /* 0x000f280000100800 */
[----:B------:R0:W4:Y:S01]  /*200e0*/  @P5 LDG.E.U8 R24, desc[UR24][R26.64] ;  /* 0x000000181a185981 */ /* 0x000122000c1e1100 */
[----:B------:R-:W-:Y:S01]  /*200f0*/  PRMT R25, RZ, 0x7610, R25 ;  /* 0x00007610ff197816 */ /* 0x000fe20000000019 */
[----:B0-----:R-:W-:Y:S02]  /*20100*/  @P5 IMAD.MOV.U32 R26, RZ, RZ, R3 ;  /* 0x000000ffff1a5224 */ /* 0x001fe400078e0003 */
[----:B------:R-:W4:Y:S01]  /*20110*/  LDL R3, [R1+0xb00] ;  /* 0x000b000001037983 */ /* 0x000f220000100800 */
[----:B------:R-:W-:-:S03]  /*20120*/  @P5 IMAD.MOV.U32 R27, RZ, RZ, R4 ;  /* 0x000000ffff1b5224 */ /* 0x000fc600078e0004 */
[----:B------:R-:W4:Y:S01]  /*20130*/  LDL R4, [R1+0xafc] ;  /* 0x000afc0001047983 */ /* 0x000f220000100800 */
[----:B------:R-:W-:-:S03]  /*20140*/  @P5 IMAD.MOV.U32 R29, RZ, RZ, R28 ;  /* 0x000000ffff1d5224 */ /* 0x000fc600078e001c */
[----:B------:R0:W4:Y:S01]  /*20150*/  @P5 LDG.E.U8 R25, desc[UR24][R26.64] ;  /* 0x000000181a195981 */ /* 0x000122000c1e1100 */
[----:B------:R-:W-:Y:S01]  /*20160*/  @P5 IMAD.MOV.U32 R28, RZ, RZ, R11 ;  /* 0x000000ffff1c5224 */ /* 0x000fe200078e000b */
[----:B------:R-:W-:Y:S02]  /*20170*/  ISETP.GT.AND P2, PT, R12, 0x35, PT ;  /* 0x000000350c00780c */ /* 0x000fe40003f44270 */
[----:B------:R-:W4:Y:S01]  /*20180*/  LDL R11, [R1+0xab0] ;  /* 0x000ab000010b7983 */ /* 0x000f220000100800 */
[----:B0-----:R-:W-:-:S06]  /*20190*/  PRMT R26, RZ, 0x7610, R26 ;  /* 0x00007610ff1a7816 */ /* 0x001fcc000000001a */
[----:B------:R2:W4:Y:S02]  /*201a0*/  @P5 LDG.E.U8 R26, desc[UR24][R28.64] ;  /* 0x000000181c1a5981 */ /* 0x000524000c1e1100 */
[----:B--2---:R-:W-:Y:S02]  /*201b0*/  @P5 IMAD.MOV.U32 R29, RZ, RZ, R2 ;  /* 0x000000ffff1d5224 */ /* 0x004fe400078e0002 */
[----:B------:R-:W2:Y:S01]  /*201c0*/  LDL R2, [R1+0xb04] ;  /* 0x000b040001027983 */ /* 0x000ea20000100800 */
[----:B------:R-:W-:-:S03]  /*201d0*/  @P5 IMAD.MOV.U32 R28, RZ, RZ, R0 ;  /* 0x000000ffff1c5224 */ /* 0x000fc600078e0000 */
[----:B------:R-:W2:Y:S01]  /*201e0*/  LDL R0, [R1+0xb08] ;  /* 0x000b080001007983 */ /* 0x000ea20000100800 */
[----:B------:R-:W-:Y:S02]  /*201f0*/  PRMT R27, RZ, 0x7610, R27 ;  /* 0x00007610ff1b7816 */ /* 0x000fe4000000001b */
[----:B------:R-:W-:-:S04]  /*20200*/  ISETP.GT.AND P4, PT, R12, 0x39, PT ;  /* 0x000000390c00780c */ /* 0x000fc80003f84270 */
[----:B------:R0:W2:Y:S02]  /*20210*/  @P5 LDG.E.U8 R27, desc[UR24][R28.64] ;  /* 0x000000181c1b5981 */ /* 0x0000a4000c1e1100 */
[----:B0-----:R-:W-:Y:S02]  /*20220*/  PRMT R28, RZ, 0x7610, R28 ;  /* 0x00007610ff1c7816 */ /* 0x001fe4000000001c */
[----:B------:R-:W-:-:S04]  /*20230*/  PRMT R29, RZ, 0x7610, R29 ;  /* 0x00007610ff1d7816 */ /* 0x000fc8000000001d */
[----:B------:R0:W2:Y:S02]  /*20240*/  @P2 LDG.E.U8 R28, desc[UR24][R30.64] ;  /* 0x000000181e1c2981 */ /* 0x0000a4000c1e1100 */
[----:B0-----:R-:W-:Y:S02]  /*20250*/  @P4 IMAD.MOV.U32 R30, RZ, RZ, R9 ;  /* 0x000000ffff1e4224 */ /* 0x001fe400078e0009 */
[----:B------:R-:W2:Y:S01]  /*20260*/  LDL R9, [R1+0xb10] ;  /* 0x000b100001097983 */ /* 0x000ea20000100800 */
[----:B------:R-:W-:-:S03]  /*20270*/  @P4 IMAD.MOV.U32 R31, RZ, RZ, R10 ;  /* 0x000000ffff1f4224 */ /* 0x000fc600078e000a */
[----:B------:R-:W2:Y:S04]  /*20280*/  LDL R10, [R1+0xb0c] ;  /* 0x000b0c00010a7983 */ /* 0x000ea80000100800 */
[----:B------:R0:W2:Y:S02]  /*20290*/  @P4 LDG.E.U8 R29, desc[UR24][R30.64] ;  /* 0x000000181e1d4981 */ /* 0x0000a4000c1e1100 */
[----:B0-----:R-:W-:Y:S01]  /*202a0*/  PRMT R30, RZ, 0x7610, R30 ;  /* 0x00007610ff1e7816 */ /* 0x001fe2000000001e */
[----:B------:R-:W-:Y:S02]  /*202b0*/  @P4 IMAD.MOV.U32 R32, RZ, RZ, R5 ;  /* 0x000000ffff204224 */ /* 0x000fe400078e0005 */
[----:B------:R-:W-:Y:S01]  /*202c0*/  @P4 IMAD.MOV.U32 R33, RZ, RZ, R6 ;  /* 0x000000ffff214224 */ /* 0x000fe200078e0006 */
[----:B------:R-:W-:Y:S01]  /*202d0*/  PRMT R31, RZ, 0x7610, R31 ;  /* 0x00007610ff1f7816 */ /* 0x000fe2000000001f */
[----:B------:R-:W2:Y:S04]  /*202e0*/  LDL R6, [R1+0xb14] ;  /* 0x000b140001067983 */ /* 0x000ea80000100800 */
[----:B------:R3:W2:Y:S04]  /*202f0*/  @P4 LDG.E.U8 R30, desc[UR24][R32.64] ;  /* 0x00000018201e4981 */ /* 0x0006a8000c1e1100 */
[----:B------:R-:W2:Y:S01]  /*20300*/  LDL R5, [R1+0xb18] ;  /* 0x000b180001057983 */ /* 0x000ea20000100800 */
[----:B---3--:R-:W-:-:S03]  /*20310*/  @P4 IMAD.MOV.U32 R32, RZ, RZ, R7 ;  /* 0x000000ffff204224 */ /* 0x008fc600078e0007 */
[----:B------:R-:W3:Y:S01]  /*20320*/  LDL R7, [R1+0xb20] ;  /* 0x000b200001077983 */ /* 0x000ee20000100800 */
[----:B----4-:R-:W-:-:S03]  /*20330*/  @P4 IMAD.MOV.U32 R33, RZ, RZ, R8 ;  /* 0x000000ffff214224 */ /* 0x010fc600078e0008 */
[----:B------:R-:W4:Y:S04]  /*20340*/  LDL R8, [R1+0xb1c] ;  /* 0x000b1c0001087983 */ /* 0x000f280000100800 */
[----:B------:R0:W4:Y:S02]  /*20350*/  @P4 LDG.E.U8 R31, desc[UR24][R32.64] ;  /* 0x00000018201f4981 */ /* 0x000124000c1e1100 */
[----:B0-----:R-:W-:Y:S01]  /*20360*/  PRMT R32, RZ, 0x7610, R32 ;  /* 0x00007610ff207816 */ /* 0x001fe20000000020 */
[----:B------:R-:W-:Y:S02]  /*20370*/  @P4 IMAD.MOV.U32 R34, RZ, RZ, R3 ;  /* 0x000000ffff224224 */ /* 0x000fe400078e0003 */
[----:B------:R-:W4:Y:S01]  /*20380*/  LDL R3, [R1+0xab8] ;  /* 0x000ab80001037983 */ /* 0x000f220000100800 */
[----:B------:R-:W-:-:S03]  /*20390*/  @P4 IMAD.MOV.U32 R35, RZ, RZ, R4 ;  /* 0x000000ffff234224 */ /* 0x000fc600078e0004 */
[----:B------:R-:W4:Y:S04]  /*203a0*/  LDL R4, [R1+0xab4] ;  /* 0x000ab40001047983 */ /* 0x000f280000100800 */
[----:B------:R0:W4:Y:S01]  /*203b0*/  @P4 LDG.E.U8 R32, desc[UR24][R34.64] ;  /* 0x0000001822204981 */ /* 0x000122000c1e1100 */
[----:B------:R-:W-:Y:S01]  /*203c0*/  ISETP.GT.AND P4, PT, R12, 0x3a, PT ;  /* 0x0000003a0c00780c */ /* 0x000fe20003f84270 */
[----:B0-----:R-:W-:-:S12]  /*203d0*/  @P2 IMAD.MOV.U32 R35, RZ, RZ, R36 ;  /* 0x000000ffff232224 */ /* 0x001fd800078e0024 */
[----:B--2---:R-:W-:Y:S02]  /*203e0*/  @P4 IMAD.MOV.U32 R37, RZ, RZ, R2 ;  /* 0x000000ffff254224 */ /* 0x004fe400078e0002 */
[----:B------:R-:W2:Y:S01]  /*203f0*/  LDL R2, [R1+0xb24] ;  /* 0x000b240001027983 */ /* 0x000ea20000100800 */
[----:B------:R-:W-:-:S03]  /*20400*/  @P4 IMAD.MOV.U32 R36, RZ, RZ, R0 ;  /* 0x000000ffff244224 */ /* 0x000fc600078e0000 */
[----:B------:R-:W2:Y:S01]  /*20410*/  LDL R0, [R1+0xb28] ;  /* 0x000b280001007983 */ /* 0x000ea20000100800 */
[----:B------:R-:W-:Y:S01]  /*20420*/  PRMT R33, RZ, 0x7610, R33 ;  /* 0x00007610ff217816 */ /* 0x000fe20000000021 */
[----:B------:R-:W-:Y:S01]  /*20430*/  @P2 IMAD.MOV.U32 R34, RZ, RZ, R11 ;  /* 0x000000ffff222224 */ /* 0x000fe200078e000b */
[----:B------:R-:W-:Y:S01]  /*20440*/  PRMT R53, RZ, 0x7610, R53 ;  /* 0x00007610ff357816 */ /* 0x000fe20000000035 */
[----:B------:R-:W2:Y:S04]  /*20450*/  LDL R11, [R1+0x41c] ;  /* 0x00041c00010b7983 */ /* 0x000ea80000100800 */
[----:B------:R0:W2:Y:S02]  /*20460*/  @P2 LDG.E.U8 R33, desc[UR24][R34.64] ;  /* 0x0000001822212981 */ /* 0x0000a4000c1e1100 */
[----:B0-----:R-:W-:-:S02]  /*20470*/  PRMT R34, RZ, 0x7610, R34 ;  /* 0x00007610ff227816 */ /* 0x001fc40000000022 */
        /* <DEDUP_REMOVED lines=9> */
[----:B------:R-:W2:Y:S01]  /*20510*/  LDL R6, [R1+0xb38] ;  /* 0x000b380001067983 */ /* 0x000ea20000100800 */
[----:B------:R-:W-:-:S03]  /*20520*/  @P4 IMAD.MOV.U32 R38, RZ, RZ, R5 ;  /* 0x000000ffff264224 */ /* 0x000fc600078e0005 */
[----:B------:R-:W2:Y:S01]  /*20530*/  LDL R5, [R1+0xb3c] ;  /* 0x000b3c0001057983 */ /* 0x000ea20000100800 */
[----:B------:R-:W-:-:S03]  /*20540*/  PRMT R37, RZ, 0x7610, R37 ;  /* 0x00007610ff257816 */ /* 0x000fc60000000025 */
[----:B------:R3:W2:Y:S02]  /*20550*/  @P4 LDG.E.U8 R36, desc[UR24][R38.64] ;  /* 0x0000001826244981 */ /* 0x0006a4000c1e1100 */
[----:B---3--:R-:W-:Y:S02]  /*20560*/  @P4 IMAD.MOV.U32 R38, RZ, RZ, R7 ;  /* 0x000000ffff264224 */ /* 0x008fe400078e0007 */
[----:B----4-:R-:W-:Y:S01]  /*20570*/  @P4 IMAD.MOV.U32 R39, RZ, RZ, R8 ;  /* 0x000000ffff274224 */ /* 0x010fe200078e0008 */
[----:B------:R-:W3:Y:S04]  /*20580*/  LDL R7, [R1+0xb44] ;  /* 0x000b440001077983 */ /* 0x000ee80000100800 */
[----:B------:R-:W4:Y:S04]  /*20590*/  LDL R8, [R1+0xb40] ;  /* 0x000b400001087983 */ /* 0x000f280000100800 */
[----:B------:R0:W4:Y:S01]  /*205a0*/  @P4 LDG.E.U8 R37, desc[UR24][R38.64] ;  /* 0x0000001826254981 */ /* 0x000122000c1e1100 */
[----:B------:R-:W-:Y:S01]  /*205b0*/  ISETP.GT.AND P4, PT, R12, 0x3b, PT ;  /* 0x0000003b0c00780c */ /* 0x000fe20003f84270 */
[----:B------:R-:W-:-:S02]  /*205c0*/  @P2 IMAD.MOV.U32 R40, RZ, RZ, R3 ;  /* 0x000000ffff282224 */ /* 0x000fc400078e0003 */
[----:B------:R-:W4:Y:S01]  /*205d0*/  LDL R3, [R1+0xac0] ;  /* 0x000ac00001037983 */ /* 0x000f220000100800 */
[----:B------:R-:W-:-:S03]  /*205e0*/  @P2 IMAD.MOV.U32 R41, RZ, RZ, R4 ;  /* 0x000000ffff292224 */ /* 0x000fc600078e0004 */
[----:B------:R-:W4:Y:S01]  /*205f0*/  LDL R4, [R1+0xabc] ;  /* 0x000abc0001047983 */ /* 0x000f220000100800 */
[----:B0-----:R-:W-:-:S06]  /*20600*/  PRMT R38, RZ, 0x7610, R38 ;  /* 0x00007610ff267816 */ /* 0x001fcc0000000026 */
[----:B------:R2:W4:Y:S02]  /*20610*/  @P2 LDG.E.U8 R38, desc[UR24][R40.64] ;  /* 0x0000001828262981 */ /* 0x000524000c1e1100 */
[----:B--2---:R-:W-:Y:S02]  /*20620*/  @P4 IMAD.MOV.U32 R41, RZ, RZ, R2 ;  /* 0x000000ffff294224 */ /* 0x004fe400078e0002 */
[----:B------:R-:W2:Y:S01]  /*20630*/  LDL R2, [R1+0xb48] ;  /* 0x000b480001027983 */ /* 0x000ea20000100800 */
[----:B------:R-:W-:-:S03]  /*20640*/  @P4 IMAD.MOV.U32 R40, RZ, RZ, R0 ;  /* 0x000000ffff284224 */ /* 0x000fc600078e0000 */
[----:B------:R-:W2:Y:S01]  /*20650*/  LDL R0, [R1+0xb4c] ;  /* 0x000b4c0001007983 */ /* 0x000ea20000100800 */
[----:B------:R-:W-:-:S06]  /*20660*/  PRMT R39, RZ, 0x7610, R39 ;  /* 0x00007610ff277816 */ /* 0x000fcc0000000027 */
[----:B------:R0:W2:Y:S02]  /*20670*/  @P4 LDG.E.U8 R39, desc[UR24][R40.64] ;  /* 0x0000001828274981 */ /* 0x0000a4000c1e1100 */
[----:B0-----:R-:W-:Y:S02]  /*20680*/  PRMT R40, RZ, 0x7610, R40 ;  /* 0x00007610ff287816 */ /* 0x001fe40000000028 */
[----:B------:R-:W-:Y:S01]  /*20690*/  PRMT R41, RZ, 0x7610, R41 ;  /* 0x00007610ff297816 */ /* 0x000fe20000000029 */
[----:B------:R-:W-:Y:S01]  /*206a0*/  @P4 IMAD.MOV.U32 R42, RZ, RZ, R9 ;  /* 0x000000ffff2a4224 */ /* 0x000fe200078e0009 */
[----:B------:R-:W-:Y:S01]  /*206b0*/  PRMT R55, RZ, 0x7610, R55 ;  /* 0x00007610ff377816 */ /* 0x000fe20000000037 */
[----:B------:R-:W2:Y:S01]  /*206c0*/  LDL R9, [R1+0x574] ;  /* 0x0005740001097983 */ /* 0x000ea20000100800 */
[----:B------:R-:W-:Y:S01]  /*206d0*/  @P4 IMAD.MOV.U32 R43, RZ, RZ, R10 ;  /* 0x000000ffff2b4224 */ /* 0x000fe200078e000a */
[----:B------:R-:W-:Y:S02]  /*206e0*/  PRMT R57, RZ, 0x7610, R57 ;  /* 0x00007610ff397816 */ /* 0x000fe40000000039 */
[----:B------:R-:W2:Y:S04]  /*206f0*/  LDL R10, [R1+0x570] ;  /* 0x00057000010a7983 */ /* 0x000ea80000100800 */
[----:B------:R0:W2:Y:S02]  /*20700*/  @P4 LDG.E.U8 R40, desc[UR24][R42.64] ;  /* 0x000000182a284981 */ /* 0x0000a4000c1e1100 */
[----:B0-----:R-:W-:-:S02]  /*20710*/  @P4 IMAD.MOV.U32 R43, RZ, RZ, R6 ;  /* 0x000000ffff2b4224 */ /* 0x001fc400078e0006 */
        /* <DEDUP_REMOVED lines=10> */
[----:B------:R-:W-:Y:S01]  /*207c0*/  ISETP.GT.AND P4, PT, R12, 0x3c, PT ;  /* 0x0000003c0c00780c */ /* 0x000fe20003f84270 */
[----:B0-----:R-:W-:Y:S02]  /*207d0*/  @P2 IMAD.MOV.U32 R44, RZ, RZ, R3 ;  /* 0x000000ffff2c2224 */ /* 0x001fe400078e0003 */
[----:B------:R-:W-:Y:S01]  /*207e0*/  @P2 IMAD.MOV.U32 R45, RZ, RZ, R4 ;  /* 0x000000ffff2d2224 */ /* 0x000fe200078e0004 */
[----:B------:R-:W4:Y:S04]  /*207f0*/  LDL R3, [R1+0xb68] ;  /* 0x000b680001037983 */ /* 0x000f280000100800 */
[----:B------:R-:W4:Y:S05]  /*20800*/  LDL R4, [R1+0xb60] ;  /* 0x000b600001047983 */ /* 0x000f2a0000100800 */
        /* <DEDUP_REMOVED lines=8> */
[----:B------:R0:W2:Y:S01]  /*20890*/  @P4 LDG.E.U8 R44, desc[UR24][R46.64] ;  /* 0x000000182e2c4981 */ /* 0x0000a2000c1e1100 */
[----:B------:R-:W-:Y:S01]  /*208a0*/  ISETP.GT.AND P2, PT, R12, 0x3d, PT ;  /* 0x0000003d0c00780c */ /* 0x000fe20003f44270 */
[----:B0-----:R-:W-:Y:S02]  /*208b0*/  @P4 IMAD.MOV.U32 R47, RZ, RZ, R6 ;  /* 0x000000ffff2f4224 */ /* 0x001fe400078e0006 */
[----:B------:R-:W2:Y:S01]  /*208c0*/  LDL R6, [R1+0xb74] ;  /* 0x000b740001067983 */ /* 0x000ea20000100800 */
[----:B------:R-:W-:-:S03]  /*208d0*/  @P4 IMAD.MOV.U32 R46, RZ, RZ, R5 ;  /* 0x000000ffff2e4224 */ /* 0x000fc600078e0005 */
[----:B------:R-:W2:Y:S04]  /*208e0*/  LDL R5, [R1+0xb78] ;  /* 0x000b780001057983 */ /* 0x000ea80000100800 */
[----:B------:R3:W2:Y:S02]  /*208f0*/  @P4 LDG.E.U8 R45, desc[UR24][R46.64] ;  /* 0x000000182e2d4981 */ /* 0x0006a4000c1e1100 */
[----:B---3--:R-:W-:Y:S02]  /*20900*/  @P4 IMAD.MOV.U32 R46, RZ, RZ, R7 ;  /* 0x000000ffff2e4224 */ /* 0x008fe400078e0007 */
[----:B------:R-:W3:Y:S01]  /*20910*/  LDL R7, [R1+0xb80] ;  /* 0x000b800001077983 */ /* 0x000ee20000100800 */
[----:B----4-:R-:W-:-:S03]  /*20920*/  @P4 IMAD.MOV.U32 R47, RZ, RZ, R8 ;  /* 0x000000ffff2f4224 */ /* 0x010fc600078e0008 */
[----:B------:R-:W4:Y:S04]  /*20930*/  LDL R8, [R1+0xb7c] ;  /* 0x000b7c0001087983 */ /* 0x000f280000100800 */
[----:B------:R0:W4:Y:S02]  /*20940*/  @P4 LDG.E.U8 R49, desc[UR24][R46.64] ;  /* 0x000000182e314981 */ /* 0x000124000c1e1100 */
[----:B0-----:R-:W-:Y:S02]  /*20950*/  @P4 IMAD.MOV.U32 R46, RZ, RZ, R3 ;  /* 0x000000ffff2e4224 */ /* 0x001fe400078e0003 */
[----:B------:R-:W4:Y:S01]  /*20960*/  LDL R3, [R1+0xb88] ;  /* 0x000b880001037983 */ /* 0x000f220000100800 */
[----:B------:R-:W-:-:S03]  /*20970*/  @P4 IMAD.MOV.U32 R47, RZ, RZ, R4 ;  /* 0x000000ffff2f4224 */ /* 0x000fc600078e0004 */
[----:B------:R-:W4:Y:S04]  /*20980*/  LDL R4, [R1+0xb84] ;  /* 0x000b840001047983 */ /* 0x000f280000100800 */
[----:B------:R2:W4:Y:S02]  /*20990*/  @P4 LDG.E.U8 R51, desc[UR24][R46.64] ;  /* 0x000000182e334981 */ /* 0x000524000c1e1100 */
[----:B--2---:R-:W-:Y:S02]  /*209a0*/  @P2 IMAD.MOV.U32 R47, RZ, RZ, R2 ;  /* 0x000000ffff2f2224 */ /* 0x004fe400078e0002 */
[----:B------:R-:W2:Y:S01]  /*209b0*/  LDL R2, [R1+0x560] ;  /* 0x0005600001027983 */ /* 0x000ea20000100800 */
[----:B------:R-:W-:-:S03]  /*209c0*/  @P2 IMAD.MOV.U32 R46, RZ, RZ, R0 ;  /* 0x000000ffff2e2224 */ /* 0x000fc600078e0000 */
[----:B------:R-:W2:Y:S04]  /*209d0*/  LDL R0, [R1+0x564] ;  /* 0x0005640001007983 */ /* 0x000ea80000100800 */
[----:B------:R0:W2:Y:S01]  /*209e0*/  @P2 LDG.E.U8 R53, desc[UR24][R46.64] ;  /* 0x000000182e352981 */ /* 0x0000a2000c1e1100 */
[----:B------:R-:W-:Y:S01]  /*209f0*/  PRMT R59, RZ, 0x7610, R59 ;  /* 0x00007610ff3b7816 */ /* 0x000fe2000000003b */
[----:B0-----:R-:W-:Y:S02]  /*20a00*/  @P2 IMAD.MOV.U32 R47, RZ, RZ, R6 ;  /* 0x000000ffff2f2224 */ /* 0x001fe400078e0006 */
[----:B------:R-:W2:Y:S01]  /*20a10*/  LDL R6, [R1+0x568] ;  /* 0x0005680001067983 */ /* 0x000ea20000100800 */
[----:B------:R-:W-:-:S03]  /*20a20*/  @P2 IMAD.MOV.U32 R46, RZ, RZ, R5 ;  /* 0x000000ffff2e2224 */ /* 0x000fc600078e0005 */
[----:B------:R-:W2:Y:S04]  /*20a30*/  LDL R5, [R1+0x56c] ;  /* 0x00056c0001057983 */ /* 0x000ea80000100800 */
[----:B------:R3:W2:Y:S02]  /*20a40*/  @P2 LDG.E.U8 R55, desc[UR24][R46.64] ;  /* 0x000000182e372981 */ /* 0x0006a4000c1e1100 */
[----:B---3--:R-:W-:Y:S01]  /*20a50*/  @P2 IMAD.MOV.U32 R46, RZ, RZ, R7 ;  /* 0x000000ffff2e2224 */ /* 0x008fe200078e0007 */
[----:B------:R-:W-:Y:S01]  /*20a60*/  PRMT R61, RZ, 0x7610, R61 ;  /* 0x00007610ff3d7816 */ /* 0x000fe2000000003d */
[----:B------:R-:W3:Y:S01]  /*20a70*/  LDL R7, [R1+0x58c] ;  /* 0x00058c0001077983 */ /* 0x000ee20000100800 */
[----:B----4-:R-:W-:Y:S01]  /*20a80*/  @P2 IMAD.MOV.U32 R47, RZ, RZ, R8 ;  /* 0x000000ffff2f2224 */ /* 0x010fe200078e0008 */
[----:B------:R-:W-:-:S02]  /*20a90*/  PRMT R63, RZ, 0x7610, R63 ;  /* 0x00007610ff3f7816 */ /* 0x000fc4000000003f */
[----:B------:R-:W4:Y:S04]  /*20aa0*/  LDL R8, [R1+0x588] ;  /* 0x0005880001087983 */ /* 0x000f280000100800 */
[----:B------:R0:W3:Y:S02]  /*20ab0*/  @P2 LDG.E.U8 R57, desc[UR24][R46.64] ;  /* 0x000000182e392981 */ /* 0x0000e4000c1e1100 */
[----:B0-----:R-:W-:Y:S02]  /*20ac0*/  @P2 IMAD.MOV.U32 R46, RZ, RZ, R3 ;  /* 0x000000ffff2e2224 */ /* 0x001fe400078e0003 */
[----:B------:R-:W3:Y:S01]  /*20ad0*/  LDL R3, [R1+0x57c] ;  /* 0x00057c0001037983 */ /* 0x000ee20000100800 */
[----:B------:R-:W-:-:S03]  /*20ae0*/  @P2 IMAD.MOV.U32 R47, RZ, RZ, R4 ;  /* 0x000000ffff2f2224 */ /* 0x000fc600078e0004 */
[----:B------:R-:W4:Y:S04]  /*20af0*/  LDL R4, [R1+0x578] ;  /* 0x0005780001047983 */ /* 0x000f280000100800 */
[----:B------:R2:W4:Y:S02]  /*20b00*/  @P2 LDG.E.U8 R59, desc[UR24][R46.64] ;  /* 0x000000182e3b2981 */ /* 0x000524000c1e1100 */
[----:B--2---:R-:W-:Y:S02]  /*20b10*/  @P1 IMAD.MOV.U32 R47, RZ, RZ, R2 ;  /* 0x000000ffff2f1224 */ /* 0x004fe400078e0002 */
[----:B------:R-:W2:Y:S01]  /*20b20*/  LDL R2, [R1+0x580] ;  /* 0x0005800001027983 */ /* 0x000ea20000100800 */
[----:B------:R-:W-:-:S03]  /*20b30*/  @P1 IMAD.MOV.U32 R46, RZ, RZ, R0 ;  /* 0x000000ffff2e1224 */ /* 0x000fc600078e0000 */
[----:B------:R-:W2:Y:S01]  /*20b40*/  LDL R0, [R1+0x584] ;  /* 0x0005840001007983 */ /* 0x000ea20000100800 */
[----:B------:R-:W-:-:S03]  /*20b50*/  ISETP.GT.AND P2, PT, R12, 0x36, PT ;  /* 0x000000360c00780c */ /* 0x000fc60003f44270 */
[----:B------:R0:W2:Y:S01]  /*20b60*/  @P1 LDG.E.U8 R61, desc[UR24][R46.64] ;  /* 0x000000182e3d1981 */ /* 0x0000a2000c1e1100 */
[----:B------:R-:W-:Y:S02]  /*20b70*/  PRMT R65, RZ, 0x7610, R65 ;  /* 0x00007610ff417816 */ /* 0x000fe40000000041 */
[----:B------:R-:W-:-:S07]  /*20b80*/  PRMT R67, RZ, 0x7610, R67 ;  /* 0x00007610ff437816 */ /* 0x000fce0000000043 */
[----:B0-----:R-:W-:Y:S02]  /*20b90*/  @P2 IMAD.MOV.U32 R47, RZ, RZ, R6 ;  /* 0x000000ffff2f2224 */ /* 0x001fe400078e0006 */
[----:B------:R-:W2:Y:S01]  /*20ba0*/  LDL R6, [R1+0x410] ;  /* 0x0004100001067983 */ /* 0x000ea20000100800 */
[----:B------:R-:W-:-:S03]  /*20bb0*/  @P2 IMAD.MOV.U32 R46, RZ, RZ, R5 ;  /* 0x000000ffff2e2224 */ /* 0x000fc600078e0005 */
[----:B------:R-:W2:Y:S04]  /*20bc0*/  LDL R5, [R1+0x414] ;  /* 0x0004140001057983 */ /* 0x000ea80000100800 */
[----:B------:R0:W2:Y:S02]  /*20bd0*/  @P2 LDG.E.U8 R63, desc[UR24][R46.64] ;  /* 0x000000182e3f2981 */ /* 0x0000a4000c1e1100 */
[----:B0-----:R-:W-:Y:S02]  /*20be0*/  @P2 IMAD.MOV.U32 R46, RZ, RZ, R9 ;  /* 0x000000ffff2e2224 */ /* 0x001fe400078e0009 */
[----:B------:R-:W-:Y:S01]  /*20bf0*/  @P2 IMAD.MOV.U32 R47, RZ, RZ, R10 ;  /* 0x000000ffff2f2224 */ /* 0x000fe200078e000a */
[----:B------:R-:W-:Y:S01]  /*20c00*/  ISETP.GT.AND P1, PT, R12, 0x37, PT ;  /* 0x000000370c00780c */ /* 0x000fe20003f24270 */
[----:B------:R-:W2:Y:S04]  /*20c10*/  LDL R10, [R1+0x420] ;  /* 0x00042000010a7983 */ /* 0x000ea80000100800 */
[----:B------:R3:W2:Y:S01]  /*20c20*/  @P2 LDG.E.U8 R65, desc[UR24][R46.64] ;  /* 0x000000182e412981 */ /* 0x0006a2000c1e1100 */
[----:B------:R-:W-:-:S03]  /*20c30*/  PRMT R69, RZ, 0x7610, R69 ;  /* 0x00007610ff457816 */ /* 0x000fc60000000045 */
[----:B------:R-:W2:Y:S01]  /*20c40*/  LDL R9, [R1+0x424] ;  /* 0x0004240001097983 */ /* 0x000ea20000100800 */
[----:B---3--:R-:W-:-:S03]  /*20c50*/  @P2 IMAD.MOV.U32 R46, RZ, RZ, R3 ;  /* 0x000000ffff2e2224 */ /* 0x008fc600078e0003 */
[----:B------:R-:W3:Y:S01]  /*20c60*/  LDL R3, [R1+0x540] ;  /* 0x0005400001037983 */ /* 0x000ee20000100800 */
[----:B----4-:R-:W-:-:S03]  /*20c70*/  @P2 IMAD.MOV.U32 R47, RZ, RZ, R4 ;  /* 0x000000ffff2f2224 */ /* 0x010fc600078e0004 */
[----:B------:R-:W4:Y:S04]  /*20c80*/  LDL R4, [R1+0x53c] ;  /* 0x00053c0001047983 */ /* 0x000f280000100800 */
[----:B------:R2:W4:Y:S02]  /*20c90*/  @P2 LDG.E.U8 R67, desc[UR24][R46.64] ;  /* 0x000000182e432981 */ /* 0x000524000c1e1100 */
[----:B--2---:R-:W-:Y:S02]  /*20ca0*/  @P2 IMAD.MOV.U32 R47, RZ, RZ, R2 ;  /* 0x000000ffff2f2224 */ /* 0x004fe400078e0002 */
[----:B------:R-:W2:Y:S01]  /*20cb0*/  LDL R2, [R1+0x544] ;  /* 0x0005440001027983 */ /* 0x000ea20000100800 */
[----:B------:R-:W-:-:S03]  /*20cc0*/  @P2 IMAD.MOV.U32 R46, RZ, RZ, R0 ;  /* 0x000000ffff2e2224 */ /* 0x000fc600078e0000 */
[----:B------:R-:W2:Y:S01]  /*20cd0*/  LDL R0, [R1+0x548] ;  /* 0x0005480001007983 */ /* 0x000ea20000100800 */
[----:B------:R-:W-:-:S03]  /*20ce0*/  PRMT R71, RZ, 0x7610, R71 ;  /* 0x00007610ff477816 */ /* 0x000fc60000000047 */
[----:B------:R0:W2:Y:S01]  /*20cf0*/  @P2 LDG.E.U8 R69, desc[UR24][R46.64] ;  /* 0x000000182e452981 */ /* 0x0000a2000c1e1100 */
        /* <DEDUP_REMOVED lines=21> */
[----:B------:R-:W-:Y:S02]  /*20e50*/  ISETP.GT.AND P2, PT, R12, 0x3e, PT ;  /* 0x0000003e0c00780c */ /* 0x000fe40003f44270 */
[----:B------:R-:W-:Y:S02]  /*20e60*/  PRMT R77, RZ, 0x7610, R77 ;  /* 0x00007610ff4d7816 */ /* 0x000fe4000000004d */
[----:B------:R-:W-:-:S04]  /*20e70*/  PRMT R79, RZ, 0x7610, R79 ;  /* 0x00007610ff4f7816 */ /* 0x000fc8000000004f */
[----:B------:R0:W2:Y:S01]  /*20e80*/  @P1 LDG.E.U8 R77, desc[UR24][R46.64] ;  /* 0x000000182e4d1981 */ /* 0x0000a2000c1e1100 */
[----:B------:R-:W-:-:S04]  /*20e90*/  PRMT R81, RZ, 0x7610, R81 ;  /* 0x00007610ff517816 */ /* 0x000fc80000000051 */
[----:B0-----:R-:W-:Y:S02]  /*20ea0*/  @P2 IMAD.MOV.U32 R46, RZ, RZ, R11 ;  /* 0x000000ffff2e2224 */ /* 0x001fe400078e000b */
[----:B------:R-:W-:Y:S01]  /*20eb0*/  @P2 IMAD.MOV.U32 R47, RZ, RZ, R72 ;  /* 0x000000ffff2f2224 */ /* 0x000fe200078e0048 */
[----:B------:R-:W-:Y:S01]  /*20ec0*/  PRMT R83, RZ, 0x7610, R83 ;  /* 0x00007610ff537816 */ /* 0x000fe20000000053 */
[----:B------:R-:W2:Y:S04]  /*20ed0*/  LDL R72, [R1+0x44c] ;  /* 0x00044c0001487983 */ /* 0x000ea80000100800 */
[----:B------:R0:W2:Y:S01]  /*20ee0*/  @P2 LDG.E.U8 R79, desc[UR24][R46.64] ;  /* 0x000000182e4f2981 */ /* 0x0000a2000c1e1100 */
[----:B------:R-:W-:-:S03]  /*20ef0*/  ISETP.GT.AND P1, PT, R12, 0x3f, PT ;  /* 0x0000003f0c00780c */ /* 0x000fc60003f24270 */
[----:B------:R-:W2:Y:S01]  /*20f00*/  LDL.LU R74, [R1+0x2a0] ;  /* 0x0002a000014a7983 */ /* 0x000ea20000300800 */
[----:B------:R-:W-:-:S03]  /*20f10*/  PRMT R85, RZ, 0x7610, R85 ;  /* 0x00007610ff557816 */ /* 0x000fc60000000055 */
[----:B------:R-:W2:Y:S01]  /*20f20*/  LDL.LU R76, [R1+0x29c] ;  /* 0x00029c00014c7983 */ /* 0x000ea20000300800 */
[----:B0-----:R-:W-:Y:S02]  /*20f30*/  @P2 IMAD.MOV.U32 R46, RZ, RZ, R9 ;  /* 0x000000ffff2e2224 */ /* 0x001fe400078e0009 */
[----:B------:R-:W-:Y:S01]  /*20f40*/  @P2 IMAD.MOV.U32 R47, RZ, RZ, R10 ;  /* 0x000000ffff2f2224 */ /* 0x000fe200078e000a */
[----:B------:R-:W2:Y:S04]  /*20f50*/  LDL.LU R78, [R1+0x298] ;  /* 0x00029800014e7983 */ /* 0x000ea80000300800 */
[----:B------:R0:W2:Y:S04]  /*20f60*/  @P2 LDG.E.U8 R81, desc[UR24][R46.64] ;  /* 0x000000182e512981 */ /* 0x0000a8000c1e1100 */
[----:B------:R-:W2:Y:S04]  /*20f70*/  LDL.LU R80, [R1+0x294] ;  /* 0x0002940001507983 */ /* 0x000ea80000300800 */
[----:B------:R-:W2:Y:S01]  /*20f80*/  LDL.LU R82, [R1+0x204] ;  /* 0x0002040001527983 */ /* 0x000ea20000300800 */
[----:B0-----:R-:W-:-:S02]  /*20f90*/  @P2 IMAD.MOV.U32 R46, RZ, RZ, R7 ;  /* 0x000000ffff2e2224 */ /* 0x001fc400078e0007 */
[----:B------:R-:W-:Y:S01]  /*20fa0*/  @P2 IMAD.MOV.U32 R47, RZ, RZ, R8 ;  /* 0x000000ffff2f2224 */ /* 0x000fe200078e0008 */
[----:B------:R-:W2:Y:S04]  /*20fb0*/  LDL.LU R84, [R1+0x200] ;  /* 0x0002000001547983 */ /* 0x000ea80000300800 */
[----:B------:R0:W2:Y:S01]  /*20fc0*/  @P2 LDG.E.U8 R83, desc[UR24][R46.64] ;  /* 0x000000182e532981 */ /* 0x0000a2000c1e1100 */
[----:B------:R-:W-:-:S03]  /*20fd0*/  PRMT R87, RZ, 0x7610, R87 ;  /* 0x00007610ff577816 */ /* 0x000fc60000000057 */
[----:B------:R-:W2:Y:S04]  /*20fe0*/  LDL.LU R86, [R1+0x1fc] ;  /* 0x0001fc0001567983 */ /* 0x000ea80000300800 */
[----:B------:R-:W2:Y:S01]  /*20ff0*/  LDL.LU R9, [R1+0x180] ;  /* 0x0001800001097983 */ /* 0x000ea20000300800 */
[----:B0-----:R-:W-:Y:S02]  /*21000*/  @P2 IMAD.MOV.U32 R46, RZ, RZ, R5 ;  /* 0x000000ffff2e2224 */ /* 0x001fe400078e0005 */
[----:B------:R-:W-:Y:S01]  /*21010*/  @P2 IMAD.MOV.U32 R47, RZ, RZ, R6 ;  /* 0x000000ffff2f2224 */ /* 0x000fe200078e0006 */
[----:B------:R-:W2:Y:S04]  /*21020*/  LDL.LU R88, [R1+0x17c] ;  /* 0x00017c0001587983 */ /* 0x000ea80000300800 */
[----:B------:R3:W2:Y:S04]  /*21030*/  @P2 LDG.E.U8 R85, desc[UR24][R46.64] ;  /* 0x000000182e552981 */ /* 0x0006a8000c1e1100 */
[----:B------:R-:W2:Y:S04]  /*21040*/  LDL.LU R90, [R1+0x178] ;  /* 0x00017800015a7983 */ /* 0x000ea80000300800 */
[----:B------:R-:W2:Y:S01]  /*21050*/  LDL.LU R92, [R1+0x174] ;  /* 0x00017400015c7983 */ /* 0x000ea20000300800 */
[----:B------:R-:W-:-:S03]  /*21060*/  PRMT R89, RZ, 0x7610, R89 ;  /* 0x00007610ff597816 */ /* 0x000fc60000000059 */
[----:B------:R-:W2:Y:S04]  /*21070*/  LDL.LU R6, [R1+0x100] ;  /* 0x0001000001067983 */ /* 0x000ea80000300800 */
[----:B------:R-:W2:Y:S01]  /*21080*/  LDL.LU R7, [R1+0xfc] ;  /* 0x0000fc0001077983 */ /* 0x000ea20000300800 */
[----:B---3--:R-:W-:-:S03]  /*21090*/  @P1 IMAD.MOV.U32 R46, RZ, RZ, R3 ;  /* 0x000000ffff2e1224 */ /* 0x008fc600078e0003 */
[----:B------:R-:W3:Y:S01]  /*210a0*/  LDL.LU R3, [R1+0xf8] ;  /* 0x0000f80001037983 */ /* 0x000ee20000300800 */
[----:B----4-:R-:W-:-:S03]  /*210b0*/  @P1 IMAD.MOV.U32 R47, RZ, RZ, R4 ;  /* 0x000000ffff2f1224 */ /* 0x010fc600078e0004 */
[----:B------:R-:W4:Y:S04]  /*210c0*/  LDL.LU R5, [R1+0xf4] ;  /* 0x0000f40001057983 */ /* 0x000f280000300800 */
[----:B------:R2:W3:Y:S04]  /*210d0*/  @P1 LDG.E.U8 R87, desc[UR24][R46.64] ;  /* 0x000000182e571981 */ /* 0x0004e8000c1e1100 */
[----:B------:R-:W3:Y:S04]  /*210e0*/  LDL.LU R8, [R1+0xa0] ;  /* 0x0000a00001087983 */ /* 0x000ee80000300800 */
[----:B------:R-:W3:Y:S01]  /*210f0*/  LDL.LU R11, [R1+0x9c] ;  /* 0x00009c00010b7983 */ /* 0x000ee20000300800 */
[----:B--2---:R-:W-:-:S02]  /*21100*/  @P1 IMAD.MOV.U32 R47, RZ, RZ, R2 ;  /* 0x000000ffff2f1224 */ /* 0x004fc400078e0002 */
[----:B------:R-:W-:Y:S02]  /*21110*/  @P1 IMAD.MOV.U32 R46, RZ, RZ, R0 ;  /* 0x000000ffff2e1224 */ /* 0x000fe400078e0000 */
[----:B------:R-:W2:Y:S04]  /*21120*/  LDL.LU R0, [R1+0x98] ;  /* 0x0000980001007983 */ /* 0x000ea80000300800 */
[----:B------:R-:W2:Y:S04]  /*21130*/  LDL.LU R10, [R1+0x94] ;  /* 0x00009400010a7983 */ /* 0x000ea80000300800 */
[----:B------:R-:W2:Y:S04]  /*21140*/  LDL.LU R2, [R1+0x40] ;  /* 0x0000400001027983 */ /* 0x000ea80000300800 */
[----:B------:R-:W2:Y:S04]  /*21150*/  LDL.LU R4, [R1+0x3c] ;  /* 0x00003c0001047983 */ /* 0x000ea80000300800 */
[----:B------:R0:W2:Y:S04]  /*21160*/  @P1 LDG.E.U8 R89, desc[UR24][R46.64] ;  /* 0x000000182e591981 */ /* 0x0000a8000c1e1100 */
[----:B------:R-:W2:Y:S01]  /*21170*/  LDL R47, [R1+0x448] ;  /* 0x00044800012f7983 */ /* 0x000ea20000100800 */
[----:B------:R-:W-:Y:S01]  /*21180*/  PRMT R91, RZ, 0x7610, R91 ;  /* 0x00007610ff5b7816 */ /* 0x000fe2000000005b */
[----:B0-----:R-:W-:-:S05]  /*21190*/  @P1 IMAD.MOV.U32 R46, RZ, RZ, R72 ;  /* 0x000000ffff2e1224 */ /* 0x001fca00078e0048 */
[----:B--2---:R0:W2:Y:S04]  /*211a0*/  @P1 LDG.E.U8 R91, desc[UR24][R46.64] ;  /* 0x000000182e5b1981 */ /* 0x0040a8000c1e1100 */
[----:B------:R-:W0:Y:S04]  /*211b0*/  LDL R46, [R1+0x450] ;  /* 0x00045000012e7983 */ /* 0x000e280000100800 */
[----:B------:R-:W0:Y:S01]  /*211c0*/  LDL R47, [R1+0x454] ;  /* 0x00045400012f7983 */ /* 0x000e220000100800 */
[----:B------:R-:W-:Y:S01]  /*211d0*/  PRMT R93, RZ, 0x7610, R93 ;  /* 0x00007610ff5d7816 */ /* 0x000fe2000000005d */
[----:B------:R-:W1:Y:S01]  /*211e0*/  S2R R72, SR_TID.X ;  /* 0x0000000000487919 */ /* 0x000e620000002100 */
[----:B0-----:R-:W-:-:S04]  /*211f0*/  @P1 LOP3.LUT R47, R47, R46, RZ, 0x3c, !PT ;  /* 0x0000002e2f2f1212 */ /* 0x001fc800078e3cff */
[----:B------:R-:W-:-:S04]  /*21200*/  @P1 LOP3.LUT R46, R47, R46, RZ, 0x3c, !PT ;  /* 0x0000002e2f2e1212 */ /* 0x000fc800078e3cff */
[----:B------:R-:W-:-:S05]  /*21210*/  @P1 LOP3.LUT R47, R47, R46, RZ, 0x3c, !PT ;  /* 0x0000002e2f2f1212 */ /* 0x000fca00078e3cff */
[----:B------:R0:W2:Y:S04]  /*21220*/  @P1 LDG.E.U8 R93, desc[UR24][R46.64] ;  /* 0x000000182e5d1981 */ /* 0x0000a8000c1e1100 */
[----:B------:R-:W2:Y:S01]  /*21230*/  LDL.LU R46, [R1+0x208] ;  /* 0x00020800012e7983 */ /* 0x000ea20000300800 */
[----:B0-----:R-:W0:Y:S01]  /*21240*/  S2R R47, SR_TID.X ;  /* 0x00000000002f7919 */ /* 0x001e220000002100 */
[----:B-1----:R-:W-:Y:S01]  /*21250*/  LOP3.LUT R72, R72, 0x3f, RZ, 0xc0, !PT ;  /* 0x0000003f48487812 */ /* 0x002fe200078ec0ff */
[----:B------:R-:W-:Y:S03]  /*21260*/  BAR.SYNC.DEFER_BLOCKING 0x0 ;  /* 0x0000000000007b1d */ /* 0x000fe60000010000 */
[----:B------:R-:W-:-:S03]  /*21270*/  ISETP.GE.AND P1, PT, R72, R12, PT ;  /* 0x0000000c4800720c */ /* 0x000fc60003f26270 */
[----:B------:R-:W3:Y:S01]  /*21280*/  LDL.LU R72, [R1+0xc7c] ;  /* 0x000c7c0001487983 */ /* 0x000ee20000300800 */
[----:B0-----:R-:W-:-:S05]  /*21290*/  LOP3.LUT R47, R47, 0x7f, RZ, 0xc0, !PT ;  /* 0x0000007f2f2f7812 */ /* 0x001fca00078ec0ff */
[----:B------:R0:W-:Y:S04]  /*212a0*/  STS.U8 [R47+UR9+0x8000], R74 ;  /* 0x0080004a2f007988 */ /* 0x0001e80008000009 */
[----:B------:R1:W-:Y:S04]  /*212b0*/  STS.U8 [R47+UR9+0xa000], R76 ;  /* 0x00a0004c2f007988 */ /* 0x0003e80008000009 */
[----:B------:R1:W-:Y:S04]  /*212c0*/  STS.U8 [R47+UR9+0xc000], R78 ;  /* 0x00c0004e2f007988 */ /* 0x0003e80008000009 */
[----:B------:R4:W-:Y:S04]  /*212d0*/  STS.U8 [R47+UR9+0xe000], R80 ;  /* 0x00e000502f007988 */ /* 0x0009e80008000009 */
[----:B0-----:R-:W3:Y:S04]  /*212e0*/  LDL.LU R74, [R1+0xc78] ;  /* 0x000c7800014a7983 */ /* 0x001ee80000300800 */
[----:B-1----:R-:W3:Y:S04]  /*212f0*/  LDL.LU R76, [R1+0xc74] ;  /* 0x000c7400014c7983 */ /* 0x002ee80000300800 */
[----:B------:R-:W3:Y:S04]  /*21300*/  LDL.LU R78, [R1+0xc70] ;  /* 0x000c7000014e7983 */ /* 0x000ee80000300800 */
[----:B----4-:R-:W4:Y:S04]  /*21310*/  LDL.LU R80, [R1+0xc6c] ;  /* 0x000c6c0001507983 */ /* 0x010f280000300800 */
[----:B--2---:R-:W-:Y:S04]  /*21320*/  STS.U8 [R47+UR9+0x8400], R46 ;  /* 0x0084002e2f007988 */ /* 0x004fe80008000009 */
[----:B------:R-:W-:Y:S04]  /*21330*/  STS.U8 [R47+UR9+0xa400], R82 ;  /* 0x00a400522f007988 */ /* 0x000fe80008000009 */
[----:B------:R-:W-:Y:S04]  /*21340*/  STS.U8 [R47+UR9+0xc400], R84 ;  /* 0x00c400542f007988 */ /* 0x000fe80008000009 */
[----:B------:R-:W-:Y:S04]  /*21350*/  STS.U8 [R47+UR9+0xe400], R86 ;  /* 0x00e400562f007988 */ /* 0x000fe80008000009 */
[----:B------:R0:W-:Y:S04]  /*21360*/  STS.U8 [R47+UR9+0x8800], R9 ;  /* 0x008800092f007988 */ /* 0x0001e80008000009 */
[----:B0-----:R-:W2:Y:S04]  /*21370*/  LDL.LU R9, [R1+0x38] ;  /* 0x0000380001097983 */ /* 0x001ea80000300800 */
[----:B------:R0:W-:Y:S04]  /*21380*/  STS.U8 [R47+UR9+0xa800], R88 ;  /* 0x00a800582f007988 */ /* 0x0001e80008000009 */
[----:B------:R1:W-:Y:S04]  /*21390*/  STS.U8 [R47+UR9+0xc800], R90 ;  /* 0x00c8005a2f007988 */ /* 0x0003e80008000009 */
[----:B------:R-:W-:Y:S04]  /*213a0*/  STS.U8 [R47+UR9+0xe800], R92 ;  /* 0x00e8005c2f007988 */ /* 0x000fe80008000009 */
[----:B------:R-:W-:Y:S04]  /*213b0*/  STS.U8 [R47+UR9+0x8c00], R6 ;  /* 0x008c00062f007988 */ /* 0x000fe80008000009 */
[----:B------:R-:W-:Y:S04]  /*213c0*/  STS.U8 [R47+UR9+0xac00], R7 ;  /* 0x00ac00072f007988 */ /* 0x000fe80008000009 */
[----:B---3--:R-:W-:Y:S04]  /*213d0*/  STS.U8 [R47+UR9+0xcc00], R3 ;  /* 0x00cc00032f007988 */ /* 0x008fe80008000009 */
[----:B------:R-:W-:Y:S04]  /*213e0*/  STS.U8 [R47+UR9+0xec00], R5 ;  /* 0x00ec00052f007988 */ /* 0x000fe80008000009 */
[----:B------:R-:W3:Y:S04]  /*213f0*/  LDL.LU R82, [R1+0x290] ;  /* 0x0002900001527983 */ /* 0x000ee80000300800 */
[----:B------:R-:W-:Y:S04]  /*21400*/  STS.U8 [R47+UR9+0x9000], R8 ;  /* 0x009000082f007988 */ /* 0x000fe80008000009 */
[----:B------:R-:W3:Y:S04]  /*21410*/  LDL.LU R84, [R1+0x288] ;  /* 0x0002880001547983 */ /* 0x000ee80000300800 */
[----:B------:R-:W-:Y:S04]  /*21420*/  STS.U8 [R47+UR9+0xb000], R11 ;  /* 0x00b0000b2f007988 */ /* 0x000fe80008000009 */
[----:B------:R-:W3:Y:S04]  /*21430*/  LDL.LU R86, [R1+0x280] ;  /* 0x0002800001567983 */ /* 0x000ee80000300800 */
[----:B------:R-:W-:Y:S04]  /*21440*/  STS.U8 [R47+UR9+0xd000], R0 ;  /* 0x00d000002f007988 */ /* 0x000fe80008000009 */
        /* <DEDUP_REMOVED lines=17> */
[----:B--2---:R0:W-:Y:S04]  /*21560*/  STS.U8 [R47+UR9+0xd400], R9 ;  /* 0x00d400092f007988 */ /* 0x0041e80008000009 */
[----:B0-----:R-:W2:Y:S04]  /*21570*/  LDL.LU R9, [R1+0xc68] ;  /* 0x000c680001097983 */ /* 0x001ea80000300800 */
[----:B--2---:R0:W-:Y:S02]  /*21580*/  STS.U8 [R47+UR9+0xf400], R9 ;  /* 0x00f400092f007988 */ /* 0x0041e40008000009 */
[----:B0-----:R-:W0:Y:S02]  /*21590*/  S2R R9, SR_TID.X ;  /* 0x0000000000097919 */ /* 0x001e240000002100 */
[----:B------:R1:W-:Y:S04]  /*215a0*/  STS.U8 [R47+UR9+0x9800], R64 ;  /* 0x009800402f007988 */ /* 0x0003e80008000009 */
[----:B------:R2:W-:Y:S04]  /*215b0*/  STS.U8 [R47+UR9+0xb800], R62 ;  /* 0x00b8003e2f007988 */ /* 0x0005e80008000009 */
[----:B------:R0:W-:Y:S04]  /*215c0*/  STS.U8 [R47+UR9+0xd800], R60 ;  /* 0x00d8003c2f007988 */ /* 0x0001e80008000009 */
[----:B------:R0:W-:Y:S04]  /*215d0*/  STS.U8 [R47+UR9+0xf800], R58 ;  /* 0x00f8003a2f007988 */ /* 0x0001e80008000009 */
[----:B------:R-:W-:Y:S04]  /*215e0*/  STS.U8 [R47+UR9+0x9c00], R24 ;  /* 0x009c00182f007988 */ /* 0x000fe80008000009 */
[----:B-1----:R-:W4:Y:S01]  /*215f0*/  LDL.LU R64, [R1+0x164] ;  /* 0x0001640001407983 */ /* 0x002f220000300800 */
[----:B0-----:R-:W-:-:S03]  /*21600*/  LOP3.LUT R9, R9, 0x7f, RZ, 0xc0, !PT ;  /* 0x0000007f09097812 */ /* 0x001fc600078ec0ff */
[----:B------:R-:W-:Y:S01]  /*21610*/  STS.U8 [R47+UR9+0xbc00], R25 ;  /* 0x00bc00192f007988 */ /* 0x000fe20008000009 */
[----:B------:R-:W-:-:S03]  /*21620*/  LOP3.LUT R9, R9, 0x10, RZ, 0x3c, !PT ;  /* 0x0000001009097812 */ /* 0x000fc600078e3cff */
[----:B--2---:R-:W2:Y:S04]  /*21630*/  LDL.LU R62, [R1+0x168] ;  /* 0x00016800013e7983 */ /* 0x004ea80000300800 */
[----:B------:R-:W-:Y:S04]  /*21640*/  STS.U8 [R47+UR9+0xdc00], R26 ;  /* 0x00dc001a2f007988 */ /* 0x000fe80008000009 */
[----:B------:R-:W2:Y:S04]  /*21650*/  LDL.LU R60, [R1+0x16c] ;  /* 0x00016c00013c7983 */ /* 0x000ea80000300800 */
[----:B------:R-:W-:Y:S04]  /*21660*/  STS.U8 [R47+UR9+0xfc00], R27 ;  /* 0x00fc001b2f007988 */ /* 0x000fe80008000009 */
[----:B------:R-:W2:Y:S04]  /*21670*/  LDL.LU R58, [R1+0x170] ;  /* 0x00017000013a7983 */ /* 0x000ea80000300800 */
[----:B---3--:R0:W-:Y:S04]  /*21680*/  STS.U8 [R9+UR9+0x8080], R82 ;  /* 0x0080805209007988 */ /* 0x0081e80008000009 */
        /* <DEDUP_REMOVED lines=8> */
[----:B0-----:R-:W3:Y:S04]  /*21710*/  LDL.LU R88, [R1+0xc58] ;  /* 0x000c580001587983 */ /* 0x001ee80000300800 */
[----:B-1----:R-:W3:Y:S04]  /*21720*/  LDL.LU R90, [R1+0xc54] ;  /* 0x000c5400015a7983 */ /* 0x002ee80000300800 */
[----:B------:R-:W3:Y:S04]  /*21730*/  LDL.LU R10, [R1+0xc50] ;  /* 0x000c5000010a7983 */ /* 0x000ee80000300800 */
[----:B------:R0:W-:Y:S04]  /*21740*/  STS.U8 [R9+UR9+0xc480], R2 ;  /* 0x00c4800209007988 */ /* 0x0001e80008000009 */
[----:B------:R1:W-:Y:S04]  /*21750*/  STS.U8 [R9+UR9+0xe480], R4 ;  /* 0x00e4800409007988 */ /* 0x0003e80008000009 */
[----:B0-----:R-:W3:Y:S04]  /*21760*/  LDL.LU R2, [R1+0xc4c] ;  /* 0x000c4c0001027983 */ /* 0x001ee80000300800 */
[----:B-1----:R-:W3:Y:S04]  /*21770*/  LDL.LU R4, [R1+0xc48] ;  /* 0x000c480001047983 */ /* 0x002ee80000300800 */
        /* <DEDUP_REMOVED lines=22> */
[----:B----4-:R-:W-:Y:S04]  /*218e0*/  STS.U8 [R9+UR9+0xe880], R64 ;  /* 0x00e8804009007988 */ /* 0x010fe80008000009 */
[----:B--2---:R-:W-:Y:S04]  /*218f0*/  STS.U8 [R9+UR9+0xc880], R62 ;  /* 0x00c8803e09007988 */ /* 0x004fe80008000009 */
[----:B------:R-:W-:Y:S04]  /*21900*/  STS.U8 [R9+UR9+0xa880], R60 ;  /* 0x00a8803c09007988 */ /* 0x000fe80008000009 */
[----:B------:R0:W-:Y:S04]  /*21910*/  STS.U8 [R9+UR9+0x8880], R58 ;  /* 0x0088803a09007988 */ /* 0x0001e80008000009 */
[----:B0-----:R-:W2:Y:S04]  /*21920*/  LDL.LU R58, [R1+0x154] ;  /* 0x00015400013a7983 */ /* 0x001ea80000300800 */
[----:B------:R-:W4:Y:S04]  /*21930*/  LDL.LU R60, [R1+0x14c] ;  /* 0x00014c00013c7983 */ /* 0x000f280000300800 */
[----:B------:R-:W4:Y:S04]  /*21940*/  LDL.LU R62, [R1+0xe0] ;  /* 0x0000e000013e7983 */ /* 0x000f280000300800 */
[----:B------:R-:W4:Y:S04]  /*21950*/  LDL.LU R64, [R1+0xdc] ;  /* 0x0000dc0001407983 */ /* 0x000f280000300800 */
[----:B------:R-:W4:Y:S04]  /*21960*/  LDL.LU R46, [R1+0xd8] ;  /* 0x0000d800012e7983 */ /* 0x000f280000300800 */
[----:B------:R-:W4:Y:S04]  /*21970*/  LDL.LU R3, [R1+0xd4] ;  /* 0x0000d40001037983 */ /* 0x000f280000300800 */
[----:B------:R-:W4:Y:S04]  /*21980*/  LDL.LU R5, [R1+0x80] ;  /* 0x0000800001057983 */ /* 0x000f280000300800 */
[----:B------:R-:W4:Y:S04]  /*21990*/  LDL.LU R8, [R1+0x7c] ;  /* 0x00007c0001087983 */ /* 0x000f280000300800 */
[----:B---3--:R0:W-:Y:S02]  /*219a0*/  STS.U8 [R9+UR9+0xf480], R10 ;  /* 0x00f4800a09007988 */ /* 0x0081e40008000009 */
[----:B0-----:R-:W0:Y:S02]  /*219b0*/  S2R R10, SR_TID.X ;  /* 0x00000000000a7919 */ /* 0x001e240000002100 */
[----:B------:R1:W-:Y:S04]  /*219c0*/  STS.U8 [R9+UR9+0xd480], R2 ;  /* 0x00d4800209007988 */ /* 0x0003e80008000009 */
[----:B------:R3:W-:Y:S04]  /*219d0*/  STS.U8 [R9+UR9+0xb480], R4 ;  /* 0x00b4800409007988 */ /* 0x0007e80008000009 */
[----:B-1----:R-:W4:Y:S04]  /*219e0*/  LDL.LU R2, [R1+0x78] ;  /* 0x0000780001027983 */ /* 0x002f280000300800 */
[----:B---3--:R-:W3:Y:S04]  /*219f0*/  LDL.LU R4, [R1+0x74] ;  /* 0x0000740001047983 */ /* 0x008ee80000300800 */
[----:B------:R-:W3:Y:S04]  /*21a00*/  LDL.LU R56, [R1+0x158] ;  /* 0x0001580001387983 */ /* 0x000ee80000300800 */
[----:B------:R-:W3:Y:S04]  /*21a10*/  LDL.LU R54, [R1+0x15c] ;  /* 0x00015c0001367983 */ /* 0x000ee80000300800 */
[----:B------:R-:W3:Y:S01]  /*21a20*/  LDL.LU R52, [R1+0x1d8] ;  /* 0x0001d80001347983 */ /* 0x000ee20000300800 */
[----:B0-----:R-:W-:-:S03]  /*21a30*/  LOP3.LUT R10, R10, 0x7f, RZ, 0xc0, !PT ;  /* 0x0000007f0a0a7812 */ /* 0x001fc600078ec0ff */
[----:B------:R-:W3:Y:S01]  /*21a40*/  LDL.LU R50, [R1+0x1dc] ;  /* 0x0001dc0001327983 */ /* 0x000ee20000300800 */
[----:B------:R-:W-:-:S03]  /*21a50*/  LOP3.LUT R10, R10, 0x20, RZ, 0x3c, !PT ;  /* 0x000000200a0a7812 */ /* 0x000fc600078e3cff */
[----:B------:R-:W3:Y:S04]  /*21a60*/  LDL.LU R9, [R1+0x25c] ;  /* 0x00025c0001097983 */ /* 0x000ee80000300800 */
        /* <DEDUP_REMOVED lines=10> */
[----:B--2---:R-:W-:Y:S04]  /*21b10*/  STS.U8 [R10+UR9+0xc900], R58 ;  /* 0x00c9003a0a007988 */ /* 0x004fe80008000009 */
[----:B----4-:R-:W-:Y:S04]  /*21b20*/  STS.U8 [R10+UR9+0xe900], R60 ;  /* 0x00e9003c0a007988 */ /* 0x010fe80008000009 */
[----:B------:R0:W-:Y:S04]  /*21b30*/  STS.U8 [R10+UR9+0xed00], R3 ;  /* 0x00ed00030a007988 */ /* 0x0001e80008000009 */
[----:B------:R1:W-:Y:S04]  /*21b40*/  STS.U8 [R10+UR9+0x9100], R5 ;  /* 0x009100050a007988 */ /* 0x0003e80008000009 */
[----:B------:R2:W-:Y:S04]  /*21b50*/  STS.U8 [R10+UR9+0xb100], R8 ;  /* 0x00b100080a007988 */ /* 0x0005e80008000009 */
[----:B0-----:R-:W4:Y:S04]  /*21b60*/  LDL.LU R3, [R1+0x254] ;  /* 0x0002540001037983 */ /* 0x001f280000300800 */
[----:B-1----:R-:W4:Y:S04]  /*21b70*/  LDL.LU R5, [R1+0x250] ;  /* 0x0002500001057983 */ /* 0x002f280000300800 */
[----:B--2---:R-:W2:Y:S04]  /*21b80*/  LDL.LU R8, [R1+0x248] ;  /* 0x0002480001087983 */ /* 0x004ea80000300800 */
[----:B------:R-:W-:Y:S04]  /*21b90*/  STS.U8 [R10+UR9+0x8d00], R62 ;  /* 0x008d003e0a007988 */ /* 0x000fe80008000009 */
[----:B------:R-:W-:Y:S04]  /*21ba0*/  STS.U8 [R10+UR9+0xad00], R64 ;  /* 0x00ad00400a007988 */ /* 0x000fe80008000009 */
[----:B------:R0:W-:Y:S04]  /*21bb0*/  STS.U8 [R10+UR9+0xd100], R2 ;  /* 0x00d100020a007988 */ /* 0x0001e80008000009 */
[----:B---3--:R-:W-:Y:S04]  /*21bc0*/  STS.U8 [R10+UR9+0xf100], R4 ;  /* 0x00f100040a007988 */ /* 0x008fe80008000009 */
[----:B0-----:R-:W3:Y:S04]  /*21bd0*/  LDL.LU R2, [R1+0x244] ;  /* 0x0002440001027983 */ /* 0x001ee80000300800 */
[----:B------:R-:W-:Y:S04]  /*21be0*/  STS.U8 [R10+UR9+0x8900], R54 ;  /* 0x008900360a007988 */ /* 0x000fe80008000009 */
[----:B------:R-:W-:Y:S04]  /*21bf0*/  STS.U8 [R10+UR9+0xa500], R52 ;  /* 0x00a500340a007988 */ /* 0x000fe80008000009 */
[----:B------:R-:W-:Y:S04]  /*21c00*/  STS.U8 [R10+UR9+0x8500], R50 ;  /* 0x008500320a007988 */ /* 0x000fe80008000009 */
[----:B------:R-:W-:Y:S04]  /*21c10*/  STS.U8 [R10+UR9+0xe100], R9 ;  /* 0x00e100090a007988 */ /* 0x000fe80008000009 */
[----:B------:R-:W-:Y:S04]  /*21c20*/  STS.U8 [R10+UR9+0xa900], R56 ;  /* 0x00a900380a007988 */ /* 0x000fe80008000009 */
[----:B------:R-:W-:Y:S04]  /*21c30*/  STS.U8 [R10+UR9+0xcd00], R46 ;  /* 0x00cd002e0a007988 */ /* 0x000fe80008000009 */
[----:B------:R0:W-:Y:S04]  /*21c40*/  STS.U8 [R10+UR9+0x9500], R0 ;  /* 0x009500000a007988 */ /* 0x0001e80008000009 */
[----:B0-----:R-:W2:Y:S04]  /*21c50*/  LDL.LU R0, [R1+0x1c4] ;  /* 0x0001c40001007983 */ /* 0x001ea80000300800 */
        /* <DEDUP_REMOVED lines=11> */
[----:B------:R0:W-:Y:S04]  /*21d10*/  STS.U8 [R10+UR9+0xb500], R7 ;  /* 0x00b500070a007988 */ /* 0x0001e80008000009 */
[----:B------:R1:W-:Y:S04]  /*21d20*/  STS.U8 [R10+UR9+0xd500], R11 ;  /* 0x00d5000b0a007988 */ /* 0x0003e80008000009 */
[----:B0-----:R-:W2:Y:S04]  /*21d30*/  LDL.LU R7, [R1+0xc38] ;  /* 0x000c380001077983 */ /* 0x001ea80000300800 */
[----:B-1----:R-:W2:Y:S04]  /*21d40*/  LDL.LU R11, [R1+0xc34] ;  /* 0x000c3400010b7983 */ /* 0x002ea80000300800 */
[----:B------:R0:W-:Y:S04]  /*21d50*/  STS.U8 [R10+UR9+0x9900], R48 ;  /* 0x009900300a007988 */ /* 0x0001e80008000009 */
[----:B------:R1:W-:Y:S04]  /*21d60*/  STS.U8 [R10+UR9+0xd900], R14 ;  /* 0x00d9000e0a007988 */ /* 0x0003e80008000009 */
[----:B------:R1:W-:Y:S04]  /*21d70*/  STS.U8 [R10+UR9+0xf900], R15 ;  /* 0x00f9000f0a007988 */ /* 0x0003e80008000009 */
[----:B0-----:R-:W3:Y:S04]  /*21d80*/  LDL.LU R48, [R1+0x140] ;  /* 0x0001400001307983 */ /* 0x001ee80000300800 */
[----:B-1----:R-:W3:Y:S04]  /*21d90*/  LDL.LU R14, [R1+0x148] ;  /* 0x00014800010e7983 */ /* 0x002ee80000300800 */
[----:B------:R-:W-:Y:S04]  /*21da0*/  STS.U8 [R10+UR9+0xb900], R13 ;  /* 0x00b9000d0a007988 */ /* 0x000fe80008000009 */
[----:B------:R-:W3:Y:S04]  /*21db0*/  LDL.LU R15, [R1+0x1b0] ;  /* 0x0001b000010f7983 */ /* 0x000ee80000300800 */
[----:B------:R-:W-:Y:S04]  /*21dc0*/  STS.U8 [R10+UR9+0x9d00], R34 ;  /* 0x009d00220a007988 */ /* 0x000fe80008000009 */
[----:B------:R-:W-:Y:S04]  /*21dd0*/  STS.U8 [R10+UR9+0xbd00], R35 ;  /* 0x00bd00230a007988 */ /* 0x000fe80008000009 */
[----:B------:R-:W-:Y:S04]  /*21de0*/  STS.U8 [R10+UR9+0xdd00], R36 ;  /* 0x00dd00240a007988 */ /* 0x000fe80008000009 */
[----:B------:R-:W-:Y:S04]  /*21df0*/  STS.U8 [R10+UR9+0xfd00], R37 ;  /* 0x00fd00250a007988 */ /* 0x000fe80008000009 */
[----:B--2---:R0:W-:Y:S02]  /*21e00*/  STS.U8 [R10+UR9+0xf500], R11 ;  /* 0x00f5000b0a007988 */ /* 0x0041e40008000009 */
[----:B0-----:R-:W0:Y:S02]  /*21e10*/  S2R R11, SR_TID.X ;  /* 0x00000000000b7919 */ /* 0x001e240000002100 */
[----:B------:R-:W2:Y:S01]  /*21e20*/  LDL.LU R10, [R1+0x1b4] ;  /* 0x0001b400010a7983 */ /* 0x000ea20000300800 */
[----:B0-----:R-:W-:-:S04]  /*21e30*/  LOP3.LUT R11, R11, 0x7f, RZ, 0xc0, !PT ;  /* 0x0000007f0b0b7812 */ /* 0x001fc800078ec0ff */
[----:B------:R-:W-:-:S05]  /*21e40*/  LOP3.LUT R11, R11, 0x30, RZ, 0x3c, !PT ;  /* 0x000000300b0b7812 */ /* 0x000fca00078e3cff */
[----:B----4-:R0:W-:Y:S04]  /*21e50*/  STS.U8 [R11+UR9+0x8180], R3 ;  /* 0x008180030b007988 */ /* 0x0101e80008000009 */
[----:B------:R1:W-:Y:S04]  /*21e60*/  STS.U8 [R11+UR9+0xa180], R5 ;  /* 0x00a180050b007988 */ /* 0x0003e80008000009 */
[----:B------:R4:W-:Y:S04]  /*21e70*/  STS.U8 [R11+UR9+0xc180], R8 ;  /* 0x00c180080b007988 */ /* 0x0009e80008000009 */
[----:B0-----:R-:W2:Y:S04]  /*21e80*/  LDL.LU R3, [R1+0xc30] ;  /* 0x000c300001037983 */ /* 0x001ea80000300800 */
[----:B-1----:R-:W2:Y:S04]  /*21e90*/  LDL.LU R5, [R1+0xc2c] ;  /* 0x000c2c0001057983 */ /* 0x002ea80000300800 */
[----:B----4-:R-:W4:Y:S04]  /*21ea0*/  LDL.LU R8, [R1+0xc28] ;  /* 0x000c280001087983 */ /* 0x010f280000300800 */
[----:B---3--:R0:W-:Y:S04]  /*21eb0*/  STS.U8 [R11+UR9+0xe180], R2 ;  /* 0x00e180020b007988 */ /* 0x0081e80008000009 */
[----:B------:R1:W-:Y:S04]  /*21ec0*/  STS.U8 [R11+UR9+0x8580], R0 ;  /* 0x008580000b007988 */ /* 0x0003e80008000009 */
[----:B------:R3:W-:Y:S04]  /*21ed0*/  STS.U8 [R11+UR9+0xa580], R4 ;  /* 0x00a580040b007988 */ /* 0x0007e80008000009 */
[----:B0-----:R-:W4:Y:S04]  /*21ee0*/  LDL.LU R2, [R1+0xc24] ;  /* 0x000c240001027983 */ /* 0x001f280000300800 */
[----:B-1----:R-:W4:Y:S04]  /*21ef0*/  LDL.LU R0, [R1+0xc20] ;  /* 0x000c200001007983 */ /* 0x002f280000300800 */
[----:B---3--:R-:W3:Y:S04]  /*21f00*/  LDL.LU R4, [R1+0xc1c] ;  /* 0x000c1c0001047983 */ /* 0x008ee80000300800 */
        /* <DEDUP_REMOVED lines=22> */
[----:B--2---:R-:W-:Y:S04]  /*22070*/  STS.U8 [R11+UR9+0xc580], R10 ;  /* 0x00c5800a0b007988 */ /* 0x004fe80008000009 */
[----:B------:R-:W-:Y:S04]  /*22080*/  STS.U8 [R11+UR9+0xb580], R5 ;  /* 0x00b580050b007988 */ /* 0x000fe80008000009 */
[----:B----4-:R0:W-:Y:S04]  /*22090*/  STS.U8 [R11+UR9+0x9580], R8 ;  /* 0x009580080b007988 */ /* 0x0101e80008000009 */
[----:B0-----:R-:W2:Y:S04]  /*220a0*/  LDL.LU R8, [R1+0x240] ;  /* 0x0002400001087983 */ /* 0x001ea80000300800 */
[----:B------:R-:W4:Y:S04]  /*220b0*/  LDL.LU R5, [R1+0x23c] ;  /* 0x00023c0001057983 */ /* 0x000f280000300800 */
        /* <DEDUP_REMOVED lines=13> */
[----:B------:R0:W-:Y:S04]  /*22190*/  STS.U8 [R11+UR9+0xd580], R3 ;  /* 0x00d580030b007988 */ /* 0x0001e80008000009 */
[----:B0-----:R-:W3:Y:S04]  /*221a0*/  LDL.LU R3, [R1+0xc18] ;  /* 0x000c180001037983 */ /* 0x001ee80000300800 */
[----:B------:R-:W3:Y:S04]  /*221b0*/  LDL.LU R7, [R1+0xc14] ;  /* 0x000c140001077983 */ /* 0x000ee80000300800 */
[----:B------:R-:W3:Y:S04]  /*221c0*/  LDL.LU R16, [R1+0x19c] ;  /* 0x00019c0001107983 */ /* 0x000ee80000300800 */
[----:B------:R-:W3:Y:S04]  /*221d0*/  LDL.LU R17, [R1+0x1a0] ;  /* 0x0001a00001117983 */ /* 0x000ee80000300800 */
[----:B------:R-:W3:Y:S04]  /*221e0*/  LDL.LU R18, [R1+0x1a4] ;  /* 0x0001a40001127983 */ /* 0x000ee80000300800 */
[----:B------:R-:W3:Y:S04]  /*221f0*/  LDL.LU R19, [R1+0x1a8] ;  /* 0x0001a80001137983 */ /* 0x000ee80000300800 */
[----:B------:R-:W3:Y:S01]  /*22200*/  LDL.LU R11, [R1+0x238] ;  /* 0x00023800010b7983 */ /* 0x000ee20000300800 */
[----:B------:R-:W0:Y:S02]  /*22210*/  S2R R9, SR_TID.X ;  /* 0x0000000000097919 */ /* 0x000e240000002100 */
[----:B0-----:R-:W-:-:S04]  /*22220*/  LOP3.LUT R9, R9, 0x7f, RZ, 0xc0, !PT ;  /* 0x0000007f09097812 */ /* 0x001fc800078ec0ff */
[----:B------:R-:W-:-:S05]  /*22230*/  LOP3.LUT R9, R9, 0x40, RZ, 0x3c, !PT ;  /* 0x0000004009097812 */ /* 0x000fca00078e3cff */
[----:B--2---:R0:W-:Y:S04]  /*22240*/  STS.U8 [R9+UR9+0x8200], R8 ;  /* 0x0082000809007988 */ /* 0x0041e80008000009 */
[----:B----4-:R1:W-:Y:S04]  /*22250*/  STS.U8 [R9+UR9+0xa200], R5 ;  /* 0x00a2000509007988 */ /* 0x0103e80008000009 */
[----:B0-----:R-:W2:Y:S04]  /*22260*/  LDL.LU R8, [R1+0xc10] ;  /* 0x000c100001087983 */ /* 0x001ea80000300800 */
[----:B-1----:R-:W4:Y:S04]  /*22270*/  LDL.LU R5, [R1+0xc0c] ;  /* 0x000c0c0001057983 */ /* 0x002f280000300800 */
[----:B---3--:R-:W-:Y:S04]  /*22280*/  STS.U8 [R9+UR9+0xc200], R11 ;  /* 0x00c2000b09007988 */ /* 0x008fe80008000009 */
        /* <DEDUP_REMOVED lines=17> */
[----:B------:R0:W-:Y:S04]  /*223a0*/  STS.U8 [R9+UR9+0x9600], R6 ;  /* 0x0096000609007988 */ /* 0x0001e80008000009 */
[----:B0-----:R-:W3:Y:S04]  /*223b0*/  LDL.LU R6, [R1+0xc08] ;  /* 0x000c080001067983 */ /* 0x001ee80000300800 */
        /* <DEDUP_REMOVED lines=23> */
[----:B0-----:R-:W2:Y:S04]  /*22530*/  LDL.LU R20, [R1+0x224] ;  /* 0x0002240001147983 */ /* 0x001ea80000300800 */
[----:B-1----:R-:W2:Y:S01]  /*22540*/  LDL.LU R21, [R1+0x230] ;  /* 0x0002300001157983 */ /* 0x002ea20000300800 */
[----:B------:R-:W0:Y:S03]  /*22550*/  S2R R50, SR_TID.X ;  /* 0x0000000000327919 */ /* 0x000e260000002100 */
[----:B------:R1:W-:Y:S01]  /*22560*/  STS.U8 [R9+UR9+0xda00], R22 ;  /* 0x00da001609007988 */ /* 0x0003e20008000009 */
[----:B0-----:R-:W-:-:S04]  /*22570*/  LOP3.LUT R50, R50, 0x7f, RZ, 0xc0, !PT ;  /* 0x0000007f32327812 */ /* 0x001fc800078ec0ff */
[C---:B-1----:R-:W-:Y:S02]  /*22580*/  LOP3.LUT R22, R50.reuse, 0x40, RZ, 0x3c, !PT ;  /* 0x0000004032167812 */ /* 0x042fe400078e3cff */
[----:B------:R-:W-:-:S03]  /*22590*/  LOP3.LUT R50, R50, 0x50, RZ, 0x3c, !PT ;  /* 0x0000005032327812 */ /* 0x000fc600078e3cff */
[----:B------:R-:W-:Y:S04]  /*225a0*/  STS.U8 [R22+UR9+0xfa00], R23 ;  /* 0x00fa001716007988 */ /* 0x000fe80008000009 */
[----:B------:R-:W-:Y:S04]  /*225b0*/  STS.U8 [R22+UR9+0x9e00], R44 ;  /* 0x009e002c16007988 */ /* 0x000fe80008000009 */
[----:B------:R-:W-:Y:S04]  /*225c0*/  STS.U8 [R22+UR9+0xbe00], R45 ;  /* 0x00be002d16007988 */ /* 0x000fe80008000009 */
[----:B------:R-:W-:Y:S04]  /*225d0*/  STS.U8 [R22+UR9+0xde00], R49 ;  /* 0x00de003116007988 */ /* 0x000fe80008000009 */
[----:B------:R-:W-:Y:S04]  /*225e0*/  STS.U8 [R22+UR9+0xfe00], R51 ;  /* 0x00fe003316007988 */ /* 0x000fe80008000009 */
[----:B--2---:R-:W-:Y:S04]  /*225f0*/  STS.U8 [R50+UR9+0x8280], R21 ;  /* 0x0082801532007988 */ /* 0x004fe80008000009 */
[----:B------:R-:W-:Y:S04]  /*22600*/  STS.U8 [R50+UR9+0xa280], R20 ;  /* 0x00a2801432007988 */ /* 0x000fe80008000009 */
[----:B------:R-:W-:Y:S04]  /*22610*/  STS.U8 [R50+UR9+0xc280], R88 ;  /* 0x00c2805832007988 */ /* 0x000fe80008000009 */
[----:B------:R-:W-:Y:S04]  /*22620*/  STS.U8 [R50+UR9+0xe280], R90 ;  /* 0x00e2805a32007988 */ /* 0x000fe80008000009 */
[----:B------:R-:W-:Y:S04]  /*22630*/  STS.U8 [R50+UR9+0x8680], R92 ;  /* 0x0086805c32007988 */ /* 0x000fe80008000009 */
[----:B------:R-:W-:Y:S04]  /*22640*/  STS.U8 [R50+UR9+0xa680], R19 ;  /* 0x00a6801332007988 */ /* 0x000fe80008000009 */
[----:B------:R0:W-:Y:S04]  /*22650*/  STS.U8 [R50+UR9+0xc680], R18 ;  /* 0x00c6801232007988 */ /* 0x0001e80008000009 */
[----:B------:R-:W-:Y:S04]  /*22660*/  STS.U8 [R50+UR9+0xe680], R17 ;  /* 0x00e6801132007988 */ /* 0x000fe80008000009 */
[----:B------:R-:W-:Y:S04]  /*22670*/  STS.U8 [R50+UR9+0x8a80], R16 ;  /* 0x008a801032007988 */ /* 0x000fe80008000009 */
[----:B------:R-:W-:Y:S04]  /*22680*/  STS.U8 [R50+UR9+0xaa80], R15 ;  /* 0x00aa800f32007988 */ /* 0x000fe80008000009 */
[----:B------:R-:W-:Y:S01]  /*22690*/  STS.U8 [R50+UR9+0xca80], R14 ;  /* 0x00ca800e32007988 */ /* 0x000fe20008000009 */
[----:B0-----:R-:W0:Y:S03]  /*226a0*/  S2R R18, SR_TID.X ;  /* 0x0000000000127919 */ /* 0x001e260000002100 */
[----:B------:R-:W-:Y:S04]  /*226b0*/  STS.U8 [R50+UR9+0xea80], R48 ;  /* 0x00ea803032007988 */ /* 0x000fe80008000009 */
[----:B------:R1:W-:Y:S04]  /*226c0*/  STS.U8 [R50+UR9+0x8e80], R52 ;  /* 0x008e803432007988 */ /* 0x0003e80008000009 */
[----:B------:R2:W-:Y:S04]  /*226d0*/  STS.U8 [R50+UR9+0xae80], R54 ;  /* 0x00ae803632007988 */ /* 0x0005e80008000009 */
[----:B------:R3:W-:Y:S04]  /*226e0*/  STS.U8 [R50+UR9+0xce80], R56 ;  /* 0x00ce803832007988 */ /* 0x0007e80008000009 */
[----:B-1----:R-:W4:Y:S04]  /*226f0*/  LDL.LU R52, [R1+0x218] ;  /* 0x0002180001347983 */ /* 0x002f280000300800 */
[----:B--2---:R-:W2:Y:S04]  /*22700*/  LDL.LU R54, [R1+0x214] ;  /* 0x0002140001367983 */ /* 0x004ea80000300800 */
[----:B------:R1:W-:Y:S04]  /*22710*/  STS.U8 [R50+UR9+0xee80], R58 ;  /* 0x00ee803a32007988 */ /* 0x0003e80008000009 */
[----:B---3--:R-:W3:Y:S04]  /*22720*/  LDL.LU R56, [R1+0x210] ;  /* 0x0002100001387983 */ /* 0x008ee80000300800 */
        /* <DEDUP_REMOVED lines=8> */
[----:B-1----:R-:W3:Y:S04]  /*227b0*/  LDL.LU R46, [R1+0x228] ;  /* 0x00022800012e7983 */ /* 0x002ee80000300800 */
[----:B------:R-:W3:Y:S04]  /*227c0*/  LDL R15, [R1+0x458] ;  /* 0x00045800010f7983 */ /* 0x000ee80000100800 */
[----:B------:R-:W3:Y:S01]  /*227d0*/  LDL R14, [R1+0x45c] ;  /* 0x00045c00010e7983 */ /* 0x000ee20000100800 */
[----:B------:R-:W-:-:S03]  /*227e0*/  LOP3.LUT R88, R18, 0x7f, RZ, 0xc0, !PT ;  /* 0x0000007f12587812 */ /* 0x000fc600078ec0ff */
[----:B------:R-:W3:Y:S04]  /*227f0*/  LDL R17, [R1+0x478] ;  /* 0x0004780001117983 */ /* 0x000ee80000100800 */
[----:B------:R-:W3:Y:S04]  /*22800*/  LDL R16, [R1+0x47c] ;  /* 0x00047c0001107983 */ /* 0x000ee80000100800 */
[----:B------:R-:W3:Y:S04]  /*22810*/  LDL R23, [R1+0x498] ;  /* 0x0004980001177983 */ /* 0x000ee80000100800 */
[----:B------:R-:W3:Y:S04]  /*22820*/  LDL R22, [R1+0x49c] ;  /* 0x00049c0001167983 */ /* 0x000ee80000100800 */
[----:B------:R-:W3:Y:S04]  /*22830*/  LDL R19, [R1+0x4b8] ;  /* 0x0004b80001137983 */ /* 0x000ee80000100800 */
[----:B------:R-:W3:Y:S04]  /*22840*/  LDL R18, [R1+0x4bc] ;  /* 0x0004bc0001127983 */ /* 0x000ee80000100800 */
[----:B------:R-:W3:Y:S04]  /*22850*/  LDL R51, [R1+0x4d8] ;  /* 0x0004d80001337983 */ /* 0x000ee80000100800 */
[----:B------:R-:W-:Y:S04]  /*22860*/  STS.U8 [R50+UR9+0x9680], R86 ;  /* 0x0096805632007988 */ /* 0x000fe80008000009 */
[----:B------:R-:W-:Y:S04]  /*22870*/  STS.U8 [R50+UR9+0xb680], R84 ;  /* 0x00b6805432007988 */ /* 0x000fe80008000009 */
[----:B------:R-:W-:Y:S04]  /*22880*/  STS.U8 [R50+UR9+0xd680], R82 ;  /* 0x00d6805232007988 */ /* 0x000fe80008000009 */
[----:B------:R-:W-:Y:S01]  /*22890*/  STS.U8 [R50+UR9+0xf680], R80 ;  /* 0x00f6805032007988 */ /* 0x000fe20008000009 */
[----:B------:R-:W-:-:S03]  /*228a0*/  LOP3.LUT R49, R88, 0x60, RZ, 0x3c, !PT ;  /* 0x0000006058317812 */ /* 0x000fc600078e3cff */
        /* <DEDUP_REMOVED lines=8> */
[----:B------:R-:W3:Y:S04]  /*22930*/  LDL R48, [R1+0x4dc] ;  /* 0x0004dc0001307983 */ /* 0x000ee80000100800 */
[----:B------:R-:W3:Y:S04]  /*22940*/  LDL R21, [R1+0x4f8] ;  /* 0x0004f80001157983 */ /* 0x000ee80000100800 */
[----:B------:R-:W3:Y:S04]  /*22950*/  LDL R20, [R1+0x4fc] ;  /* 0x0004fc0001147983 */ /* 0x000ee80000100800 */
[----:B0-----:R-:W3:Y:S01]  /*22960*/  LDL R50, [R1+0x518] ;  /* 0x0005180001327983 */ /* 0x001ee20000100800 */
[----:B------:R-:W-:-:S02]  /*22970*/  PRMT R12, RZ, 0x7610, R12 ;  /* 0x00007610ff0c7816 */ /* 0x000fc4000000000c */
[----:B------:R-:W-:Y:S01]  /*22980*/  PRMT R13, RZ, 0x7610, R13 ;  /* 0x00007610ff0d7816 */ /* 0x000fe2000000000d */
[----:B------:R-:W3:Y:S04]  /*22990*/  LDL R55, [R1+0x480] ;  /* 0x0004800001377983 */ /* 0x000ee80000100800 */
[----:B------:R-:W3:Y:S01]  /*229a0*/  LDL R53, [R1+0x4c4] ;  /* 0x0004c40001357983 */ /* 0x000ee20000100800 */
[----:B------:R-:W-:Y:S02]  /*229b0*/  PRMT R24, RZ, 0x7610, R24 ;  /* 0x00007610ff187816 */ /* 0x000fe40000000018 */
[----:B------:R-:W-:Y:S01]  /*229c0*/  PRMT R25, RZ, 0x7610, R25 ;  /* 0x00007610ff197816 */ /* 0x000fe20000000019 */
[----:B------:R-:W3:Y:S01]  /*229d0*/  LDL R57, [R1+0x4c8] ;  /* 0x0004c80001397983 */ /* 0x000ee20000100800 */
[----:B------:R-:W-:-:S02]  /*229e0*/  PRMT R26, RZ, 0x7610, R26 ;  /* 0x00007610ff1a7816 */ /* 0x000fc4000000001a */
[----:B------:R-:W-:Y:S01]  /*229f0*/  PRMT R27, RZ, 0x7610, R27 ;  /* 0x00007610ff1b7816 */ /* 0x000fe2000000001b */
[----:B------:R-:W3:Y:S01]  /*22a00*/  LDL R84, [R1+0x4b0] ;  /* 0x0004b00001547983 */ /* 0x000ee20000100800 */
[----:B------:R-:W-:Y:S02]  /*22a10*/  PRMT R29, RZ, 0x7610, R29 ;  /* 0x00007610ff1d7816 */ /* 0x000fe4000000001d */
[----:B------:R-:W-:Y:S01]  /*22a20*/  PRMT R30, RZ, 0x7610, R30 ;  /* 0x00007610ff1e7816 */ /* 0x000fe2000000001e */
[----:B------:R-:W3:Y:S04]  /*22a30*/  LDL R82, [R1+0x4b4] ;  /* 0x0004b40001527983 */ /* 0x000ee80000100800 */
[----:B----4-:R0:W-:Y:S04]  /*22a40*/  STS.U8 [R49+UR9+0x8300], R52 ;  /* 0x0083003431007988 */ /* 0x0101e80008000009 */
[----:B--2---:R1:W-:Y:S04]  /*22a50*/  STS.U8 [R49+UR9+0xa300], R54 ;  /* 0x00a3003631007988 */ /* 0x0043e80008000009 */
[----:B0-----:R-:W2:Y:S04]  /*22a60*/  LDL R52, [R1+0x460] ;  /* 0x0004600001347983 */ /* 0x001ea80000100800 */
[----:B---3--:R0:W-:Y:S04]  /*22a70*/  STS.U8 [R49+UR9+0xc300], R56 ;  /* 0x00c3003831007988 */ /* 0x0081e80008000009 */
[----:B-1----:R-:W3:Y:S04]  /*22a80*/  LDL R54, [R1+0x4c0] ;  /* 0x0004c00001367983 */ /* 0x002ee80000100800 */
[----:B------:R-:W-:Y:S01]  /*22a90*/  STS.U8 [R49+UR9+0xe300], R58 ;  /* 0x00e3003a31007988 */ /* 0x000fe20008000009 */
[----:B------:R-:W-:-:S03]  /*22aa0*/  PRMT R28, RZ, 0x7610, R28 ;  /* 0x00007610ff1c7816 */ /* 0x000fc6000000001c */
[----:B0-----:R-:W4:Y:S04]  /*22ab0*/  LDL R56, [R1+0x4cc] ;  /* 0x0004cc0001387983 */ /* 0x001f280000100800 */
[----:B------:R-:W-:Y:S04]  /*22ac0*/  STS.U8 [R49+UR9+0x8700], R60 ;  /* 0x0087003c31007988 */ /* 0x000fe80008000009 */
[----:B------:R-:W-:Y:S04]  /*22ad0*/  STS.U8 [R49+UR9+0xa700], R62 ;  /* 0x00a7003e31007988 */ /* 0x000fe80008000009 */
[----:B------:R-:W-:Y:S04]  /*22ae0*/  STS.U8 [R49+UR9+0xc700], R64 ;  /* 0x00c7004031007988 */ /* 0x000fe80008000009 */
[----:B------:R0:W-:Y:S04]  /*22af0*/  STS.U8 [R49+UR9+0xe700], R46 ;  /* 0x00e7002e31007988 */ /* 0x0001e80008000009 */
[----:B------:R1:W2:Y:S04]  /*22b00*/  @!P1 LDG.E.U8 R12, desc[UR24][R14.64] ;  /* 0x000000180e0c9981 */ /* 0x0002a8000c1e1100 */
[----:B0-----:R-:W2:Y:S04]  /*22b10*/  LDL R46, [R1+0x51c] ;  /* 0x00051c00012e7983 */ /* 0x001ea80000100800 */
[----:B------:R0:W3:Y:S01]  /*22b20*/  @!P1 LDG.E.U8 R13, desc[UR24][R16.64] ;  /* 0x00000018100d9981 */ /* 0x0000e2000c1e1100 */
[----:B-1----:R-:W-:Y:S01]  /*22b30*/  PRMT R15, RZ, 0x7610, R15 ;  /* 0x00007610ff0f7816 */ /* 0x002fe2000000000f */
[----:B0-----:R-:W-:-:S02]  /*22b40*/  @!P1 IMAD.MOV.U32 R16, RZ, RZ, R22 ;  /* 0x000000ffff109224 */ /* 0x001fc400078e0016 */
[----:B------:R-:W-:Y:S01]  /*22b50*/  @!P1 IMAD.MOV.U32 R17, RZ, RZ, R23 ;  /* 0x000000ffff119224 */ /* 0x000fe200078e0017 */
[----:B------:R-:W3:Y:S04]  /*22b60*/  LDL R22, [R1+0x530] ;  /* 0x0005300001167983 */ /* 0x000ee80000100800 */
[----:B------:R0:W3:Y:S04]  /*22b70*/  @!P1 LDG.E.U8 R15, desc[UR24][R18.64] ;  /* 0x00000018120f9981 */ /* 0x0000e8000c1e1100 */
[----:B------:R-:W3:Y:S01]  /*22b80*/  LDL R23, [R1+0x400] ;  /* 0x0004000001177983 */ /* 0x000ee20000100800 */
[----:B0-----:R-:W-:-:S03]  /*22b90*/  @!P1 IMAD.MOV.U32 R19, RZ, RZ, R51 ;  /* 0x000000ffff139224 */ /* 0x001fc600078e0033 */
[----:B------:R-:W4:Y:S01]  /*22ba0*/  LDL R51, [R1+0x464] ;  /* 0x0004640001337983 */ /* 0x000f220000100800 */
[----:B------:R-:W-:-:S06]  /*22bb0*/  PRMT R14, RZ, 0x7610, R14 ;  /* 0x00007610ff0e7816 */ /* 0x000fcc000000000e */
[----:B------:R0:W4:Y:S02]  /*22bc0*/  @!P1 LDG.E.U8 R14, desc[UR24][R16.64] ;  /* 0x00000018100e9981 */ /* 0x000124000c1e1100 */
[----:B0-----:R-:W-:Y:S02]  /*22bd0*/  PRMT R17, RZ, 0x7610, R17 ;  /* 0x00007610ff117816 */ /* 0x001fe40000000011 */
[----:B------:R-:W-:Y:S01]  /*22be0*/  PRMT R16, RZ, 0x7610, R16 ;  /* 0x00007610ff107816 */ /* 0x000fe20000000010 */
[----:B------:R-:W-:Y:S02]  /*22bf0*/  @!P1 IMAD.MOV.U32 R18, RZ, RZ, R48 ;  /* 0x000000ffff129224 */ /* 0x000fe400078e0030 */
[----:B------:R-:W4:Y:S04]  /*22c00*/  LDL R48, [R1+0x484] ;  /* 0x0004840001307983 */ /* 0x000f280000100800 */
[----:B------:R-:W4:Y:S04]  /*22c10*/  @!P1 LDG.E.U8 R16, desc[UR24][R18.64] ;  /* 0x0000001812109981 */ /* 0x000f28000c1e1100 */
[----:B------:R0:W4:Y:S02]  /*22c20*/  @!P1 LDG.E.U8 R17, desc[UR24][R20.64] ;  /* 0x0000001814119981 */ /* 0x000124000c1e1100 */
[----:B0-----:R-:W-:-:S02]  /*22c30*/  @!P1 IMAD.MOV.U32 R21, RZ, RZ, R50 ;  /* 0x000000ffff159224 */ /* 0x001fc400078e0032 */
[----:B------:R-:W4:Y:S01]  /*22c40*/  LDL R50, [R1+0x4a0] ;  /* 0x0004a00001327983 */ /* 0x000f220000100800 */
[----:B------:R-:W-:Y:S01]  /*22c50*/  PRMT R19, RZ, 0x7610, R19 ;  /* 0x00007610ff137816 */ /* 0x000fe20000000013 */
[----:B--2---:R-:W-:Y:S02]  /*22c60*/  @!P1 IMAD.MOV.U32 R20, RZ, RZ, R46 ;  /* 0x000000ffff149224 */ /* 0x004fe400078e002e */
[----:B------:R-:W2:Y:S04]  /*22c70*/  LDL R46, [R1+0x4a4] ;  /* 0x0004a400012e7983 */ /* 0x000ea80000100800 */
[----:B---3--:R4:W3:Y:S02]  /*22c80*/  @!P1 LDG.E.U8 R19, desc[UR24][R22.64] ;  /* 0x0000001816139981 */ /* 0x0088e4000c1e1100 */
[----:B----4-:R-:W-:-:S02]  /*22c90*/  @!P1 IMAD.MOV.U32 R22, RZ, RZ, R51 ;  /* 0x000000ffff169224 */ /* 0x010fc400078e0033 */
[----:B------:R-:W4:Y:S01]  /*22ca0*/  LDL R51, [R1+0x4e4] ;  /* 0x0004e40001337983 */ /* 0x000f220000100800 */
[----:B------:R-:W-:Y:S01]  /*22cb0*/  PRMT R18, RZ, 0x7610, R18 ;  /* 0x00007610ff127816 */ /* 0x000fe20000000012 */
[----:B------:R-:W-:Y:S02]  /*22cc0*/  @!P1 IMAD.MOV.U32 R23, RZ, RZ, R52 ;  /* 0x000000ffff179224 */ /* 0x000fe400078e0034 */
[----:B------:R-:W3:Y:S04]  /*22cd0*/  LDL R52, [R1+0x4e0] ;  /* 0x0004e00001347983 */ /* 0x000ee80000100800 */
[----:B------:R0:W3:Y:S02]  /*22ce0*/  @!P1 LDG.E.U8 R18, desc[UR24][R20.64] ;  /* 0x0000001814129981 */ /* 0x0000e4000c1e1100 */
[----:B0-----:R-:W-:-:S02]  /*22cf0*/  PRMT R20, RZ, 0x7610, R20 ;  /* 0x00007610ff147816 */ /* 0x001fc40000000014 */
[----:B------:R-:W-:-:S04]  /*22d00*/  PRMT R21, RZ, 0x7610, R21 ;  /* 0x00007610ff157816 */ /* 0x000fc80000000015 */
[----:B------:R0:W3:Y:S02]  /*22d10*/  @!P1 LDG.E.U8 R20, desc[UR24][R22.64] ;  /* 0x0000001816149981 */ /* 0x0000e4000c1e1100 */
[----:B0-----:R-:W-:Y:S02]  /*22d20*/  @!P1 IMAD.MOV.U32 R23, RZ, RZ, R55 ;  /* 0x000000ffff179224 */ /* 0x001fe400078e0037 */
[----:B------:R-:W3:Y:S01]  /*22d30*/  LDL R55, [R1+0x500] ;  /* 0x0005000001377983 */ /* 0x000ee20000100800 */
[----:B------:R-:W-:-:S03]  /*22d40*/  @!P1 IMAD.MOV.U32 R22, RZ, RZ, R48 ;  /* 0x000000ffff169224 */ /* 0x000fc600078e0030 */
[----:B------:R-:W3:Y:S04]  /*22d50*/  LDL R48, [R1+0x504] ;  /* 0x0005040001307983 */ /* 0x000ee80000100800 */
[----:B------:R0:W3:Y:S02]  /*22d60*/  @!P1 LDG.E.U8 R21, desc[UR24][R22.64] ;  /* 0x0000001816159981 */ /* 0x0000e4000c1e1100 */
[----:B0-----:R-:W-:Y:S02]  /*22d70*/  @!P1 IMAD.MOV.U32 R23, RZ, RZ, R50 ;  /* 0x000000ffff179224 */ /* 0x001fe400078e0032 */
[----:B------:R-:W3:Y:S01]  /*22d80*/  LDL R50, [R1+0x520] ;  /* 0x0005200001327983 */ /* 0x000ee20000100800 */
[----:B--2---:R-:W-:-:S03]  /*22d90*/  @!P1 IMAD.MOV.U32 R22, RZ, RZ, R46 ;  /* 0x000000ffff169224 */ /* 0x004fc600078e002e */
[----:B------:R-:W2:Y:S04]  /*22da0*/  LDL R46, [R1+0x524] ;  /* 0x00052400012e7983 */ /* 0x000ea80000100800 */
[----:B------:R0:W2:Y:S02]  /*22db0*/  @!P1 LDG.E.U8 R24, desc[UR24][R22.64] ;  /* 0x0000001816189981 */ /* 0x0000a4000c1e1100 */
[----:B0-----:R-:W-:Y:S02]  /*22dc0*/  @!P1 IMAD.MOV.U32 R22, RZ, RZ, R53 ;  /* 0x000000ffff169224 */ /* 0x001fe400078e0035 */
[----:B------:R-:W2:Y:S01]  /*22dd0*/  LDL R53, [R1+0x534] ;  /* 0x0005340001357983 */ /* 0x000ea20000100800 */
[----:B------:R-:W-:-:S03]  /*22de0*/  @!P1 IMAD.MOV.U32 R23, RZ, RZ, R54 ;  /* 0x000000ffff179224 */ /* 0x000fc600078e0036 */
[----:B------:R-:W2:Y:S04]  /*22df0*/  LDL R54, [R1+0x404] ;  /* 0x0004040001367983 */ /* 0x000ea80000100800 */
[----:B------:R4:W2:Y:S02]  /*22e00*/  @!P1 LDG.E.U8 R25, desc[UR24][R22.64] ;  /* 0x0000001816199981 */ /* 0x0008a4000c1e1100 */
[----:B----4-:R-:W-:Y:S02]  /*22e10*/  @!P1 IMAD.MOV.U32 R22, RZ, RZ, R51 ;  /* 0x000000ffff169224 */ /* 0x010fe400078e0033 */
[----:B------:R-:W4:Y:S01]  /*22e20*/  LDL R51, [R1+0x46c] ;  /* 0x00046c0001337983 */ /* 0x000f220000100800 */
[----:B---3--:R-:W-:-:S03]  /*22e30*/  @!P1 IMAD.MOV.U32 R23, RZ, RZ, R52 ;  /* 0x000000ffff179224 */ /* 0x008fc600078e0034 */
[----:B------:R-:W3:Y:S04]  /*22e40*/  LDL R52, [R1+0x468] ;  /* 0x0004680001347983 */ /* 0x000ee80000100800 */
        /* <DEDUP_REMOVED lines=18> */
[----:B---3--:R-:W-:Y:S01]  /*22f70*/  @!P1 IMAD.MOV.U32 R23, RZ, RZ, R52 ;  /* 0x000000ffff179224 */ /* 0x008fe200078e0034 */
[----:B------:R-:W-:-:S02]  /*22f80*/  PRMT R31, RZ, 0x7610, R31 ;  /* 0x00007610ff1f7816 */ /* 0x000fc4000000001f */
[----:B------:R-:W3:Y:S04]  /*22f90*/  LDL R52, [R1+0x508] ;  /* 0x0005080001347983 */ /* 0x000ee80000100800 */
[----:B------:R0:W3:Y:S01]  /*22fa0*/  @!P1 LDG.E.U8 R30, desc[UR24][R22.64] ;  /* 0x00000018161e9981 */ /* 0x0000e2000c1e1100 */
[----:B------:R-:W-:Y:S02]  /*22fb0*/  PRMT R32, RZ, 0x7610, R32 ;  /* 0x00007610ff207816 */ /* 0x000fe40000000020 */
[----:B------:R-:W-:Y:S02]  /*22fc0*/  PRMT R33, RZ, 0x7610, R33 ;  /* 0x00007610ff217816 */ /* 0x000fe40000000021 */
[----:B------:R-:W-:Y:S01]  /*22fd0*/  PRMT R34, RZ, 0x7610, R34 ;  /* 0x00007610ff227816 */ /* 0x000fe20000000022 */
[----:B0-----:R-:W-:-:S02]  /*22fe0*/  @!P1 IMAD.MOV.U32 R22, RZ, RZ, R48 ;  /* 0x000000ffff169224 */ /* 0x001fc400078e0030 */
[----:B------:R-:W3:Y:S01]  /*22ff0*/  LDL R48, [R1+0x528] ;  /* 0x0005280001307983 */ /* 0x000ee20000100800 */
[----:B------:R-:W-:-:S03]  /*23000*/  @!P1 IMAD.MOV.U32 R23, RZ, RZ, R50 ;  /* 0x000000ffff179224 */ /* 0x000fc600078e0032 */
[----:B------:R-:W3:Y:S04]  /*23010*/  LDL R50, [R1+0x3f4] ;  /* 0x0003f40001327983 */ /* 0x000ee80000100800 */
[----:B------:R2:W3:Y:S02]  /*23020*/  @!P1 LDG.E.U8 R31, desc[UR24][R22.64] ;  /* 0x00000018161f9981 */ /* 0x0004e4000c1e1100 */
[----:B--2---:R-:W-:Y:S02]  /*23030*/  @!P1 IMAD.MOV.U32 R22, RZ, RZ, R46 ;  /* 0x000000ffff169224 */ /* 0x004fe400078e002e */
[----:B------:R-:W2:Y:S01]  /*23040*/  LDL R46, [R1+0x538] ;  /* 0x00053800012e7983 */ /* 0x000ea20000100800 */
[----:B------:R-:W-:-:S03]  /*23050*/  @!P1 IMAD.MOV.U32 R23, RZ, RZ, R53 ;  /* 0x000000ffff179224 */ /* 0x000fc600078e0035 */
[----:B------:R-:W2:Y:S04]  /*23060*/  LDL R53, [R1+0x408] ;  /* 0x0004080001357983 */ /* 0x000ea80000100800 */
[----:B------:R0:W2:Y:S02]  /*23070*/  @!P1 LDG.E.U8 R32, desc[UR24][R22.64] ;  /* 0x0000001816209981 */ /* 0x0000a4000c1e1100 */
[----:B0-----:R-:W-:Y:S02]  /*23080*/  @!P1 IMAD.MOV.U32 R22, RZ, RZ, R56 ;  /* 0x000000ffff169224 */ /* 0x001fe400078e0038 */
[----:B------:R-:W-:-:S05]  /*23090*/  @!P1 IMAD.MOV.U32 R23, RZ, RZ, R57 ;  /* 0x000000ffff179224 */ /* 0x000fca00078e0039 */
[----:B------:R0:W2:Y:S02]  /*230a0*/  @!P1 LDG.E.U8 R33, desc[UR24][R22.64] ;  /* 0x0000001816219981 */ /* 0x0000a4000c1e1100 */
[----:B0-----:R-:W-:Y:S02]  /*230b0*/  @!P1 IMAD.MOV.U32 R22, RZ, RZ, R54 ;  /* 0x000000ffff169224 */ /* 0x001fe400078e0036 */
[----:B------:R-:W-:-:S05]  /*230c0*/  @!P1 IMAD.MOV.U32 R23, RZ, RZ, R55 ;  /* 0x000000ffff179224 */ /* 0x000fca00078e0037 */
[----:B------:R4:W2:Y:S02]  /*230d0*/  @!P1 LDG.E.U8 R34, desc[UR24][R22.64] ;  /* 0x0000001816229981 */ /* 0x0008a4000c1e1100 */
[----:B----4-:R-:W-:Y:S02]  /*230e0*/  @!P1 IMAD.MOV.U32 R22, RZ, RZ, R51 ;  /* 0x000000ffff169224 */ /* 0x010fe400078e0033 */
[----:B------:R-:W4:Y:S01]  /*230f0*/  LDL R51, [R1+0x474] ;  /* 0x0004740001337983 */ /* 0x000f220000100800 */
[----:B------:R-:W-:Y:S01]  /*23100*/  PRMT R35, RZ, 0x7610, R35 ;  /* 0x00007610ff237816 */ /* 0x000fe20000000023 */
[----:B---3--:R-:W-:Y:S02]  /*23110*/  @!P1 IMAD.MOV.U32 R23, RZ, RZ, R52 ;  /* 0x000000ffff179224 */ /* 0x008fe400078e0034 */
[----:B------:R-:W3:Y:S01]  /*23120*/  LDL R52, [R1+0x470] ;  /* 0x0004700001347983 */ /* 0x000ee20000100800 */
[----:B------:R-:W-:-:S03]  /*23130*/  PRMT R36, RZ, 0x7610, R36 ;  /* 0x00007610ff247816 */ /* 0x000fc60000000024 */
[----:B------:R0:W3:Y:S01]  /*23140*/  @!P1 LDG.E.U8 R35, desc[UR24][R22.64] ;  /* 0x0000001816239981 */ /* 0x0000e2000c1e1100 */
[----:B------:R-:W-:Y:S01]  /*23150*/  PRMT R37, RZ, 0x7610, R37 ;  /* 0x00007610ff257816 */ /* 0x000fe20000000025 */
[----:B0-----:R-:W-:Y:S02]  /*23160*/  @!P1 IMAD.MOV.U32 R22, RZ, RZ, R48 ;  /* 0x000000ffff169224 */ /* 0x001fe400078e0030 */
[----:B------:R-:W3:Y:S01]  /*23170*/  LDL R48, [R1+0x494] ;  /* 0x0004940001307983 */ /* 0x000ee20000100800 */
[----:B------:R-:W-:-:S03]  /*23180*/  @!P1 IMAD.MOV.U32 R23, RZ, RZ, R50 ;  /* 0x000000ffff179224 */ /* 0x000fc600078e0032 */
[----:B------:R-:W3:Y:S04]  /*23190*/  LDL R50, [R1+0x490] ;  /* 0x0004900001327983 */ /* 0x000ee80000100800 */
[----:B------:R2:W3:Y:S04]  /*231a0*/  @!P1 LDG.E.U8 R36, desc[UR24][R22.64] ;  /* 0x0000001816249981 */ /* 0x0004e8000c1e1100 */
[----:B------:R-:W3:Y:S04]  /*231b0*/  LDL.LU R56, [R1+0x28c] ;  /* 0x00028c0001387983 */ /* 0x000ee80000300800 */
[----:B------:R-:W3:Y:S04]  /*231c0*/  LDL.LU R58, [R1+0x284] ;  /* 0x00028400013a7983 */ /* 0x000ee80000300800 */
[----:B------:R-:W3:Y:S04]  /*231d0*/  LDL.LU R60, [R1+0x27c] ;  /* 0x00027c00013c7983 */ /* 0x000ee80000300800 */
[----:B------:R-:W3:Y:S04]  /*231e0*/  LDL.LU R62, [R1+0x278] ;  /* 0x00027800013e7983 */ /* 0x000ee80000300800 */
[----:B------:R-:W3:Y:S01]  /*231f0*/  LDL.LU R64, [R1+0x1f4] ;  /* 0x0001f40001407983 */ /* 0x000ee20000300800 */
[----:B--2---:R-:W-:-:S03]  /*23200*/  @!P1 IMAD.MOV.U32 R22, RZ, RZ, R46 ;  /* 0x000000ffff169224 */ /* 0x004fc600078e002e */
[----:B------:R-:W2:Y:S04]  /*23210*/  LDL.LU R46, [R1+0x1e8] ;  /* 0x0001e800012e7983 */ /* 0x000ea80000300800 */
[----:B------:R-:W2:Y:S04]  /*23220*/  LDL R80, [R1+0x4d0] ;  /* 0x0004d00001507983 */ /* 0x000ea80000100800 */
[----:B------:R-:W2:Y:S04]  /*23230*/  LDL R59, [R1+0x4f0] ;  /* 0x0004f000013b7983 */ /* 0x000ea80000100800 */
[----:B------:R-:W2:Y:S01]  /*23240*/  LDL R57, [R1+0x4f4] ;  /* 0x0004f40001397983 */ /* 0x000ea20000100800 */
[----:B------:R-:W-:Y:S01]  /*23250*/  @!P1 IMAD.MOV.U32 R23, RZ, RZ, R53 ;  /* 0x000000ffff179224 */ /* 0x000fe200078e0035 */
[----:B------:R-:W-:-:S02]  /*23260*/  PRMT R38, RZ, 0x7610, R38 ;  /* 0x00007610ff267816 */ /* 0x000fc40000000026 */
[----:B------:R-:W2:Y:S04]  /*23270*/  LDL R55, [R1+0x510] ;  /* 0x0005100001377983 */ /* 0x000ea80000100800 */
[----:B------:R4:W2:Y:S04]  /*23280*/  @!P1 LDG.E.U8 R37, desc[UR24][R22.64] ;  /* 0x0000001816259981 */ /* 0x0008a8000c1e1100 */
[----:B------:R-:W2:Y:S01]  /*23290*/  LDL R54, [R1+0x514] ;  /* 0x0005140001367983 */ /* 0x000ea20000100800 */
[----:B------:R-:W-:-:S03]  /*232a0*/  PRMT R39, RZ, 0x7610, R39 ;  /* 0x00007610ff277816 */ /* 0x000fc60000000027 */
[----:B------:R-:W2:Y:S01]  /*232b0*/  LDL R53, [R1+0x3fc] ;  /* 0x0003fc0001357983 */ /* 0x000ea20000100800 */
[----:B----4-:R-:W-:-:S03]  /*232c0*/  @!P1 IMAD.MOV.U32 R22, RZ, RZ, R51 ;  /* 0x000000ffff169224 */ /* 0x010fc600078e0033 */
[----:B------:R-:W4:Y:S01]  /*232d0*/  LDL R51, [R1+0x4d4] ;  /* 0x0004d40001337983 */ /* 0x000f220000100800 */
[----:B---3--:R-:W-:-:S03]  /*232e0*/  @!P1 IMAD.MOV.U32 R23, RZ, RZ, R52 ;  /* 0x000000ffff179224 */ /* 0x008fc600078e0034 */
[----:B------:R-:W3:Y:S04]  /*232f0*/  LDL R52, [R1+0x52c] ;  /* 0x00052c0001347983 */ /* 0x000ee80000100800 */
[----:B------:R0:W3:Y:S01]  /*23300*/  @!P1 LDG.E.U8 R38, desc[UR24][R22.64] ;  /* 0x0000001816269981 */ /* 0x0000e2000c1e1100 */
[----:B------:R-:W-:Y:S01]  /*23310*/  PRMT R40, RZ, 0x7610, R40 ;  /* 0x00007610ff287816 */ /* 0x000fe20000000028 */
[----:B0-----:R-:W-:Y:S02]  /*23320*/  @!P1 IMAD.MOV.U32 R22, RZ, RZ, R48 ;  /* 0x000000ffff169224 */ /* 0x001fe400078e0030 */
[----:B------:R-:W3:Y:S01]  /*23330*/  LDL R48, [R1+0x40c] ;  /* 0x00040c0001307983 */ /* 0x000ee20000100800 */
[----:B------:R-:W-:-:S03]  /*23340*/  @!P1 IMAD.MOV.U32 R23, RZ, RZ, R50 ;  /* 0x000000ffff179224 */ /* 0x000fc600078e0032 */
[----:B------:R-:W3:Y:S04]  /*23350*/  LDL R50, [R1+0x3f8] ;  /* 0x0003f80001327983 */ /* 0x000ee80000100800 */
[----:B------:R0:W3:Y:S04]  /*23360*/  @!P1 LDG.E.U8 R39, desc[UR24][R22.64] ;  /* 0x0000001816279981 */ /* 0x0000e8000c1e1100 */
[----:B------:R-:W3:Y:S01]  /*23370*/  LDL.LU R86, [R1+0x1e0] ;  /* 0x0001e00001567983 */ /* 0x000ee20000300800 */
[----:B0-----:R-:W-:Y:S02]  /*23380*/  @!P1 IMAD.MOV.U32 R22, RZ, RZ, R82 ;  /* 0x000000ffff169224 */ /* 0x001fe400078e0052 */
[----:B------:R-:W-:-:S05]  /*23390*/  @!P1 IMAD.MOV.U32 R23, RZ, RZ, R84 ;  /* 0x000000ffff179224 */ /* 0x000fca00078e0054 */
[----:B------:R4:W3:Y:S02]  /*233a0*/  @!P1 LDG.E.U8 R40, desc[UR24][R22.64] ;  /* 0x0000001816289981 */ /* 0x0008e4000c1e1100 */
[----:B----4-:R-:W-:Y:S02]  /*233b0*/  @!P1 IMAD.MOV.U32 R22, RZ, RZ, R51 ;  /* 0x000000ffff169224 */ /* 0x010fe400078e0033 */
[----:B------:R-:W4:Y:S01]  /*233c0*/  LDL.LU R51, [R1+0x1d4] ;  /* 0x0001d40001337983 */ /* 0x000f220000300800 */
[----:B------:R-:W-:Y:S01]  /*233d0*/  PRMT R41, RZ, 0x7610, R41 ;  /* 0x00007610ff297816 */ /* 0x000fe20000000029 */
[----:B--2---:R-:W-:Y:S01]  /*233e0*/  @!P1 IMAD.MOV.U32 R23, RZ, RZ, R80 ;  /* 0x000000ffff179224 */ /* 0x004fe200078e0050 */
[----:B------:R-:W-:Y:S01]  /*233f0*/  PRMT R42, RZ, 0x7610, R42 ;  /* 0x00007610ff2a7816 */ /* 0x000fe2000000002a */
[----:B------:R-:W2:Y:S04]  /*23400*/  LDL.LU R90, [R1+0xbc4] ;  /* 0x000bc400015a7983 */ /* 0x000ea80000300800 */
[----:B------:R0:W2:Y:S01]  /*23410*/  @!P1 LDG.E.U8 R41, desc[UR24][R22.64] ;  /* 0x0000001816299981 */ /* 0x0000a2000c1e1100 */
[----:B------:R-:W-:-:S02]  /*23420*/  PRMT R43, RZ, 0x7610, R43 ;  /* 0x00007610ff2b7816 */ /* 0x000fc4000000002b */
[----:B------:R-:W-:Y:S01]  /*23430*/  PRMT R44, RZ, 0x7610, R44 ;  /* 0x00007610ff2c7816 */ /* 0x000fe2000000002c */
[----:B------:R-:W2:Y:S01]  /*23440*/  LDL.LU R92, [R1+0xbc0] ;  /* 0x000bc000015c7983 */ /* 0x000ea20000300800 */
[----:B0-----:R-:W-:Y:S02]  /*23450*/  @!P1 IMAD.MOV.U32 R22, RZ, RZ, R57 ;  /* 0x000000ffff169224 */ /* 0x001fe400078e0039 */
[----:B------:R-:W-:-:S05]  /*23460*/  @!P1 IMAD.MOV.U32 R23, RZ, RZ, R59 ;  /* 0x000000ffff179224 */ /* 0x000fca00078e003b */
[----:B------:R0:W2:Y:S02]  /*23470*/  @!P1 LDG.E.U8 R42, desc[UR24][R22.64] ;  /* 0x00000018162a9981 */ /* 0x0000a4000c1e1100 */
[----:B0-----:R-:W-:Y:S02]  /*23480*/  @!P1 IMAD.MOV.U32 R22, RZ, RZ, R54 ;  /* 0x000000ffff169224 */ /* 0x001fe400078e0036 */
[----:B------:R-:W-:-:S05]  /*23490*/  @!P1 IMAD.MOV.U32 R23, RZ, RZ, R55 ;  /* 0x000000ffff179224 */ /* 0x000fca00078e0037 */
[----:B------:R3:W2:Y:S02]  /*234a0*/  @!P1 LDG.E.U8 R43, desc[UR24][R22.64] ;  /* 0x00000018162b9981 */ /* 0x0006a4000c1e1100 */
[----:B---3--:R-:W-:Y:S02]  /*234b0*/  @!P1 IMAD.MOV.U32 R22, RZ, RZ, R52 ;  /* 0x000000ffff169224 */ /* 0x008fe400078e0034 */
[----:B------:R-:W-:Y:S01]  /*234c0*/  @!P1 IMAD.MOV.U32 R23, RZ, RZ, R53 ;  /* 0x000000ffff179224 */ /* 0x000fe200078e0035 */
[----:B------:R0:W-:Y:S04]  /*234d0*/  STS.U8 [R49+UR9+0x8b00], R56 ;  /* 0x008b003831007988 */ /* 0x0001e80008000009 */
[----:B------:R1:W3:Y:S04]  /*234e0*/  @!P1 LDG.E.U8 R44, desc[UR24][R22.64] ;  /* 0x00000018162c9981 */ /* 0x0002e8000c1e1100 */
[----:B------:R0:W-:Y:S01]  /*234f0*/  STS.U8 [R49+UR9+0xab00], R58 ;  /* 0x00ab003a31007988 */ /* 0x0001e20008000009 */
[----:B-1----:R-:W-:-:S02]  /*23500*/  @!P1 IMAD.MOV.U32 R22, RZ, RZ, R48 ;  /* 0x000000ffff169224 */ /* 0x002fc400078e0030 */
[----:B------:R-:W-:Y:S01]  /*23510*/  @!P1 IMAD.MOV.U32 R23, RZ, RZ, R50 ;  /* 0x000000ffff179224 */ /* 0x000fe200078e0032 */
[----:B------:R-:W2:Y:S04]  /*23520*/  LDL.LU R48, [R1+0xbbc] ;  /* 0x000bbc0001307983 */ /* 0x000ea80000300800 */
[----:B------:R-:W2:Y:S04]  /*23530*/  LDL.LU R50, [R1+0xbb8] ;  /* 0x000bb80001327983 */ /* 0x000ea80000300800 */
[----:B------:R-:W2:Y:S04]  /*23540*/  LDL.LU R52, [R1+0x2c0] ;  /* 0x0002c00001347983 */ /* 0x000ea80000300800 */
[----:B------:R1:W-:Y:S04]  /*23550*/  STS.U8 [R49+UR9+0xcb00], R60 ;  /* 0x00cb003c31007988 */ /* 0x0003e80008000009 */
[----:B------:R-:W2:Y:S04]  /*23560*/  LDL.LU R54, [R1+0x2bc] ;  /* 0x0002bc0001367983 */ /* 0x000ea80000300800 */
[----:B------:R1:W-:Y:S04]  /*23570*/  STS.U8 [R49+UR9+0xeb00], R62 ;  /* 0x00eb003e31007988 */ /* 0x0003e80008000009 */
[----:B0-----:R-:W3:Y:S04]  /*23580*/  LDL.LU R56, [R1+0x2b8] ;  /* 0x0002b80001387983 */ /* 0x001ee80000300800 */
[----:B------:R0:W-:Y:S04]  /*23590*/  STS.U8 [R49+UR9+0x8f00], R64 ;  /* 0x008f004031007988 */ /* 0x0001e80008000009 */
[----:B------:R-:W3:Y:S04]  /*235a0*/  LDL.LU R58, [R1+0x2b4] ;  /* 0x0002b400013a7983 */ /* 0x000ee80000300800 */
[----:B------:R0:W-:Y:S04]  /*235b0*/  STS.U8 [R49+UR9+0xaf00], R46 ;  /* 0x00af002e31007988 */ /* 0x0001e80008000009 */
[----:B-1----:R-:W3:Y:S04]  /*235c0*/  LDL.LU R60, [R1+0x26c] ;  /* 0x00026c00013c7983 */ /* 0x002ee80000300800 */
[----:B------:R-:W3:Y:S04]  /*235d0*/  LDL.LU R62, [R1+0x260] ;  /* 0x00026000013e7983 */ /* 0x000ee80000300800 */
[----:B------:R-:W-:Y:S04]  /*235e0*/  STS.U8 [R49+UR9+0xcf00], R86 ;  /* 0x00cf005631007988 */ /* 0x000fe80008000009 */
[----:B0-----:R-:W3:Y:S04]  /*235f0*/  LDL.LU R64, [R1+0x258] ;  /* 0x0002580001407983 */ /* 0x001ee80000300800 */
[----:B------:R-:W3:Y:S04]  /*23600*/  LDL.LU R46, [R1+0x24c] ;  /* 0x00024c00012e7983 */ /* 0x000ee80000300800 */
[----:B----4-:R-:W-:Y:S04]  /*23610*/  STS.U8 [R49+UR9+0xef00], R51 ;  /* 0x00ef003331007988 */ /* 0x010fe80008000009 */
[----:B------:R0:W-:Y:S04]  /*23620*/  STS.U8 [R49+UR9+0x9300], R6 ;  /* 0x0093000631007988 */ /* 0x0001e80008000009 */
[----:B------:R1:W-:Y:S04]  /*23630*/  STS.U8 [R49+UR9+0xb300], R5 ;  /* 0x00b3000531007988 */ /* 0x0003e80008000009 */
[----:B------:R4:W-:Y:S04]  /*23640*/  STS.U8 [R49+UR9+0xd300], R8 ;  /* 0x00d3000831007988 */ /* 0x0009e80008000009 */
[----:B0-----:R-:W3:Y:S04]  /*23650*/  LDL.LU R6, [R1+0xc04] ;  /* 0x000c040001067983 */ /* 0x001ee80000300800 */
[----:B-1----:R-:W3:Y:S04]  /*23660*/  LDL.LU R5, [R1+0xc00] ;  /* 0x000c000001057983 */ /* 0x002ee80000300800 */
[----:B----4-:R-:W4:Y:S04]  /*23670*/  LDL.LU R8, [R1+0xbfc] ;  /* 0x000bfc0001087983 */ /* 0x010f280000300800 */
[----:B------:R0:W-:Y:S04]  /*23680*/  STS.U8 [R49+UR9+0xf300], R7 ;  /* 0x00f3000731007988 */ /* 0x0001e80008000009 */
[----:B0-----:R-:W4:Y:S01]  /*23690*/  LDL.LU R7, [R1+0xbf8] ;  /* 0x000bf80001077983 */ /* 0x001f220000300800 */
[----:B------:R-:W-:-:S03]  /*236a0*/  PRMT R45, RZ, 0x7610, R45 ;  /* 0x00007610ff2d7816 */ /* 0x000fc6000000002d */
[----:B------:R-:W-:Y:S04]  /*236b0*/  STS.U8 [R49+UR9+0x9700], R78 ;  /* 0x0097004e31007988 */ /* 0x000fe80008000009 */
[----:B------:R0:W4:Y:S04]  /*236c0*/  @!P1 LDG.E.U8 R45, desc[UR24][R22.64] ;  /* 0x00000018162d9981 */ /* 0x000128000c1e1100 */
[----:B------:R-:W-:Y:S04]  /*236d0*/  STS.U8 [R49+UR9+0xb700], R76 ;  /* 0x00b7004c31007988 */ /* 0x000fe80008000009 */
[----:B------:R-:W-:Y:S04]  /*236e0*/  STS.U8 [R49+UR9+0xd700], R74 ;  /* 0x00d7004a31007988 */ /* 0x000fe80008000009 */
[----:B------:R-:W-:Y:S01]  /*236f0*/  STS.U8 [R49+UR9+0xf700], R72 ;  /* 0x00f7004831007988 */ /* 0x000fe20008000009 */
[----:B0-----:R-:W-:-:S03]  /*23700*/  LOP3.LUT R22, R88, 0x70, RZ, 0x3c, !PT ;  /* 0x0000007058167812 */ /* 0x001fc600078e3cff */
        /* <DEDUP_REMOVED lines=14> */
[----:B---3--:R-:W-:Y:S04]  /*237f0*/  STS.U8 [R22+UR9+0xc780], R56 ;  /* 0x00c7803816007988 */ /* 0x008fe80008000009 */
[----:B------:R-:W-:Y:S04]  /*23800*/  STS.U8 [R22+UR9+0xe780], R58 ;  /* 0x00e7803a16007988 */ /* 0x000fe80008000009 */
[----:B------:R-:W-:Y:S04]  /*23810*/  STS.U8 [R22+UR9+0x8b80], R60 ;  /* 0x008b803c16007988 */ /* 0x000fe80008000009 */
[----:B------:R-:W-:Y:S04]  /*23820*/  STS.U8 [R22+UR9+0xab80], R62 ;  /* 0x00ab803e16007988 */ /* 0x000fe80008000009 */
[----:B------:R-:W-:Y:S04]  /*23830*/  STS.U8 [R22+UR9+0xcb80], R64 ;  /* 0x00cb804016007988 */ /* 0x000fe80008000009 */
[----:B------:R-:W-:Y:S04]  /*23840*/  STS.U8 [R22+UR9+0xeb80], R46 ;  /* 0x00eb802e16007988 */ /* 0x000fe80008000009 */
[----:B----4-:R0:W-:Y:S04]  /*23850*/  STS.U8 [R22+UR9+0x8f80], R7 ;  /* 0x008f800716007988 */ /* 0x0101e80008000009 */
[----:B------:R1:W-:Y:S04]  /*23860*/  STS.U8 [R22+UR9+0xaf80], R8 ;  /* 0x00af800816007988 */ /* 0x0003e80008000009 */
[----:B------:R2:W-:Y:S04]  /*23870*/  STS.U8 [R22+UR9+0xcf80], R5 ;  /* 0x00cf800516007988 */ /* 0x0005e80008000009 */
[----:B0-----:R0:W5:Y:S04]  /*23880*/  LDL.LU R7, [R1+0xbf4] ;  /* 0x000bf40001077983 */ /* 0x0011680000300800 */
[----:B-1----:R0:W5:Y:S04]  /*23890*/  LDL.LU R8, [R1+0xbf0] ;  /* 0x000bf00001087983 */ /* 0x0021680000300800 */
[----:B--2---:R0:W5:Y:S04]  /*238a0*/  LDL.LU R5, [R1+0xbec] ;  /* 0x000bec0001057983 */ /* 0x0041680000300800 */
[----:B------:R1:W-:Y:S04]  /*238b0*/  STS.U8 [R22+UR9+0xef80], R6 ;  /* 0x00ef800616007988 */ /* 0x0003e80008000009 */
[----:B------:R2:W-:Y:S04]  /*238c0*/  STS.U8 [R22+UR9+0x9380], R3 ;  /* 0x0093800316007988 */ /* 0x0005e80008000009 */
[----:B------:R3:W-:Y:S04]  /*238d0*/  STS.U8 [R22+UR9+0xb380], R4 ;  /* 0x00b3800416007988 */ /* 0x0007e80008000009 */
[----:B-1----:R0:W5:Y:S04]  /*238e0*/  LDL.LU R6, [R1+0xbe8] ;  /* 0x000be80001067983 */ /* 0x0021680000300800 */
[----:B--2---:R0:W5:Y:S04]  /*238f0*/  LDL.LU R3, [R1+0xbe4] ;  /* 0x000be40001037983 */ /* 0x0041680000300800 */
[----:B---3--:R0:W5:Y:S04]  /*23900*/  LDL.LU R4, [R1+0xbe0] ;  /* 0x000be00001047983 */ /* 0x0081680000300800 */
[----:B------:R1:W-:Y:S04]  /*23910*/  STS.U8 [R22+UR9+0xd380], R0 ;  /* 0x00d3800016007988 */ /* 0x0003e80008000009 */
[----:B------:R2:W-:Y:S04]  /*23920*/  STS.U8 [R22+UR9+0xf380], R2 ;  /* 0x00f3800216007988 */ /* 0x0005e80008000009 */
[----:B-1----:R0:W5:Y:S04]  /*23930*/  LDL.LU R0, [R1+0xbdc] ;  /* 0x000bdc0001007983 */ /* 0x0021680000300800 */
[----:B--2---:R0:W5:Y:S01]  /*23940*/  LDL.LU R2, [R1+0xbd8] ;  /* 0x000bd80001027983 */ /* 0x0041620000300800 */
[----:B------:R-:W1:Y:S01]  /*23950*/  S2R R9, SR_TID.X ;  /* 0x0000000000097919 */ /* 0x000e620000002100 */
[----:B------:R-:W2:Y:S01]  /*23960*/  S2R R10, SR_TID.X ;  /* 0x00000000000a7919 */ /* 0x000ea20000002100 */
[----:B------:R-:W3:Y:S01]  /*23970*/  S2R R11, SR_TID.X ;  /* 0x00000000000b7919 */ /* 0x000ee20000002100 */
[----:B------:R0:W-:Y:S04]  /*23980*/  STS.U8 [R22+UR9+0x9780], R70 ;  /* 0x0097804616007988 */ /* 0x0001e80008000009 */
[----:B------:R0:W-:Y:S04]  /*23990*/  STS.U8 [R22+UR9+0xb780], R68 ;  /* 0x00b7804416007988 */ /* 0x0001e80008000009 */
[----:B------:R0:W-:Y:S04]  /*239a0*/  STS.U8 [R22+UR9+0xd780], R66 ;  /* 0x00d7804216007988 */ /* 0x0001e80008000009 */
[----:B------:R0:W-:Y:S04]  /*239b0*/  STS.U8 [R22+UR9+0xf780], R61 ;  /* 0x00f7803d16007988 */ /* 0x0001e80008000009 */
[----:B------:R0:W-:Y:S04]  /*239c0*/  STS.U8 [R22+UR9+0x9b80], R71 ;  /* 0x009b804716007988 */ /* 0x0001e80008000009 */
[----:B------:R0:W-:Y:S04]  /*239d0*/  STS.U8 [R22+UR9+0xbb80], R73 ;  /* 0x00bb804916007988 */ /* 0x0001e80008000009 */
[----:B------:R0:W-:Y:S04]  /*239e0*/  STS.U8 [R22+UR9+0xdb80], R75 ;  /* 0x00db804b16007988 */ /* 0x0001e80008000009 */
[----:B------:R0:W-:Y:S01]  /*239f0*/  STS.U8 [R22+UR9+0xfb80], R77 ;  /* 0x00fb804d16007988 */ /* 0x0001e20008000009 */
[----:B-1----:R-:W-:-:S03]  /*23a00*/  LOP3.LUT R9, R9, 0x7f, RZ, 0xc0, !PT ;  /* 0x0000007f09097812 */ /* 0x002fc600078ec0ff */
[----:B------:R0:W-:Y:S01]  /*23a10*/  STS.U8 [R22+UR9+0x9f80], R87 ;  /* 0x009f805716007988 */ /* 0x0001e20008000009 */
[----:B--2---:R-:W-:-:S03]  /*23a20*/  LOP3.LUT R10, R10, 0x7f, RZ, 0xc0, !PT ;  /* 0x0000007f0a0a7812 */ /* 0x004fc600078ec0ff */
[----:B------:R0:W-:Y:S01]  /*23a30*/  STS.U8 [R22+UR9+0xbf80], R89 ;  /* 0x00bf805916007988 */ /* 0x0001e20008000009 */
[----:B---3--:R-:W-:-:S03]  /*23a40*/  LOP3.LUT R11, R11, 0x7f, RZ, 0xc0, !PT ;  /* 0x0000007f0b0b7812 */ /* 0x008fc600078ec0ff */
[----:B------:R0:W-:Y:S04]  /*23a50*/  STS.U8 [R22+UR9+0xdf80], R91 ;  /* 0x00df805b16007988 */ /* 0x0001e80008000009 */
[----:B------:R0:W-:Y:S01]  /*23a60*/  STS.U8 [R22+UR9+0xff80], R93 ;  /* 0x00ff805d16007988 */ /* 0x0001e20008000009 */
[----:B------:R-:W-:-:S03]  /*23a70*/  LOP3.LUT R9, R9, 0x10, RZ, 0x3c, !PT ;  /* 0x0000001009097812 */ /* 0x000fc600078e3cff */
[----:B------:R0:W-:Y:S01]  /*23a80*/  STS.U8 [R47+UR9+0x11000], R12 ;  /* 0x0110000c2f007988 */ /* 0x0001e20008000009 */
[----:B------:R-:W-:-:S03]  /*23a90*/  LOP3.LUT R10, R10, 0x20, RZ, 0x3c, !PT ;  /* 0x000000200a0a7812 */ /* 0x000fc600078e3cff */
[----:B------:R0:W-:Y:S01]  /*23aa0*/  STS.U8 [R47+UR9+0x11200], R13 ;  /* 0x0112000d2f007988 */ /* 0x0001e20008000009 */
        /* <DEDUP_REMOVED lines=31> */
[----:B------:R1:W-:Y:S06]  /*23ca0*/  MEMBAR.ALL.CTA ;  /* 0x0000000000007992 */ /* 0x0003ec0000008000 */
[----:B-1----:R-:W1:Y:S01]  /*23cb0*/  FENCE.VIEW.ASYNC.S ;  /* 0x00000000000073c6 */ /* 0x002e620000000000 */
[----:B------:R-:W-:Y:S01]  /*23cc0*/  ULEA UR11, UR22, UR9, 0x3 ;  /* 0x00000009160b7291 */ /* 0x000fe2000f8e18ff */
[----:B------:R-:W-:-:S03]  /*23cd0*/  UMOV UR4, UR5 ;  /* 0x0000000500047c82 */ /* 0x000fc60008000000 */
[----:B------:R-:W-:Y:S01]  /*23ce0*/  UIADD3 UR11, UPT, UPT, UR11, 0x12000, URZ ;  /* 0x000120000b0b7890 */ /* 0x000fe2000fffe0ff */
[----:B-1----:R-:W-:Y:S06]  /*23cf0*/  BAR.SYNC.DEFER_BLOCKING 0x0 ;  /* 0x0000000000007b1d */ /* 0x002fec0000010000 */
[----:B0-----:R-:W-:Y:S05]  /*23d00*/  @P0 BRA `(.L_x_9) ;  /* 0x0000000000900947 */ /* 0x001fea0003800000 */
[----:B------:R-:W-:Y:S02]  /*23d10*/  UIADD3 UR55, UPT, UPT, UR8, 0x40, URZ ;  /* 0x0000004008377890 */ /* 0x000fe4000fffe0ff */
[----:B------:R-:W-:Y:S02]  /*23d20*/  UIADD3 UR56, UPT, UPT, UR8, 0x40, URZ ;  /* 0x0000004008387890 */ /* 0x000fe4000fffe0ff */
[----:B------:R-:W-:Y:S02]  /*23d30*/  UIADD3 UR57, UPT, UPT, UR8, 0x80, URZ ;  /* 0x0000008008397890 */ /* 0x000fe4000fffe0ff */
[----:B------:R-:W-:Y:S02]  /*23d40*/  UIADD3 UR58, UPT, UPT, UR8, 0x80, URZ ;  /* 0x00000080083a7890 */ /* 0x000fe4000fffe0ff */
[----:B------:R-:W-:Y:S01]  /*23d50*/  UIADD3 UR59, UPT, UPT, UR8, 0xc0, URZ ;  /* 0x000000c0083b7890 */ /* 0x000fe2000fffe0ff */
[----:B------:R-:W-:Y:S01]  /*23d60*/  UMOV UR18, 0x0 ;  /* 0x0000000000127882 */ /* 0x000fe20000000000 */
[----:B------:R-:W-:Y:S01]  /*23d70*/  UMOV UR19, 0x8108010 ;  /* 0x0810801000137882 */ /* 0x000fe20000000000 */
[----:B------:R-:W-:Y:S01]  /*23d80*/  UMOV UR17, 0x40004040 ;  /* 0x4000404000117882 */ /* 0x000fe20000000000 */
[----:B------:R-:W-:-:S02]  /*23d90*/  UIADD3 UR60, UPT, UPT, UR8, 0xc0, URZ ;  /* 0x000000c0083c7890 */ /* 0x000fc4000fffe0ff */
[----:B------:R0:W-:Y:S01]  /*23da0*/  UTCQMMA gdesc[UR16], gdesc[UR14], tmem[UR8], tmem[UR18], idesc[UR19], UPT ;  /* 0x00ff120e100075ea */ /* 0x0001e2000b800308 */
[----:B------:R-:W-:Y:S01]  /*23db0*/  UMOV UR40, 0x0 ;  /* 0x0000000000287882 */ /* 0x000fe20000000000 */
[----:B------:R-:W-:Y:S01]  /*23dc0*/  UMOV UR41, 0x8108010 ;  /* 0x0810801000297882 */ /* 0x000fe20000000000 */
[----:B------:R-:W-:Y:S01]  /*23dd0*/  UMOV UR50, 0x0 ;  /* 0x0000000000327882 */ /* 0x000fe20000000000 */
[----:B------:R-:W-:Y:S01]  /*23de0*/  UMOV UR51, 0x8108010 ;  /* 0x0810801000337882 */ /* 0x000fe20000000000 */
[----:B------:R-:W-:Y:S01]  /*23df0*/  UMOV UR48, 0x0 ;  /* 0x0000000000307882 */ /* 0x000fe20000000000 */
[----:B------:R-:W-:Y:S01]  /*23e00*/  UMOV UR49, 0x8108010 ;  /* 0x0810801000317882 */ /* 0x000fe20000000000 */
[----:B------:R0:W-:Y:S01]  /*23e10*/  UTCQMMA gdesc[UR26], gdesc[UR12], tmem[UR8], tmem[UR40], idesc[UR41], UPT ;  /* 0x00ff280c1a0075ea */ /* 0x0001e2000b800308 */
        /* <DEDUP_REMOVED lines=8> */
[----:B------:R-:W-:Y:S01]  /*23ea0*/  UMOV UR6, UR11 ;  /* 0x0000000b00067c82 */ /* 0x000fe20008000000 */
[----:B------:R-:W-:Y:S01]  /*23eb0*/  UMOV UR7, URZ ;  /* 0x000000ff00077c82 */ /* 0x000fe20008000000 */
[----:B------:R0:W-:Y:S01]  /*23ec0*/  UTCQMMA gdesc[UR32], gdesc[UR14], tmem[UR57], tmem[UR46], idesc[UR47], UPT ;  /* 0x00ff2e0e200075ea */ /* 0x0001e2000b800339 */
[----:B------:R-:W-:Y:S01]  /*23ed0*/  UMOV UR52, 0x0 ;  /* 0x0000000000347882 */ /* 0x000fe20000000000 */
[----:B------:R-:W-:Y:S01]  /*23ee0*/  UMOV UR53, 0x8108010 ;  /* 0x0810801000357882 */ /* 0x000fe20000000000 */
[----:B------:R0:W-:Y:S01]  /*23ef0*/  UTCQMMA gdesc[UR34], gdesc[UR12], tmem[UR58], tmem[UR44], idesc[UR45], UPT ;  /* 0x00ff2c0c220075ea */ /* 0x0001e2000b80033a */
[----:B------:R-:W-:Y:S01]  /*23f00*/  UMOV UR5, UR6 ;  /* 0x0000000600057c82 */ /* 0x000fe20008000000 */
[----:B------:R0:W-:Y:S01]  /*23f10*/  UTCQMMA gdesc[UR36], gdesc[UR14], tmem[UR59], tmem[UR42], idesc[UR43], UPT ;  /* 0x00ff2a0e240075ea */ /* 0x0001e2000b80033b */
[----:B------:R0:W-:Y:S01]  /*23f20*/  UTCQMMA gdesc[UR38], gdesc[UR12], tmem[UR60], tmem[UR52], idesc[UR53], UPT ;  /* 0x00ff340c260075ea */ /* 0x0001e2000b80033c */
[----:B------:R0:W-:Y:S01]  /*23f30*/  UTCBAR [UR5], URZ ;  /* 0x000000ff050073e9 */ /* 0x0001e200080000ff */
[----:B------:R-:W-:Y:S01]  /*23f40*/  NOP ;  /* 0x0000000000007918 */ /* 0x000fe20000000000 */
.L_x_9:
[----:B------:R-:W2:Y:S04]  /*23f50*/  LDL R13, [R1+0xbd4] ;  /* 0x000bd400010d7983 */ /* 0x000ea80000100800 */
[----:B------:R-:W2:Y:S01]  /*23f60*/  LDL.LU R12, [R1+0xbc8] ;  /* 0x000bc800010c7983 */ /* 0x000ea20000300800 */
[----:B------:R-:W-:-:S04]  /*23f70*/  UIADD3 UR22, UPT, UPT, UR22, 0x1, URZ ;  /* 0x0000000116167890 */ /* 0x000fc8000fffe0ff */
[----:B------:R-:W-:-:S04]  /*23f80*/  UISETP.GT.AND UP1, UPT, UR22, 0x1, UPT ;  /* 0x000000011600788c */ /* 0x000fc8000bf24270 */
[----:B0-----:R-:W-:Y:S02]  /*23f90*/  USEL UR5, URZ, 0x1, !UP1 ;  /* 0x00000001ff057887 */ /* 0x001fe4000c800000 */
[----:B------:R-:W-:Y:S02]  /*23fa0*/  USEL UR22, UR22, URZ, !UP1 ;  /* 0x000000ff16167287 */ /* 0x000fe4000c800000 */
[----:B------:R-:W-:Y:S01]  /*23fb0*/  ULOP3.LUT UR5, UR4, UR5, URZ, 0x3c, !UPT ;  /* 0x0000000504057292 */ /* 0x000fe2000f8e3cff */
[----:B--2---:R-:W-:Y:S02]  /*23fc0*/  ISETP.NE.U32.AND P1, PT, R12, R13, PT ;  /* 0x0000000d0c00720c */ /* 0x004fe40003f25070 */
[----:B------:R-:W2:Y:S01]  /*23fd0*/  LDL.LU R12, [R1+0xbcc] ;  /* 0x000bcc00010c7983 */ /* 0x000ea20000300800 */
[----:B------:R-:W-:-:S03]  /*23fe0*/  IMAD.U32 R13, RZ, RZ, UR4 ;  /* 0x00000004ff0d7e24 */ /* 0x000fc6000f8e00ff */
[----:B--2---:R1:W-:Y:S07]  /*23ff0*/  STL [R1+0xbc8], R12 ;  /* 0x000bc80c01007387 */ /* 0x0043ee0000100800 */
[----:B------:R-:W-:Y:S05]  /*24000*/  @P1 BRA `(.L_x_10) ;  /* 0xfffffedc00e41947 */ /* 0x000fea000383ffff */
.L_x_7:
[----:B01----:R-:W0:Y:S01]  /*24010*/  LDC R12, c[0x0][0x3a0] ;  /* 0x0000e800ff0c7b82 */ /* 0x003e220000000800 */
[----:B------:R-:W1:Y:S01]  /*24020*/  LDCU UR30, c[0x0][0x3b8] ;  /* 0x00007700ff1e77ac */ /* 0x000e620008000800 */
[----:B------:R-:W2:Y:S06]  /*24030*/  LDCU UR6, c[0x0][0x39c] ;  /* 0x00007380ff0677ac */ /* 0x000eac0008000800 */
[----:B-----5:R-:W3:Y:S01]  /*24040*/  LDC R4, c[0x0][0x3b4] ;  /* 0x0000ed00ff047b82 */ /* 0x020ee20000000800 */
[----:B0-----:R-:W-:-:S05]  /*24050*/  VIADD R12, R12, 0x3f ;  /* 0x0000003f0c0c7836 */ /* 0x001fca0000000000 */
[----:B------:R-:W-:-:S13]  /*24060*/  ISETP.GE.AND P0, PT, R12, 0x40, PT ;  /* 0x000000400c00780c */ /* 0x000fda0003f06270 */
[----:B-123--:R-:W-:Y:S05]  /*24070*/  @!P0 BRA `(.L_x_11) ;  /* 0x0000000000108947 */ /* 0x00efea0003800000 */
[----:B------:R-:W-:-:S06]  /*24080*/  USHF.L.U32 UR4, UR4, 0x1f, URZ ;  /* 0x0000001f04047899 */ /* 0x000fcc00080006ff */
[----:B------:R-:W-:-:S04]  /*24090*/  IMAD.U32 R0, RZ, RZ, UR4 ;  /* 0x00000004ff007e24 */ /* 0x000fc8000f8e00ff */
[----:B------:R-:W0:Y:S02]  /*240a0*/  SYNCS.PHASECHK.TRANS64.TRYWAIT P0, [UR11], R0 ;  /* 0x00000000ff0075a7 */ /* 0x000e24000800110b */
[----:B0-----:R-:W-:Y:S05]  /*240b0*/  @!P0 BRA `(.L_x_12) ;  /* 0x0000009400b88947 */ /* 0x001fea0003800000 */
.L_x_11:
[----:B------:R-:W2:Y:S01]  /*240c0*/  LDL R5, [R1+0x304] ;  /* 0x0003040001057983 */ /* 0x000ea20000100800 */
[----:B------:R-:W0:Y:S03]  /*240d0*/  LDCU.128 UR16, c[0x0][0x390] ;  /* 0x00007200ff1077ac */ /* 0x000e260008000c00 */
[----:B------:R-:W3:Y:S01]  /*240e0*/  LDL R3, [R1+0x300] ;  /* 0x0003000001037983 */ /* 0x000ee20000100800 */
[----:B------:R-:W1:Y:S01]  /*240f0*/  LDCU.64 UR32, c[0x0][0x398] ;  /* 0x00007300ff2077ac */ /* 0x000e620008000a00 */
[----:B------:R-:W-:Y:S06]  /*24100*/  BAR.SYNC.DEFER_BLOCKING 0x0 ;  /* 0x0000000000007b1d */ /* 0x000fec0000010000 */
[----:B------:R-:W4:Y:S01]  /*24110*/  LDCU UR11, c[0x0][0x39c] ;  /* 0x00007380ff0b77ac */ /* 0x000f220008000800 */
[----:B------:R-:W5:Y:S01]  /*24120*/  LDCU UR7, c[0x0][0x39c] ;  /* 0x00007380ff0777ac */ /* 0x000f620008000800 */
[----:B------:R-:W0:Y:S01]  /*24130*/  LDCU.64 UR4, c[0x0][0x398] ;  /* 0x00007300ff0477ac */ /* 0x000e220008000a00 */
[----:B------:R-:W0:Y:S01]  /*24140*/  LDCU.64 UR12, c[0x0][0x398] ;  /* 0x00007300ff0c77ac */ /* 0x000e220008000a00 */
[----:B------:R-:W0:Y:S01]  /*24150*/  LDCU UR14, c[0x0][0x39c] ;  /* 0x00007380ff0e77ac */ /* 0x000e220008000800 */
[----:B------:R-:W0:Y:S02]  /*24160*/  @!P3 SYNCS.CCTL.IV [UR9+0x12000] ;  /* 0x01200000ff00b9b1 */ /* 0x000e240008000009 */
[----:B0-----:R-:W-:Y:S06]  /*24170*/  BAR.SYNC.DEFER_BLOCKING 0x0 ;  /* 0x0000000000007b1d */ /* 0x001fec0000010000 */
[----:B------:R-:W0:Y:S01]  /*24180*/  LDCU.64 UR20, c[0x0][0x398] ;  /* 0x00007300ff1477ac */ /* 0x000e220008000a00 */
[----:B------:R-:W0:Y:S01]  /*24190*/  LDTM.x64 R8, tmem[UR10] ;  /* 0x0000000a000879ee */ /* 0x000e220008340000 */
[----:B------:R-:W0:Y:S01]  /*241a0*/  LDCU.64 UR28, c[0x0][0x398] ;  /* 0x00007300ff1c77ac */ /* 0x000e220008000a00 */
[----:B------:R-:W0:Y:S01]  /*241b0*/  LDCU.64 UR26, c[0x0][0x398] ;  /* 0x00007300ff1a77ac */ /* 0x000e220008000a00 */
[----:B------:R-:W0:Y:S01]  /*241c0*/  LDCU.64 UR22, c[0x0][0x398] ;  /* 0x00007300ff1677ac */ /* 0x000e220008000a00 */
[----:B------:R-:W1:Y:S01]  /*241d0*/  @!P3 SYNCS.CCTL.IV [UR9+0x12008] ;  /* 0x01200800ff00b9b1 */ /* 0x000e620008000009 */
[----:B------:R-:W0:Y:S02]  /*241e0*/  LDCU UR9, c[0x0][0x398] ;  /* 0x00007300ff0977ac */ /* 0x000e240008000800 */
[----:B0-----:R-:W-:Y:S01]  /*241f0*/  STL.64 [R1+0x208], R10 ;  /* 0x0002080a01007387 */ /* 0x001fe20000100a00 */
[----:B------:R-:W-:-:S02]  /*24200*/  IMAD.MOV.U32 R7, RZ, RZ, R8 ;  /* 0x000000ffff077224 */ /* 0x000fc400078e0008 */
[----:B------:R-:W-:Y:S01]  /*24210*/  IMAD.MOV.U32 R6, RZ, RZ, R9 ;  /* 0x000000ffff067224 */ /* 0x000fe200078e0009 */
[----:B------:R-:W-:Y:S04]  /*24220*/  STL.64 [R1+0x210], R12 ;  /* 0x0002100c01007387 */ /* 0x000fe80000100a00 */
        /* <DEDUP_REMOVED lines=28> */
[----:B------:R0:W-:Y:S02]  /*243f0*/  STL.64 [R1+0x2f8], R70 ;  /* 0x0002f84601007387 */ /* 0x0001e40000100a00 */
[----:B0-----:R-:W-:Y:S01]  /*24400*/  F2FP.SATFINITE.E4M3.F32.PACK_AB_MERGE_C R70, R6, R7, RZ ;  /* 0x000000070646723e */ /* 0x001fe200048070ff */
[C---:B--2---:R-:W-:Y:S01]  /*24410*/  IMAD R72, R5.reuse, R4, RZ ;  /* 0x0000000405487224 */ /* 0x044fe200078e02ff */
[----:B------:R-:W-:Y:S01]  /*24420*/  ISETP.GE.AND P1, PT, R5, UR18, PT ;  /* 0x0000001205007c0c */ /* 0x000fe2000bf26270 */
[----:B---3--:R-:W-:-:S03]  /*24430*/  VIADD R0, R3, 0x1 ;  /* 0x0000000103007836 */ /* 0x008fc60000000000 */
[C---:B-1----:R-:W-:Y:S01]  /*24440*/  ISETP.LT.AND P1, PT, R3.reuse, UR33, !P1 ;  /* 0x0000002103007c0c */ /* 0x042fe2000cf21270 */
[----:B------:R-:W-:Y:S02]  /*24450*/  IMAD R71, R4, 0x80, R72 ;  /* 0x0000008004477824 */ /* 0x000fe400078e0248 */
[C---:B------:R-:W-:Y:S01]  /*24460*/  VIADD R2, R3.reuse, 0x2 ;  /* 0x0000000203027836 */ /* 0x040fe20000000000 */
[----:B------:R-:W-:Y:S01]  /*24470*/  ISETP.GE.AND P5, PT, R0, UR6, PT ;  /* 0x0000000600007c0c */ /* 0x000fe2000bfa6270 */
[C---:B------:R-:W-:Y:S02]  /*24480*/  VIADD R0, R3.reuse, 0x3 ;  /* 0x0000000303007836 */ /* 0x040fe40000000000 */
[----:B------:R-:W-:Y:S01]  /*24490*/  IMAD R73, R3, UR30, RZ ;  /* 0x0000001e03497c24 */ /* 0x000fe2000f8e02ff */
[----:B-----5:R-:W-:Y:S01]  /*244a0*/  ISETP.GE.AND P2, PT, R2, UR7, PT ;  /* 0x0000000702007c0c */ /* 0x020fe2000bf46270 */
[----:B------:R-:W-:Y:S01]  /*244b0*/  IMAD R3, R4, 0x80, R71 ;  /* 0x0000008004037824 */ /* 0x000fe200078e0247 */
[----:B----4-:R-:W-:Y:S01]  /*244c0*/  ISETP.GE.AND P0, PT, R0, UR11, PT ;  /* 0x0000000b00007c0c */ /* 0x010fe2000bf06270 */
[----:B------:R-:W0:Y:S01]  /*244d0*/  LDCU.64 UR6, c[0x0][0x398] ;  /* 0x00007300ff0677ac */ /* 0x000e220008000a00 */
[----:B------:R-:W-:Y:S01]  /*244e0*/  IADD3 R0, P4, PT, R72, UR16, RZ ;  /* 0x0000001048007c10 */ /* 0x000fe2000ff9e0ff */
[----:B------:R-:W-:Y:S01]  /*244f0*/  IMAD R69, R4, 0x80, R3 ;  /* 0x0000008004457824 */ /* 0x000fe200078e0203 */
[----:B------:R-:W-:Y:S01]  /*24500*/  IADD3 R2, P6, PT, R71, UR16, RZ ;  /* 0x0000001047027c10 */ /* 0x000fe2000ffde0ff */
[----:B------:R-:W1:Y:S01]  /*24510*/  LDTM.x64 R4, tmem[UR10+0x40] ;  /* 0x0000400a000479ee */ /* 0x000e620008340000 */
[----:B------:R-:W-:-:S02]  /*24520*/  SHF.R.S32.HI R75, RZ, 0x1f, R73 ;  /* 0x0000001fff4b7819 */ /* 0x000fc40000011449 */
[----:B------:R-:W-:Y:S02]  /*24530*/  LEA.HI.X.SX32 R72, R72, UR17, 0x1, P4 ;  /* 0x0000001148487c11 */ /* 0x000fe4000a0f0eff */
[----:B------:R-:W-:Y:S02]  /*24540*/  IADD3 R80, P3, PT, R73, R0, RZ ;  /* 0x0000000049507210 */ /* 0x000fe40007f7e0ff */
[----:B------:R-:W-:Y:S02]  /*24550*/  LEA.HI.X.SX32 R71, R71, UR17, 0x1, P6 ;  /* 0x0000001147477c11 */ /* 0x000fe4000b0f0eff */
[----:B------:R-:W-:Y:S01]  /*24560*/  IADD3 R68, P4, PT, R3, UR16, RZ ;  /* 0x0000001003447c10 */ /* 0x000fe2000ff9e0ff */
[----:B-1----:R-:W-:Y:S01]  /*24570*/  STL.64 [R1+0x108], R6 ;  /* 0x0001080601007387 */ /* 0x002fe20000100a00 */
[----:B------:R-:W-:Y:S02]  /*24580*/  IMAD.MOV.U32 R86, RZ, RZ, R4 ;  /* 0x000000ffff567224 */ /* 0x000fe400078e0004 */
        /* <DEDUP_REMOVED lines=31> */
[----:B-1----:R-:W1:Y:S02]  /*24780*/  LDTM.x64 R4, tmem[UR10+0x80] ;  /* 0x0000800a000479ee */ /* 0x002e640008340000 */
[----:B-1----:R-:W-:Y:S01]  /*24790*/  STL.64 [R1+0x8], R6 ;  /* 0x0000080601007387 */ /* 0x002fe20000100a00 */
        /* <DEDUP_REMOVED lines=32> */
[----:B-1----:R-:W1:Y:S01]  /*249a0*/  LDTM.x64 R4, tmem[UR10+0xc0] ;  /* 0x0000c00a000479ee */ /* 0x002e620008340000 */
[----:B------:R-:W-:Y:S01]  /*249b0*/  IMAD.X R81, R75, 0x1, R72, P3 ;  /* 0x000000014b517824 */ /* 0x000fe200018e0648 */
[----:B------:R-:W-:Y:S01]  /*249c0*/  LEA.HI.X.SX32 R3, R3, UR17, 0x1, P4 ;  /* 0x0000001103037c11 */ /* 0x000fe2000a0f0eff */
[----:B------:R-:W-:Y:S01]  /*249d0*/  NOP ;  /* 0x0000000000007918 */ /* 0x000fe20000000000 */
[----:B------:R-:W2:Y:S01]  /*249e0*/  LDCU.64 UR10, c[0x0][0x398] ;  /* 0x00007300ff0a77ac */ /* 0x000ea20008000a00 */
[----:B-1----:R-:W-:Y:S04]  /*249f0*/  STL [R1+0xc60], R33 ;  /* 0x000c602101007387 */ /* 0x002fe80000100800 */
[----:B------:R1:W-:Y:S04]  /*24a00*/  STL [R1+0xc5c], R34 ;  /* 0x000c5c2201007387 */ /* 0x0003e80000100800 */
[----:B------:R-:W-:Y:S04]  /*24a10*/  STL [R1+0xc58], R35 ;  /* 0x000c582301007387 */ /* 0x000fe80000100800 */
[----:B------:R-:W-:Y:S01]  /*24a20*/  STL [R1+0xc54], R36 ;  /* 0x000c542401007387 */ /* 0x000fe20000100800 */
[----:B-1----:R-:W-:-:S03]  /*24a30*/  IMAD.MOV.U32 R34, RZ, RZ, R70 ;  /* 0x000000ffff227224 */ /* 0x002fc600078e0046 */
[----:B------:R1:W-:Y:S04]  /*24a40*/  STL [R1+0xc50], R37 ;  /* 0x000c502501007387 */ /* 0x0003e80000100800 */
[----:B-1----:R-:W3:Y:S04]  /*24a50*/  LDL R37, [R1+0xb30] ;  /* 0x000b300001257983 */ /* 0x002ee80000100800 */
        /* <DEDUP_REMOVED lines=12> */
[----:B------:R1:W-:Y:S04]  /*24b20*/  STL [R1+0xbec], R62 ;  /* 0x000bec3e01007387 */ /* 0x0003e80000100800 */
[----:B-1----:R-:W0:Y:S04]  /*24b30*/  LDL R62, [R1+0xb64] ;  /* 0x000b6400013e7983 */ /* 0x002e280000100800 */
[----:B------:R-:W-:Y:S04]  /*24b40*/  STL [R1+0xbe8], R63 ;  /* 0x000be83f01007387 */ /* 0x000fe80000100800 */
[----:B------:R-:W-:Y:S04]  /*24b50*/  STL [R1+0xbe4], R64 ;  /* 0x000be44001007387 */ /* 0x000fe80000100800 */
[----:B------:R1:W-:Y:S04]  /*24b60*/  STL [R1+0xbe0], R65 ;  /* 0x000be04101007387 */ /* 0x0003e80000100800 */
[----:B-1----:R-:W4:Y:S04]  /*24b70*/  LDL.LU R65, [R1+0x300] ;  /* 0x0003000001417983 */ /* 0x002f280000300800 */
[----:B------:R1:W-:Y:S04]  /*24b80*/  STL [R1+0xbdc], R66 ;  /* 0x000bdc4201007387 */ /* 0x0003e80000100800 */
[----:B-1----:R-:W5:Y:S04]  /*24b90*/  LDL.LU R66, [R1+0x304] ;  /* 0x0003040001427983 */ /* 0x002f680000300800 */
[----:B------:R1:W-:Y:S04]  /*24ba0*/  STL [R1+0xbd8], R67 ;  /* 0x000bd84301007387 */ /* 0x0003e80000100800 */
[----:B-1----:R-:W2:Y:S01]  /*24bb0*/  LDL.LU R67, [R1+0xb8c] ;  /* 0x000b8c0001437983 */ /* 0x002ea20000300800 */
[----:B------:R-:W-:-:S02]  /*24bc0*/  IADD3 R70, P6, PT, R69, UR16, RZ ;  /* 0x0000001045467c10 */ /* 0x000fc4000ffde0ff */
[----:B------:R-:W-:Y:S01]  /*24bd0*/  IADD3 R76, P3, PT, R73, R68, RZ ;  /* 0x00000044494c7210 */ /* 0x000fe20007f7e0ff */
[----:B------:R-:W5:Y:S01]  /*24be0*/  LDL.LU R64, [R1+0x208] ;  /* 0x0002080001407983 */ /* 0x000f620000300800 */
[----:B------:R-:W-:Y:S01]  /*24bf0*/  LEA.HI.X.SX32 R69, R69, UR17, 0x1, P6 ;  /* 0x0000001145457c11 */ /* 0x000fe2000b0f0eff */
[----:B------:R-:W1:Y:S01]  /*24c00*/  LDCU.64 UR16, c[0x0][0x398] ;  /* 0x00007300ff1077ac */ /* 0x000e620008000a00 */
[----:B------:R-:W-:Y:S01]  /*24c10*/  IADD3 R78, P4, PT, R73, R2, RZ ;  /* 0x00000002494e7210 */ /* 0x000fe20007f9e0ff */
[----:B------:R-:W5:Y:S01]  /*24c20*/  LDL.LU R63, [R1+0x20c] ;  /* 0x00020c00013f7983 */ /* 0x000f620000300800 */
[----:B------:R-:W-:Y:S01]  /*24c30*/  IMAD.X R77, R75, 0x1, R3, P3 ;  /* 0x000000014b4d7824 */ /* 0x000fe200018e0603 */
[----:B------:R-:W-:Y:S02]  /*24c40*/  F2FP.SATFINITE.E4M3.F32.PACK_AB_MERGE_C R33, R85, R86, RZ ;  /* 0x000000565521723e */ /* 0x000fe400048070ff */
[----:B------:R-:W-:Y:S01]  /*24c50*/  IMAD.X R79, R75, 0x1, R71, P4 ;  /* 0x000000014b4f7824 */ /* 0x000fe200020e0647 */
[----:B------:R-:W-:Y:S01]  /*24c60*/  IADD3 R74, P4, PT, R73, R70, RZ ;  /* 0x00000046494a7210 */ /* 0x000fe20007f9e0ff */
[----:B------:R1:W-:Y:S01]  /*24c70*/  @P1 STG.E.U8 desc[UR24][R80.64], R34 ;  /* 0x0000002250001986 */ /* 0x0003e2000c101118 */
[----:B------:R-:W-:-:S02]  /*24c80*/  F2FP.SATFINITE.E4M3.F32.PACK_AB_MERGE_C R35, R83, R84, RZ ;  /* 0x000000545323723e */ /* 0x000fc400048070ff */
[----:B------:R-:W-:Y:S01]  /*24c90*/  F2FP.SATFINITE.E4M3.F32.PACK_AB_MERGE_C R36, R5, R4, RZ ;  /* 0x000000040524723e */ /* 0x000fe200048070ff */
[----:B------:R-:W-:Y:S01]  /*24ca0*/  IMAD.X R75, R75, 0x1, R69, P4 ;  /* 0x000000014b4b7824 */ /* 0x000fe200020e0645 */
[----:B-1----:R-:W-:-:S04]  /*24cb0*/  PRMT R34, R34, 0x9910, RZ ;  /* 0x0000991022227816 */ /* 0x002fc800000000ff */
[----:B------:R-:W-:Y:S02]  /*24cc0*/  SHF.R.S32.HI R34, RZ, 0x8, R34 ;  /* 0x00000008ff227819 */ /* 0x000fe40000011422 */
[C---:B----4-:R-:W-:Y:S01]  /*24cd0*/  ISETP.GE.AND P6, PT, R65.reuse, UR19, PT ;  /* 0x0000001341007c0c */ /* 0x050fe2000bfc6270 */
[----:B------:R-:W-:Y:S01]  /*24ce0*/  VIADD R82, R65, 0x4 ;  /* 0x0000000441527836 */ /* 0x000fe20000000000 */
[----:B------:R-:W1:Y:S02]  /*24cf0*/  LDCU.64 UR18, c[0x0][0x398] ;  /* 0x00007300ff1277ac */ /* 0x000e640008000a00 */
[----:B0-----:R-:W-:Y:S02]  /*24d00*/  ISETP.LT.AND P4, PT, R62, UR6, !P6 ;  /* 0x000000063e007c0c */ /* 0x001fe4000f781270 */
[----:B------:R-:W-:Y:S01]  /*24d10*/  ISETP.GE.AND P1, PT, R82, UR14, PT ;  /* 0x0000000e52007c0c */ /* 0x000fe2000bf26270 */
[----:B------:R-:W0:Y:S01]  /*24d20*/  LDCU.64 UR14, c[0x0][0x398] ;  /* 0x00007300ff0e77ac */ /* 0x000e220008000a00 */
[----:B------:R-:W4:Y:S01]  /*24d30*/  LDCU UR6, c[0x0][0x39c] ;  /* 0x00007380ff0677ac */ /* 0x000f220008000800 */
[----:B--2---:R-:W-:Y:S01]  /*24d40*/  ISETP.LT.AND P3, PT, R67, UR4, !P6 ;  /* 0x0000000443007c0c */ /* 0x004fe2000f761270 */
[----:B------:R-:W2:Y:S01]  /*24d50*/  LDCU UR4, c[0x0][0x39c] ;  /* 0x00007380ff0477ac */ /* 0x000ea20008000800 */
[----:B---3--:R-:W-:-:S02]  /*24d60*/  ISETP.LT.AND P6, PT, R37, UR12, !P6 ;  /* 0x0000000c25007c0c */ /* 0x008fc4000f7c1270 */
[----:B------:R-:W-:-:S09]  /*24d70*/  F2FP.SATFINITE.E4M3.F32.PACK_AB_MERGE_C R7, R7, R6, RZ ;  /* 0x000000060707723e */ /* 0x000fd200048070ff */
[----:B------:R3:W-:Y:S01]  /*24d80*/  @P3 STG.E.U8 desc[UR24][R78.64], R33 ;  /* 0x000000214e003986 */ /* 0x0007e2000c101118 */
[----:B------:R-:W0:Y:S03]  /*24d90*/  LDCU UR12, c[0x0][0x398] ;  /* 0x00007300ff0c77ac */ /* 0x000e260008000800 */
[----:B------:R0:W-:Y:S04]  /*24da0*/  @P4 STG.E.U8 desc[UR24][R76.64], R35 ;  /* 0x000000234c004986 */ /* 0x0001e8000c101118 */
[----:B------:R0:W-:Y:S01]  /*24db0*/  @P6 STG.E.U8 desc[UR24][R74.64], R36 ;  /* 0x000000244a006986 */ /* 0x0001e2000c101118 */
[----:B---3--:R-:W-:-:S04]  /*24dc0*/  VIADD R78, R73, UR30 ;  /* 0x0000001e494e7c36 */ /* 0x008fc80008000000 */
[C---:B------:R-:W-:Y:S01]  /*24dd0*/  VIADD R92, R78.reuse, UR30 ;  /* 0x0000001e4e5c7c36 */ /* 0x040fe20008000000 */
[----:B------:R-:W-:Y:S02]  /*24de0*/  SHF.R.S32.HI R79, RZ, 0x1f, R78 ;  /* 0x0000001fff4f7819 */ /* 0x000fe4000001144e */
[----:B------:R-:W-:Y:S01]  /*24df0*/  IADD3 R84, P3, PT, R78, R0, RZ ;  /* 0x000000004e547210 */ /* 0x000fe20007f7e0ff */
[----:B------:R-:W-:Y:S01]  /*24e00*/  VIADD R5, R92, UR30 ;  /* 0x0000001e5c057c36 */ /* 0x000fe20008000000 */
[----:B------:R-:W-:Y:S02]  /*24e10*/  IADD3 R82, P4, PT, R78, R2, RZ ;  /* 0x000000024e527210 */ /* 0x000fe40007f9e0ff */
[----:B------:R-:W-:Y:S01]  /*24e20*/  SHF.R.S32.HI R93, RZ, 0x1f, R92 ;  /* 0x0000001fff5d7819 */ /* 0x000fe2000001145c */
[C-C-:B------:R-:W-:Y:S01]  /*24e30*/  IMAD.X R85, R79.reuse, 0x1, R72.reuse, P3 ;  /* 0x000000014f557824 */ /* 0x140fe200018e0648 */
[C---:B0-----:R-:W-:Y:S01]  /*24e40*/  IADD3 R76, P3, PT, R92.reuse, R0, RZ ;  /* 0x000000005c4c7210 */ /* 0x041fe20007f7e0ff */
[----:B------:R-:W-:Y:S01]  /*24e50*/  IMAD.X R83, R79, 0x1, R71, P4 ;  /* 0x000000014f537824 */ /* 0x000fe200020e0647 */
[----:B------:R-:W-:Y:S01]  /*24e60*/  IADD3 R74, P4, PT, R92, R2, RZ ;  /* 0x000000025c4a7210 */ /* 0x000fe20007f9e0ff */
[----:B------:R-:W-:Y:S01]  /*24e70*/  VIADD R4, R5, UR30 ;  /* 0x0000001e05047c36 */ /* 0x000fe20008000000 */
[----:B------:R-:W-:Y:S01]  /*24e80*/  SHF.R.S32.HI R73, RZ, 0x1f, R5 ;  /* 0x0000001fff497819 */ /* 0x000fe20000011405 */
[C---:B------:R-:W-:Y:S01]  /*24e90*/  IMAD.X R77, R93.reuse, 0x1, R72, P3 ;  /* 0x000000015d4d7824 */ /* 0x040fe200018e0648 */
[-C--:B------:R-:W-:Y:S01]  /*24ea0*/  IADD3 R80, P3, PT, R78, R68.reuse, RZ ;  /* 0x000000444e507210 */ /* 0x080fe20007f7e0ff */
[----:B------:R-:W-:Y:S01]  /*24eb0*/  IMAD.X R75, R93, 0x1, R71, P4 ;  /* 0x000000015d4b7824 */ /* 0x000fe200020e0647 */
[----:B------:R-:W-:-:S02]  /*24ec0*/  IADD3 R38, P4, PT, R92, R68, RZ ;  /* 0x000000445c267210 */ /* 0x000fc40007f9e0ff */
[----:B------:R-:W-:Y:S01]  /*24ed0*/  SHF.R.S32.HI R52, RZ, 0x1f, R4 ;  /* 0x0000001fff347819 */ /* 0x000fe20000011404 */
[--C-:B------:R-:W-:Y:S01]  /*24ee0*/  IMAD.X R81, R79, 0x1, R3.reuse, P3 ;  /* 0x000000014f517824 */ /* 0x100fe200018e0603 */
[----:B------:R-:W-:Y:S01]  /*24ef0*/  IADD3 R90, P3, PT, R5, R0, RZ ;  /* 0x00000000055a7210 */ /* 0x000fe20007f7e0ff */
[----:B------:R-:W-:Y:S01]  /*24f00*/  IMAD.X R39, R93, 0x1, R3, P4 ;  /* 0x000000015d277824 */ /* 0x000fe200020e0603 */
[C---:B------:R-:W-:Y:S02]  /*24f10*/  IADD3 R88, P4, PT, R5.reuse, R2, RZ ;  /* 0x0000000205587210 */ /* 0x040fe40007f9e0ff */
[----:B------:R-:W-:Y:S01]  /*24f20*/  IADD3 R86, P6, PT, R5, R68, RZ ;  /* 0x0000004405567210 */ /* 0x000fe20007fde0ff */
[C---:B------:R-:W-:Y:S01]  /*24f30*/  IMAD.X R91, R73.reuse, 0x1, R72, P3 ;  /* 0x00000001495b7824 */ /* 0x040fe200018e0648 */
[-C--:B------:R-:W-:Y:S01]  /*24f40*/  IADD3 R78, P3, PT, R78, R70.reuse, RZ ;  /* 0x000000464e4e7210 */ /* 0x080fe20007f7e0ff */
[C---:B------:R-:W-:Y:S01]  /*24f50*/  IMAD.X R89, R73.reuse, 0x1, R71, P4 ;  /* 0x0000000149597824 */ /* 0x040fe200020e0647 */
[----:B------:R-:W-:Y:S01]  /*24f60*/  IADD3 R92, P4, PT, R92, R70, RZ ;  /* 0x000000465c5c7210 */ /* 0x000fe20007f9e0ff */
[----:B------:R-:W-:-:S02]  /*24f70*/  IMAD.X R87, R73, 0x1, R3, P6 ;  /* 0x0000000149577824 */ /* 0x000fc400030e0603 */
[--C-:B------:R-:W-:Y:S01]  /*24f80*/  IMAD.X R79, R79, 0x1, R69.reuse, P3 ;  /* 0x000000014f4f7824 */ /* 0x100fe200018e0645 */
[----:B------:R-:W-:Y:S01]  /*24f90*/  IADD3 R40, P3, PT, R5, R70, RZ ;  /* 0x0000004605287210 */ /* 0x000fe20007f7e0ff */
[--C-:B------:R-:W-:Y:S01]  /*24fa0*/  IMAD.X R93, R93, 0x1, R69.reuse, P4 ;  /* 0x000000015d5d7824 */ /* 0x100fe200020e0645 */
[C---:B------:R-:W-:Y:S01]  /*24fb0*/  IADD3 R42, P4, PT, R4.reuse, R0, RZ ;  /* 0x00000000042a7210 */ /* 0x040fe20007f9e0ff */
[C---:B------:R-:W-:Y:S02]  /*24fc0*/  VIADD R5, R4.reuse, UR30 ;  /* 0x0000001e04057c36 */ /* 0x040fe40008000000 */
[----:B------:R-:W-:Y:S01]  /*24fd0*/  IMAD.X R41, R73, 0x1, R69, P3 ;  /* 0x0000000149297824 */ /* 0x000fe200018e0645 */
[----:B------:R-:W-:Y:S01]  /*24fe0*/  IADD3 R44, P3, PT, R4, R2, RZ ;  /* 0x00000002042c7210 */ /* 0x000fe20007f7e0ff */
[----:B------:R-:W-:Y:S01]  /*24ff0*/  IMAD.X R43, R52, 0x1, R72, P4 ;  /* 0x00000001342b7824 */ /* 0x000fe200020e0648 */
[----:B------:R-:W-:Y:S02]  /*25000*/  IADD3 R46, P4, PT, R4, R68, RZ ;  /* 0x00000044042e7210 */ /* 0x000fe40007f9e0ff */
[----:B------:R-:W-:Y:S01]  /*25010*/  SHF.R.S32.HI R73, RZ, 0x1f, R5 ;  /* 0x0000001fff497819 */ /* 0x000fe20000011405 */
[----:B------:R-:W-:Y:S01]  /*25020*/  IMAD.X R45, R52, 0x1, R71, P3 ;  /* 0x00000001342d7824 */ /* 0x000fe200018e0647 */
[----:B------:R-:W-:Y:S01]  /*25030*/  IADD3 R48, P3, PT, R4, R70, RZ ;  /* 0x0000004604307210 */ /* 0x000fe20007f7e0ff */
[----:B------:R-:W-:Y:S01]  /*25040*/  IMAD.X R47, R52, 0x1, R3, P4 ;  /* 0x00000001342f7824 */ /* 0x000fe200020e0603 */
[----:B------:R-:W-:-:S03]  /*25050*/  IADD3 R50, P4, PT, R5, R0, RZ ;  /* 0x0000000005327210 */ /* 0x000fc60007f9e0ff */
[----:B------:R-:W-:Y:S01]  /*25060*/  IMAD.X R49, R52, 0x1, R69, P3 ;  /* 0x0000000134317824 */ /* 0x000fe200018e0645 */
[----:B------:R-:W-:Y:S01]  /*25070*/  IADD3 R52, P3, PT, R5, R2, RZ ;  /* 0x0000000205347210 */ /* 0x000fe20007f7e0ff */
[----:B------:R-:W-:Y:S01]  /*25080*/  IMAD.X R51, R73, 0x1, R72, P4 ;  /* 0x0000000149337824 */ /* 0x000fe200020e0648 */
[C---:B------:R-:W-:Y:S01]  /*25090*/  IADD3 R54, P4, PT, R5.reuse, R68, RZ ;  /* 0x0000004405367210 */ /* 0x040fe20007f9e0ff */
[----:B------:R-:W-:Y:S02]  /*250a0*/  VIADD R4, R5, UR30 ;  /* 0x0000001e05047c36 */ /* 0x000fe40008000000 */
[----:B------:R-:W-:Y:S01]  /*250b0*/  IMAD.X R53, R73, 0x1, R71, P3 ;  /* 0x0000000149357824 */ /* 0x000fe200018e0647 */
[----:B------:R-:W-:Y:S01]  /*250c0*/  IADD3 R56, P3, PT, R5, R70, RZ ;  /* 0x0000004605387210 */ /* 0x000fe20007f7e0ff */
[C---:B------:R-:W-:Y:S01]  /*250d0*/  IMAD.X R55, R73.reuse, 0x1, R3, P4 ;  /* 0x0000000149377824 */ /* 0x040fe200020e0603 */
[----:B-----5:R-:W-:Y:S02]  /*250e0*/  ISETP.LT.AND P4, PT, R66, UR20, !P5 ;  /* 0x0000001442007c0c */ /* 0x020fe4000ef81270 */
[----:B------:R-:W-:Y:S01]  /*250f0*/  SHF.R.S32.HI R5, RZ, 0x1f, R4 ;  /* 0x0000001fff057819 */ /* 0x000fe20000011404 */
[----:B------:R-:W-:Y:S01]  /*25100*/  IMAD.X R57, R73, 0x1, R69, P3 ;  /* 0x0000000149397824 */ /* 0x000fe200018e0645 */
[C---:B------:R-:W-:Y:S01]  /*25110*/  IADD3 R60, P3, PT, R4.reuse, R2, RZ ;  /* 0x00000002043c7210 */ /* 0x040fe20007f7e0ff */
[----:B------:R-:W-:Y:S01]  /*25120*/  VIADD R73, R65, 0x5 ;  /* 0x0000000541497836 */ /* 0x000fe20000000000 */
[----:B------:R-:W-:-:S03]  /*25130*/  IADD3 R58, P6, PT, R4, R0, RZ ;  /* 0x00000000043a7210 */ /* 0x000fc60007fde0ff */
[----:B------:R-:W-:Y:S01]  /*25140*/  IMAD.X R61, R5, 0x1, R71, P3 ;  /* 0x00000001053d7824 */ /* 0x000fe200018e0647 */
[----:B------:R-:W-:Y:S01]  /*25150*/  ISETP.LT.AND P3, PT, R67, UR10, !P5 ;  /* 0x0000000a43007c0c */ /* 0x000fe2000ef61270 */
[----:B------:R-:W-:Y:S01]  /*25160*/  IMAD.X R59, R5, 0x1, R72, P6 ;  /* 0x00000001053b7824 */ /* 0x000fe200030e0648 */
[----:B--2---:R-:W-:Y:S01]  /*25170*/  ISETP.GE.AND P6, PT, R73, UR4, PT ;  /* 0x0000000449007c0c */ /* 0x004fe2000bfc6270 */
[----:B------:R0:W-:Y:S01]  /*25180*/  @P4 STG.E.U8 desc[UR24][R84.64], R34 ;  /* 0x0000002254004986 */ /* 0x0001e2000c101118 */
[----:B------:R-:W-:Y:S01]  /*25190*/  PRMT R73, R33, 0x9910, RZ ;  /* 0x0000991021497816 */ /* 0x000fe200000000ff */
[----:B------:R-:W2:Y:S01]  /*251a0*/  LDCU UR4, c[0x0][0x39c] ;  /* 0x00007380ff0477ac */ /* 0x000ea20008000800 */
[----:B-1----:R-:W-:Y:S01]  /*251b0*/  ISETP.LT.AND P4, PT, R62, UR18, !P5 ;  /* 0x000000123e007c0c */ /* 0x002fe2000ef81270 */
[----:B------:R-:W3:Y:S01]  /*251c0*/  LDL.LU R33, [R1+0xc60] ;  /* 0x000c600001217983 */ /* 0x000ee20000300800 */
[----:B------:R-:W-:Y:S01]  /*251d0*/  SHF.R.S32.HI R73, RZ, 0x8, R73 ;  /* 0x00000008ff497819 */ /* 0x000fe20000011449 */
[----:B------:R-:W-:Y:S01]  /*251e0*/  VIADD R6, R65, 0x7 ;  /* 0x0000000741067836 */ /* 0x000fe20000000000 */
[----:B------:R-:W1:Y:S01]  /*251f0*/  LDCU UR10, c[0x0][0x398] ;  /* 0x00007300ff0a77ac */ /* 0x000e620008000800 */
[----:B0-----:R-:W-:Y:S01]  /*25200*/  PRMT R84, R35, 0x9910, RZ ;  /* 0x0000991023547816 */ /* 0x001fe200000000ff */
[----:B------:R-:W5:Y:S01]  /*25210*/  LDL.LU R34, [R1+0xc5c] ;  /* 0x000c5c0001227983 */ /* 0x000f620000300800 */
[----:B------:R-:W-:Y:S01]  /*25220*/  PRMT R85, R36, 0x9910, RZ ;  /* 0x0000991024557816 */ /* 0x000fe200000000ff */
[----:B------:R-:W0:Y:S02]  /*25230*/  LDCU UR18, c[0x0][0x398] ;  /* 0x00007300ff1277ac */ /* 0x000e240008000800 */
[----:B------:R1:W-:Y:S04]  /*25240*/  @P3 STG.E.U8 desc[UR24][R82.64], R73 ;  /* 0x0000004952003986 */ /* 0x0003e8000c101118 */
[----:B------:R-:W5:Y:S04]  /*25250*/  LDL.LU R35, [R1+0xc58] ;  /* 0x000c580001237983 */ /* 0x000f680000300800 */
[----:B------:R-:W2:Y:S01]  /*25260*/  LDL.LU R36, [R1+0xc54] ;  /* 0x000c540001247983 */ /* 0x000ea20000300800 */
[----:B-1----:R-:W-:Y:S01]  /*25270*/  SHF.R.S32.HI R82, RZ, 0x8, R84 ;  /* 0x00000008ff527819 */ /* 0x002fe20000011454 */
[----:B------:R-:W-:Y:S01]  /*25280*/  IMAD.MOV.U32 R73, RZ, RZ, R85 ;  /* 0x000000ffff497224 */ /* 0x000fe200078e0055 */
[----:B------:R-:W-:Y:S01]  /*25290*/  F2FP.SATFINITE.E4M3.F32.PACK_AB_MERGE_C R83, R63, R64, RZ ;  /* 0x000000403f53723e */ /* 0x000fe200048070ff */
[----:B------:R-:W2:Y:S04]  /*252a0*/  LDL.LU R85, [R1+0xc] ;  /* 0x00000c0001557983 */ /* 0x000ea80000300800 */
[----:B------:R-:W2:Y:S04]  /*252b0*/  LDL.LU R84, [R1+0x8] ;  /* 0x0000080001547983 */ /* 0x000ea80000300800 */
[----:B------:R-:W3:Y:S04]  /*252c0*/  LDL.LU R64, [R1+0x210] ;  /* 0x0002100001407983 */ /* 0x000ee80000300800 */
[----:B------:R-:W3:Y:S04]  /*252d0*/  LDL.LU R63, [R1+0x214] ;  /* 0x00021400013f7983 */ /* 0x000ee80000300800 */
[----:B------:R1:W-:Y:S04]  /*252e0*/  @P4 STG.E.U8 desc[UR24][R80.64], R82 ;  /* 0x0000005250004986 */ /* 0x0003e8000c101118 */
[----:B-1----:R-:W3:Y:S04]  /*252f0*/  LDL.LU R80, [R1+0x108] ;  /* 0x0001080001507983 */ /* 0x002ee80000300800 */
[----:B------:R-:W3:Y:S01]  /*25300*/  LDL.LU R81, [R1+0x10c] ;  /* 0x00010c0001517983 */ /* 0x000ee20000300800 */
[----:B------:R-:W-:Y:S01]  /*25310*/  ISETP.LT.AND P5, PT, R37, UR16, !P5 ;  /* 0x0000001025007c0c */ /* 0x000fe2000efa1270 */
[----:B------:R-:W1:Y:S01]  /*25320*/  LDCU UR16, c[0x0][0x398] ;  /* 0x00007300ff1077ac */ /* 0x000e620008000800 */
[----:B------:R-:W-:-:S02]  /*25330*/  ISETP.LT.AND P3, PT, R66, UR14, !P2 ;  /* 0x0000000e42007c0c */ /* 0x000fc4000d761270 */
[----:B------:R-:W-:Y:S01]  /*25340*/  SHF.R.S32.HI R73, RZ, 0x8, R73 ;  /* 0x00000008ff497819 */ /* 0x000fe20000011449 */
[----:B------:R-:W0:Y:S01]  /*25350*/  LDCU UR14, c[0x0][0x398] ;  /* 0x00007300ff0e77ac */ /* 0x000e220008000800 */
[----:B------:R-:W-:-:S07]  /*25360*/  ISETP.LT.AND P4, PT, R67, UR28, !P2 ;  /* 0x0000001c43007c0c */ /* 0x000fce000d781270 */
[----:B------:R0:W-:Y:S01]  /*25370*/  @P5 STG.E.U8 desc[UR24][R78.64], R73 ;  /* 0x000000494e005986 */ /* 0x0001e2000c101118 */
[----:B------:R-:W-:Y:S02]  /*25380*/  ISETP.LT.AND P5, PT, R62, UR26, !P2 ;  /* 0x0000001a3e007c0c */ /* 0x000fe4000d7a1270 */
[----:B------:R-:W-:Y:S01]  /*25390*/  ISETP.LT.AND P2, PT, R37, UR22, !P2 ;  /* 0x0000001625007c0c */ /* 0x000fe2000d741270 */
[----:B------:R3:W-:Y:S04]  /*253a0*/  @P3 STG.E.U8 desc[UR24][R76.64], R83 ;  /* 0x000000534c003986 */ /* 0x0007e8000c101118 */
[----:B------:R-:W5:Y:S01]  /*253b0*/  LDL.LU R37, [R1+0xc50] ;  /* 0x000c500001257983 */ /* 0x000f620000300800 */
[----:B0-----:R-:W-:-:S05]  /*253c0*/  VIADD R73, R65, 0x6 ;  /* 0x0000000641497836 */ /* 0x001fca0000000000 */
[----:B----4-:R-:W-:Y:S01]  /*253d0*/  ISETP.GE.AND P3, PT, R73, UR6, PT ;  /* 0x0000000649007c0c */ /* 0x010fe2000bf66270 */
[----:B------:R-:W0:Y:S01]  /*253e0*/  LDCU UR6, c[0x0][0x398] ;  /* 0x00007300ff0677ac */ /* 0x000e220008000800 */
[----:B--2---:R-:W-:Y:S02]  /*253f0*/  F2FP.SATFINITE.E4M3.F32.PACK_AB_MERGE_C R73, R85, R84, RZ ;  /* 0x000000545549723e */ /* 0x004fe400048070ff */
[----:B---3--:R-:W-:-:S05]  /*25400*/  F2FP.SATFINITE.E4M3.F32.PACK_AB_MERGE_C R76, R81, R80, RZ ;  /* 0x00000050514c723e */ /* 0x008fca00048070ff */
[----:B------:R-:W-:Y:S04]  /*25410*/  @P4 STG.E.U8 desc[UR24][R74.64], R76 ;  /* 0x0000004c4a004986 */ /* 0x000fe8000c101118 */
[----:B------:R2:W-:Y:S04]  /*25420*/  @P5 STG.E.U8 desc[UR24][R38.64], R73 ;  /* 0x0000004926005986 */ /* 0x0005e8000c101118 */
[----:B------:R3:W-:Y:S04]  /*25430*/  @P2 STG.E.U8 desc[UR24][R92.64], R7 ;  /* 0x000000075c002986 */ /* 0x0007e8000c101118 */
[----:B--2---:R-:W2:Y:S04]  /*25440*/  LDL.LU.64 R38, [R1+0xc48] ;  /* 0x000c480001267983 */ /* 0x004ea80000300a00 */
[----:B---3--:R-:W3:Y:S04]  /*25450*/  LDL.LU R93, [R1+0xb30] ;  /* 0x000b3000015d7983 */ /* 0x008ee80000300800 */
[----:B------:R-:W4:Y:S04]  /*25460*/  LDL.LU R84, [R1+0x110] ;  /* 0x0001100001547983 */ /* 0x000f280000300800 */
[----:B------:R-:W4:Y:S01]  /*25470*/  LDL.LU R85, [R1+0x114] ;  /* 0x0001140001557983 */ /* 0x000f220000300800 */
[----:B------:R-:W-:-:S03]  /*25480*/  F2FP.SATFINITE.E4M3.F32.PACK_AB_MERGE_C R80, R63, R64, RZ ;  /* 0x000000403f50723e */ /* 0x000fc600048070ff */
[----:B------:R-:W2:Y:S04]  /*25490*/  LDL.LU R64, [R1+0x10] ;  /* 0x0000100001407983 */ /* 0x000ea80000300800 */
[----:B------:R-:W2:Y:S01]  /*254a0*/  LDL.LU R63, [R1+0x14] ;  /* 0x00001400013f7983 */ /* 0x000ea20000300800 */
[----:B------:R-:W-:Y:S02]  /*254b0*/  IADD3 R78, P4, PT, R4, R68, RZ ;  /* 0x00000044044e7210 */ /* 0x000fe40007f9e0ff */
[----:B------:R-:W-:Y:S02]  /*254c0*/  PRMT R83, R83, 0x9910, RZ ;  /* 0x0000991053537816 */ /* 0x000fe400000000ff */
[----:B------:R-:W-:Y:S01]  /*254d0*/  ISETP.LT.AND P5, PT, R66, UR32, !P0 ;  /* 0x0000002042007c0c */ /* 0x000fe2000c7a1270 */
[----:B------:R-:W-:Y:S01]  /*254e0*/  IMAD.X R79, R5, 0x1, R3, P4 ;  /* 0x00000001054f7824 */ /* 0x000fe200020e0603 */
[----:B------:R-:W-:Y:S01]  /*254f0*/  ISETP.GE.AND P4, PT, R6, UR4, PT ;  /* 0x0000000406007c0c */ /* 0x000fe2000bf86270 */
[----:B------:R-:W-:Y:S01]  /*25500*/  IMAD.MOV.U32 R6, RZ, RZ, R83 ;  /* 0x000000ffff067224 */ /* 0x000fe200078e0053 */
[----:B------:R-:W-:Y:S01]  /*25510*/  PRMT R76, R76, 0x9910, RZ ;  /* 0x000099104c4c7816 */ /* 0x000fe200000000ff */
[----:B------:R-:W1:Y:S03]  /*25520*/  LDCU UR4, c[0x0][0x39c] ;  /* 0x00007380ff0477ac */ /* 0x000e660008000800 */
[----:B------:R-:W-:-:S02]  /*25530*/  SHF.R.S32.HI R6, RZ, 0x8, R6 ;  /* 0x00000008ff067819 */ /* 0x000fc40000011406 */
[----:B0-----:R-:W-:Y:S01]  /*25540*/  ISETP.LT.AND P2, PT, R67, UR6, !P0 ;  /* 0x0000000643007c0c */ /* 0x001fe2000c741270 */
[----:B------:R-:W0:Y:S02]  /*25550*/  LDCU UR6, c[0x0][0x39c] ;  /* 0x00007380ff0677ac */ /* 0x000e240008000800 */
[----:B------:R1:W-:Y:S01]  /*25560*/  @P5 STG.E.U8 desc[UR24][R90.64], R6 ;  /* 0x000000065a005986 */ /* 0x0003e2000c101118 */
[----:B------:R-:W-:Y:S01]  /*25570*/  ISETP.LT.AND P5, PT, R62, UR9, !P0 ;  /* 0x000000093e007c0c */ /* 0x000fe2000c7a1270 */
[----:B------:R-:W0:Y:S01]  /*25580*/  LDCU UR9, c[0x0][0x398] ;  /* 0x00007300ff0977ac */ /* 0x000e220008000800 */
[----:B------:R-:W-:Y:S01]  /*25590*/  PRMT R73, R73, 0x9910, RZ ;  /* 0x0000991049497816 */ /* 0x000fe200000000ff */
[----:B-1----:R-:W-:-:S05]  /*255a0*/  IMAD.MOV.U32 R6, RZ, RZ, R76 ;  /* 0x000000ffff067224 */ /* 0x002fca00078e004c */
[----:B------:R-:W-:-:S05]  /*255b0*/  SHF.R.S32.HI R6, RZ, 0x8, R6 ;  /* 0x00000008ff067819 */ /* 0x000fca0000011406 */
[----:B------:R1:W-:Y:S01]  /*255c0*/  @P2 STG.E.U8 desc[UR24][R88.64], R6 ;  /* 0x0000000658002986 */ /* 0x0003e2000c101118 */
[----:B------:R-:W-:Y:S01]  /*255d0*/  ISETP.LT.AND P2, PT, R66, UR12, !P1 ;  /* 0x0000000c42007c0c */ /* 0x000fe2000cf41270 */
[----:B------:R-:W0:Y:S01]  /*255e0*/  LDCU UR12, c[0x0][0x398] ;  /* 0x00007300ff0c77ac */ /* 0x000e220008000800 */
[----:B-1----:R-:W-:-:S05]  /*255f0*/  SHF.R.S32.HI R6, RZ, 0x8, R73 ;  /* 0x00000008ff067819 */ /* 0x002fca0000011449 */
[----:B------:R2:W-:Y:S01]  /*25600*/  @P5 STG.E.U8 desc[UR24][R86.64], R6 ;  /* 0x0000000656005986 */ /* 0x0005e2000c101118 */
[----:B------:R-:W-:Y:S02]  /*25610*/  IADD3 R76, P5, PT, R4, R70, RZ ;  /* 0x00000046044c7210 */ /* 0x000fe40007fbe0ff */
[----:B------:R-:W-:-:S03]  /*25620*/  PRMT R7, R7, 0x9910, RZ ;  /* 0x0000991007077816 */ /* 0x000fc600000000ff */
[----:B------:R-:W-:Y:S01]  /*25630*/  IMAD.X R77, R5, 0x1, R69, P5 ;  /* 0x00000001054d7824 */ /* 0x000fe200028e0645 */
[----:B------:R-:W-:Y:S01]  /*25640*/  ISETP.LT.AND P5, PT, R67, UR14, !P1 ;  /* 0x0000000e43007c0c */ /* 0x000fe2000cfa1270 */
[----:B------:R-:W-:Y:S01]  /*25650*/  VIADD R4, R4, UR30 ;  /* 0x0000001e04047c36 */ /* 0x000fe20008000000 */
[----:B------:R-:W-:Y:S02]  /*25660*/  SHF.R.S32.HI R7, RZ, 0x8, R7 ;  /* 0x00000008ff077819 */ /* 0x000fe40000011407 */
[----:B------:R-:W-:Y:S02]  /*25670*/  F2FP.SATFINITE.E4M3.F32.PACK_AB_MERGE_C R8, R9, R8, RZ ;  /* 0x000000080908723e */ /* 0x000fe400048070ff */
[----:B---3--:R-:W-:Y:S01]  /*25680*/  ISETP.LT.AND P0, PT, R93, UR10, !P0 ;  /* 0x0000000a5d007c0c */ /* 0x008fe2000c701270 */
[----:B------:R-:W1:Y:S01]  /*25690*/  LDCU UR10, c[0x0][0x398] ;  /* 0x00007300ff0a77ac */ /* 0x000e620008000800 */
[----:B------:R-:W-:Y:S02]  /*256a0*/  SHF.R.S32.HI R73, RZ, 0x1f, R4 ;  /* 0x0000001fff497819 */ /* 0x000fe40000011404 */
[----:B--2---:R-:W-:-:S09]  /*256b0*/  F2FP.SATFINITE.E4M3.F32.PACK_AB_MERGE_C R6, R63, R64, RZ ;  /* 0x000000403f06723e */ /* 0x004fd200048070ff */
[----:B------:R4:W-:Y:S01]  /*256c0*/  @P0 STG.E.U8 desc[UR24][R40.64], R7 ;  /* 0x0000000728000986 */ /* 0x0009e2000c101118 */
[----:B------:R-:W-:Y:S01]  /*256d0*/  IADD3 R74, P0, PT, R4, R0, RZ ;  /* 0x00000000044a7210 */ /* 0x000fe20007f1e0ff */
[----:B------:R-:W-:Y:S01]  /*256e0*/  VIADD R5, R65, 0x8 ;  /* 0x0000000841057836 */ /* 0x000fe20000000000 */
[----:B------:R-:W2:Y:S01]  /*256f0*/  LDCU UR14, c[0x0][0x398] ;  /* 0x00007300ff0e77ac */ /* 0x000ea20008000800 */
[----:B------:R3:W-:Y:S02]  /*25700*/  @P2 STG.E.U8 desc[UR24][R42.64], R80 ;  /* 0x000000502a002986 */ /* 0x0007e4000c101118 */
[----:B------:R-:W-:Y:S01]  /*25710*/  IMAD.X R75, R73, 0x1, R72, P0 ;  /* 0x00000001494b7824 */ /* 0x000fe200000e0648 */
[----:B----4-:R-:W-:Y:S01]  /*25720*/  F2FP.SATFINITE.E4M3.F32.PACK_AB_MERGE_C R7, R85, R84, RZ ;  /* 0x000000545507723e */ /* 0x010fe200048070ff */
[----:B------:R-:W4:Y:S01]  /*25730*/  LDL.LU.64 R40, [R1+0xc40] ;  /* 0x000c400001287983 */ /* 0x000f220000300a00 */
[----:B0-----:R-:W-:Y:S01]  /*25740*/  ISETP.LT.AND P0, PT, R62, UR9, !P1 ;  /* 0x000000093e007c0c */ /* 0x001fe2000cf01270 */
[----:B------:R-:W0:Y:S02]  /*25750*/  LDCU UR9, c[0x0][0x398] ;  /* 0x00007300ff0977ac */ /* 0x000e240008000800 */
[----:B---3--:R-:W3:Y:S01]  /*25760*/  LDL.LU.64 R42, [R1+0xc38] ;  /* 0x000c3800012a7983 */ /* 0x008ee20000300a00 */
[----:B-1----:R-:W-:Y:S01]  /*25770*/  ISETP.LT.AND P1, PT, R93, UR10, !P1 ;  /* 0x0000000a5d007c0c */ /* 0x002fe2000cf21270 */
[----:B------:R-:W1:Y:S02]  /*25780*/  LDCU UR10, c[0x0][0x398] ;  /* 0x00007300ff0a77ac */ /* 0x000e640008000800 */
[----:B------:R-:W3:Y:S04]  /*25790*/  LDL.LU R82, [R1+0x218] ;  /* 0x0002180001527983 */ /* 0x000ee80000300800 */
[----:B------:R-:W3:Y:S04]  /*257a0*/  LDL.LU R81, [R1+0x21c] ;  /* 0x00021c0001517983 */ /* 0x000ee80000300800 */
[----:B------:R0:W-:Y:S04]  /*257b0*/  @P5 STG.E.U8 desc[UR24][R44.64], R7 ;  /* 0x000000072c005986 */ /* 0x0001e8000c101118 */
[----:B0-----:R-:W4:Y:S04]  /*257c0*/  LDL.LU.64 R44, [R1+0xc30] ;  /* 0x000c3000012c7983 */ /* 0x001f280000300a00 */
[----:B------:R-:W4:Y:S04]  /*257d0*/  LDL.LU R84, [R1+0x118] ;  /* 0x0001180001547983 */ /* 0x000f280000300800 */
[----:B------:R-:W4:Y:S04]  /*257e0*/  LDL.LU R85, [R1+0x11c] ;  /* 0x00011c0001557983 */ /* 0x000f280000300800 */
[----:B------:R0:W-:Y:S04]  /*257f0*/  @P0 STG.E.U8 desc[UR24][R46.64], R6 ;  /* 0x000000062e000986 */ /* 0x0001e8000c101118 */
[----:B------:R1:W-:Y:S04]  /*25800*/  @P1 STG.E.U8 desc[UR24][R48.64], R8 ;  /* 0x0000000830001986 */ /* 0x0003e8000c101118 */
[----:B0-----:R-:W5:Y:S04]  /*25810*/  LDL.LU.64 R46, [R1+0xc28] ;  /* 0x000c2800012e7983 */ /* 0x001f680000300a00 */
[----:B-1----:R-:W5:Y:S04]  /*25820*/  LDL.LU.64 R48, [R1+0xc20] ;  /* 0x000c200001307983 */ /* 0x002f680000300a00 */
[----:B------:R-:W5:Y:S04]  /*25830*/  LDL.LU R64, [R1+0x18] ;  /* 0x0000180001407983 */ /* 0x000f680000300800 */
[----:B------:R-:W5:Y:S01]  /*25840*/  LDL.LU R63, [R1+0x1c] ;  /* 0x00001c00013f7983 */ /* 0x000f620000300800 */
[----:B------:R-:W-:Y:S01]  /*25850*/  ISETP.GE.AND P2, PT, R5, UR4, PT ;  /* 0x0000000405007c0c */ /* 0x000fe2000bf46270 */
[----:B------:R-:W-:Y:S01]  /*25860*/  VIADD R5, R65, 0x9 ;  /* 0x0000000941057836 */ /* 0x000fe20000000000 */
[----:B------:R-:W-:Y:S01]  /*25870*/  PRMT R9, R80, 0x9910, RZ ;  /* 0x0000991050097816 */ /* 0x000fe200000000ff */
[----:B------:R-:W0:Y:S01]  /*25880*/  LDCU UR4, c[0x0][0x39c] ;  /* 0x00007380ff0477ac */ /* 0x000e220008000800 */
[----:B------:R-:W-:-:S02]  /*25890*/  ISETP.LT.AND P5, PT, R66, UR12, !P6 ;  /* 0x0000000c42007c0c */ /* 0x000fc4000f7a1270 */
[----:B------:R-:W-:Y:S01]  /*258a0*/  ISETP.GE.AND P0, PT, R5, UR6, PT ;  /* 0x0000000605007c0c */ /* 0x000fe2000bf06270 */
[----:B------:R-:W-:Y:S01]  /*258b0*/  IMAD.MOV.U32 R5, RZ, RZ, R9 ;  /* 0x000000ffff057224 */ /* 0x000fe200078e0009 */
[----:B------:R-:W-:Y:S01]  /*258c0*/  PRMT R7, R7, 0x9910, RZ ;  /* 0x0000991007077816 */ /* 0x000fe200000000ff */
[----:B------:R-:W1:Y:S03]  /*258d0*/  LDCU UR6, c[0x0][0x398] ;  /* 0x00007300ff0677ac */ /* 0x000e660008000800 */
[----:B------:R-:W-:Y:S01]  /*258e0*/  SHF.R.S32.HI R5, RZ, 0x8, R5 ;  /* 0x00000008ff057819 */ /* 0x000fe20000011405 */
[----:B------:R-:W0:Y:S01]  /*258f0*/  LDCU UR12, c[0x0][0x398] ;  /* 0x00007300ff0c77ac */ /* 0x000e220008000800 */
[----:B--2---:R-:W-:-:S03]  /*25900*/  ISETP.LT.AND P1, PT, R67, UR14, !P6 ;  /* 0x0000000e43007c0c */ /* 0x004fc6000f721270 */
[----:B------:R2:W-:Y:S01]  /*25910*/  @P5 STG.E.U8 desc[UR24][R50.64], R5 ;  /* 0x0000000532005986 */ /* 0x0005e2000c101118 */
[----:B------:R-:W-:Y:S01]  /*25920*/  ISETP.LT.AND P5, PT, R62, UR9, !P6 ;  /* 0x000000093e007c0c */ /* 0x000fe2000f7a1270 */
[----:B------:R-:W0:Y:S01]  /*25930*/  LDCU UR9, c[0x0][0x398] ;  /* 0x00007300ff0977ac */ /* 0x000e220008000800 */
[----:B------:R-:W-:Y:S01]  /*25940*/  PRMT R8, R8, 0x9910, RZ ;  /* 0x0000991008087816 */ /* 0x000fe200000000ff */
[----:B------:R-:W0:Y:S01]  /*25950*/  LDCU UR14, c[0x0][0x398] ;  /* 0x00007300ff0e77ac */ /* 0x000e220008000800 */
[----:B--2---:R-:W-:Y:S01]  /*25960*/  IMAD.MOV.U32 R5, RZ, RZ, R7 ;  /* 0x000000ffff057224 */ /* 0x004fe200078e0007 */
[----:B------:R-:W-:Y:S01]  /*25970*/  PRMT R7, R6, 0x9910, RZ ;  /* 0x0000991006077816 */ /* 0x000fe200000000ff */
[----:B------:R-:W2:Y:S03]  /*25980*/  LDL.LU.64 R50, [R1+0xc18] ;  /* 0x000c180001327983 */ /* 0x000ea60000300a00 */
[----:B------:R-:W-:Y:S01]  /*25990*/  SHF.R.S32.HI R6, RZ, 0x8, R5 ;  /* 0x00000008ff067819 */ /* 0x000fe20000011405 */
[----:B------:R-:W-:Y:S01]  /*259a0*/  IMAD.MOV.U32 R5, RZ, RZ, R7 ;  /* 0x000000ffff057224 */ /* 0x000fe200078e0007 */
[----:B------:R-:W-:Y:S01]  /*259b0*/  ISETP.LT.AND P6, PT, R93, UR10, !P6 ;  /* 0x0000000a5d007c0c */ /* 0x000fe2000f7c1270 */
[----:B------:R-:W3:Y:S03]  /*259c0*/  LDCU UR10, c[0x0][0x398] ;  /* 0x00007300ff0a77ac */ /* 0x000ee60008000800 */
[----:B------:R-:W-:Y:S01]  /*259d0*/  SHF.R.S32.HI R5, RZ, 0x8, R5 ;  /* 0x00000008ff057819 */ /* 0x000fe20000011405 */
[----:B------:R0:W-:Y:S01]  /*259e0*/  @P1 STG.E.U8 desc[UR24][R52.64], R6 ;  /* 0x0000000634001986 */ /* 0x0001e2000c101118 */
[----:B-1----:R-:W-:Y:S01]  /*259f0*/  ISETP.LT.AND P1, PT, R66, UR6, !P3 ;  /* 0x0000000642007c0c */ /* 0x002fe2000df21270 */
[----:B------:R-:W1:Y:S02]  /*25a00*/  LDCU UR6, c[0x0][0x398] ;  /* 0x00007300ff0677ac */ /* 0x000e640008000800 */
[----:B------:R1:W-:Y:S01]  /*25a10*/  @P5 STG.E.U8 desc[UR24][R54.64], R5 ;  /* 0x0000000536005986 */ /* 0x0003e2000c101118 */
[----:B0-----:R-:W-:Y:S01]  /*25a20*/  ISETP.LT.AND P5, PT, R67, UR12, !P3 ;  /* 0x0000000c43007c0c */ /* 0x001fe2000dfa1270 */
[----:B------:R-:W0:Y:S01]  /*25a30*/  LDCU UR12, c[0x0][0x398] ;  /* 0x00007300ff0c77ac */ /* 0x000e220008000800 */
[----:B------:R-:W-:Y:S01]  /*25a40*/  IMAD.MOV.U32 R6, RZ, RZ, R8 ;  /* 0x000000ffff067224 */ /* 0x000fe200078e0008 */
[----:B------:R-:W2:Y:S04]  /*25a50*/  LDL.LU.64 R52, [R1+0xc10] ;  /* 0x000c100001347983 */ /* 0x000ea80000300a00 */
[----:B-1----:R-:W-:Y:S01]  /*25a60*/  SHF.R.S32.HI R5, RZ, 0x8, R6 ;  /* 0x00000008ff057819 */ /* 0x002fe20000011406 */
[----:B------:R-:W2:Y:S04]  /*25a70*/  LDL.LU.64 R54, [R1+0xc08] ;  /* 0x000c080001367983 */ /* 0x000ea80000300a00 */
[----:B------:R1:W-:Y:S04]  /*25a80*/  @P6 STG.E.U8 desc[UR24][R56.64], R5 ;  /* 0x0000000538006986 */ /* 0x0003e8000c101118 */
[----:B-1----:R-:W2:Y:S01]  /*25a90*/  LDL.LU.64 R56, [R1+0xc00] ;  /* 0x000c000001387983 */ /* 0x002ea20000300a00 */
[----:B---3--:R-:W-:-:S05]  /*25aa0*/  F2FP.SATFINITE.E4M3.F32.PACK_AB_MERGE_C R9, R81, R82, RZ ;  /* 0x000000525109723e */ /* 0x008fca00048070ff */
[----:B------:R1:W-:Y:S04]  /*25ab0*/  @P1 STG.E.U8 desc[UR24][R58.64], R9 ;  /* 0x000000093a001986 */ /* 0x0003e8000c101118 */
[----:B-1----:R-:W3:Y:S01]  /*25ac0*/  LDL.LU.64 R58, [R1+0xbf8] ;  /* 0x000bf800013a7983 */ /* 0x002ee20000300a00 */
[----:B----4-:R-:W-:-:S05]  /*25ad0*/  F2FP.SATFINITE.E4M3.F32.PACK_AB_MERGE_C R8, R85, R84, RZ ;  /* 0x000000545508723e */ /* 0x010fca00048070ff */
[----:B------:R1:W-:Y:S04]  /*25ae0*/  @P5 STG.E.U8 desc[UR24][R60.64], R8 ;  /* 0x000000083c005986 */ /* 0x0003e8000c101118 */
[----:B-1----:R-:W4:Y:S04]  /*25af0*/  LDL.LU.64 R60, [R1+0xbf0] ;  /* 0x000bf000013c7983 */ /* 0x002f280000300a00 */
[----:B------:R-:W2:Y:S04]  /*25b00*/  LDL.LU R83, [R1+0x220] ;  /* 0x0002200001537983 */ /* 0x000ea80000300800 */
[----:B------:R-:W2:Y:S01]  /*25b10*/  LDL.LU R82, [R1+0x224] ;  /* 0x0002240001527983 */ /* 0x000ea20000300800 */
[----:B-----5:R-:W-:-:S03]  /*25b20*/  F2FP.SATFINITE.E4M3.F32.PACK_AB_MERGE_C R80, R63, R64, RZ ;  /* 0x000000403f50723e */ /* 0x020fc600048070ff */
[----:B------:R-:W5:Y:S04]  /*25b30*/  LDL.LU R84, [R1+0x120] ;  /* 0x0001200001547983 */ /* 0x000f680000300800 */
[----:B------:R-:W5:Y:S04]  /*25b40*/  LDL.LU R85, [R1+0x124] ;  /* 0x0001240001557983 */ /* 0x000f680000300800 */
[----:B------:R-:W3:Y:S04]  /*25b50*/  LDL.LU R64, [R1+0x20] ;  /* 0x0000200001407983 */ /* 0x000ee80000300800 */
[----:B------:R-:W3:Y:S01]  /*25b60*/  LDL.LU R63, [R1+0x24] ;  /* 0x00002400013f7983 */ /* 0x000ee20000300800 */
[----:B------:R-:W-:Y:S01]  /*25b70*/  ISETP.LT.AND P6, PT, R62, UR9, !P3 ;  /* 0x000000093e007c0c */ /* 0x000fe2000dfc1270 */
[----:B------:R-:W1:Y:S01]  /*25b80*/  LDCU UR9, c[0x0][0x398] ;  /* 0x00007300ff0977ac */ /* 0x000e620008000800 */
[----:B------:R-:W-:Y:S01]  /*25b90*/  IADD3 R6, P5, PT, R4, R2, RZ ;  /* 0x0000000204067210 */ /* 0x000fe20007fbe0ff */
[----:B------:R-:W-:Y:S01]  /*25ba0*/  VIADD R5, R65, 0xa ;  /* 0x0000000a41057836 */ /* 0x000fe20000000000 */
[----:B------:R-:W-:-:S02]  /*25bb0*/  PRMT R9, R9, 0x9910, RZ ;  /* 0x0000991009097816 */ /* 0x000fc400000000ff */
[----:B------:R-:W-:Y:S01]  /*25bc0*/  ISETP.LT.AND P3, PT, R93, UR6, !P3 ;  /* 0x000000065d007c0c */ /* 0x000fe2000df61270 */
[----:B------:R-:W-:Y:S01]  /*25bd0*/  IMAD.X R7, R73, 0x1, R71, P5 ;  /* 0x0000000149077824 */ /* 0x000fe200028e0647 */
[----:B------:R-:W-:Y:S01]  /*25be0*/  ISETP.LT.AND P5, PT, R66, UR10, !P4 ;  /* 0x0000000a42007c0c */ /* 0x000fe2000e7a1270 */
[----:B------:R-:W0:Y:S01]  /*25bf0*/  LDCU UR10, c[0x0][0x398] ;  /* 0x00007300ff0a77ac */ /* 0x000e220008000800 */
[----:B------:R-:W-:-:S03]  /*25c00*/  ISETP.GE.AND P1, PT, R5, UR4, PT ;  /* 0x0000000405007c0c */ /* 0x000fc6000bf26270 */
[----:B------:R-:W-:Y:S01]  /*25c10*/  @P6 STG.E.U8 desc[UR24][R78.64], R80 ;  /* 0x000000504e006986 */ /* 0x000fe2000c101118 */
[----:B------:R-:W-:Y:S01]  /*25c20*/  PRMT R5, R8, 0x9910, RZ ;  /* 0x0000991008057816 */ /* 0x000fe200000000ff */
[----:B------:R-:W-:Y:S01]  /*25c30*/  IMAD.MOV.U32 R8, RZ, RZ, R9 ;  /* 0x000000ffff087224 */ /* 0x000fe200078e0009 */
[----:B------:R-:W-:Y:S01]  /*25c40*/  F2FP.SATFINITE.E4M3.F32.PACK_AB_MERGE_C R81, R11, R10, RZ ;  /* 0x0000000a0b51723e */ /* 0x000fe200048070ff */
[----:B------:R-:W0:Y:S01]  /*25c50*/  LDCU UR4, c[0x0][0x39c] ;  /* 0x00007380ff0477ac */ /* 0x000e220008000800 */
[----:B-1----:R-:W-:Y:S02]  /*25c60*/  ISETP.LT.AND P6, PT, R67, UR9, !P4 ;  /* 0x0000000943007c0c */ /* 0x002fe4000e7c1270 */
[----:B------:R-:W-:Y:S01]  /*25c70*/  SHF.R.S32.HI R8, RZ, 0x8, R8 ;  /* 0x00000008ff087819 */ /* 0x000fe20000011408 */
[----:B------:R-:W1:Y:S01]  /*25c80*/  LDCU UR6, c[0x0][0x39c] ;  /* 0x00007380ff0677ac */ /* 0x000e620008000800 */
[----:B------:R-:W-:Y:S01]  /*25c90*/  SHF.R.S32.HI R5, RZ, 0x8, R5 ;  /* 0x00000008ff057819 */ /* 0x000fe20000011405 */
[----:B------:R-:W-:Y:S01]  /*25ca0*/  @P3 STG.E.U8 desc[UR24][R76.64], R81 ;  /* 0x000000514c003986 */ /* 0x000fe2000c101118 */
[----:B------:R-:W0:Y:S03]  /*25cb0*/  LDCU UR9, c[0x0][0x398] ;  /* 0x00007300ff0977ac */ /* 0x000e260008000800 */
[----:B------:R1:W-:Y:S04]  /*25cc0*/  @P5 STG.E.U8 desc[UR24][R74.64], R8 ;  /* 0x000000084a005986 */ /* 0x0003e8000c101118 */
[----:B------:R0:W-:Y:S01]  /*25cd0*/  @P6 STG.E.U8 desc[UR24][R6.64], R5 ;  /* 0x0000000506006986 */ /* 0x0001e2000c101118 */
[C---:B-1----:R-:W-:Y:S01]  /*25ce0*/  IADD3 R74, P3, PT, R4.reuse, R68, RZ ;  /* 0x00000044044a7210 */ /* 0x042fe20007f7e0ff */
[C---:B0-----:R-:W-:Y:S01]  /*25cf0*/  VIADD R5, R4.reuse, UR30 ;  /* 0x0000001e04057c36 */ /* 0x041fe20008000000 */
[----:B------:R-:W-:-:S03]  /*25d00*/  IADD3 R8, P5, PT, R4, R70, RZ ;  /* 0x0000004604087210 */ /* 0x000fc60007fbe0ff */
[----:B------:R-:W-:Y:S01]  /*25d10*/  IMAD.X R75, R73, 0x1, R3, P3 ;  /* 0x00000001494b7824 */ /* 0x000fe200018e0603 */
[----:B------:R-:W-:Y:S02]  /*25d20*/  SHF.R.S32.HI R4, RZ, 0x1f, R5 ;  /* 0x0000001fff047819 */ /* 0x000fe40000011405 */
[----:B------:R-:W-:Y:S01]  /*25d30*/  IADD3 R6, P3, PT, R5, R0, RZ ;  /* 0x0000000005067210 */ /* 0x000fe20007f7e0ff */
[----:B------:R-:W-:Y:S01]  /*25d40*/  IMAD.X R9, R73, 0x1, R69, P5 ;  /* 0x0000000149097824 */ /* 0x000fe200028e0645 */
[----:B------:R-:W-:-:S03]  /*25d50*/  IADD3 R10, P5, PT, R5, R2, RZ ;  /* 0x00000002050a7210 */ /* 0x000fc60007fbe0ff */
[C---:B------:R-:W-:Y:S01]  /*25d60*/  IMAD.X R7, R4.reuse, 0x1, R72, P3 ;  /* 0x0000000104077824 */ /* 0x040fe200018e0648 */
[----:B------:R-:W-:Y:S01]  /*25d70*/  IADD3 R76, P3, PT, R5, R68, RZ ;  /* 0x00000044054c7210 */ /* 0x000fe20007f7e0ff */
[----:B------:R-:W-:Y:S01]  /*25d80*/  IMAD.X R11, R4, 0x1, R71, P5 ;  /* 0x00000001040b7824 */ /* 0x000fe200028e0647 */
[----:B------:R-:W-:-:S03]  /*25d90*/  PRMT R81, R81, 0x9910, RZ ;  /* 0x0000991051517816 */ /* 0x000fc600000000ff */
[----:B------:R-:W-:Y:S01]  /*25da0*/  IMAD.X R77, R4, 0x1, R3, P3 ;  /* 0x00000001044d7824 */ /* 0x000fe200018e0603 */
[----:B------:R-:W-:Y:S02]  /*25db0*/  IADD3 R78, P3, PT, R5, R70, RZ ;  /* 0x00000046054e7210 */ /* 0x000fe40007f7e0ff */
[----:B------:R-:W-:Y:S02]  /*25dc0*/  ISETP.LT.AND P5, PT, R62, UR10, !P4 ;  /* 0x0000000a3e007c0c */ /* 0x000fe4000e7a1270 */
[----:B------:R-:W-:Y:S01]  /*25dd0*/  PRMT R80, R80, 0x9910, RZ ;  /* 0x0000991050507816 */ /* 0x000fe200000000ff */
[----:B------:R-:W-:Y:S01]  /*25de0*/  IMAD.X R79, R4, 0x1, R69, P3 ;  /* 0x00000001044f7824 */ /* 0x000fe200018e0645 */
[----:B------:R-:W-:Y:S01]  /*25df0*/  ISETP.LT.AND P4, PT, R93, UR9, !P4 ;  /* 0x000000095d007c0c */ /* 0x000fe2000e781270 */
[----:B------:R-:W-:Y:S01]  /*25e00*/  IMAD.MOV.U32 R4, RZ, RZ, R81 ;  /* 0x000000ffff047224 */ /* 0x000fe200078e0051 */
[----:B------:R-:W-:Y:S01]  /*25e10*/  ISETP.LT.AND P6, PT, R66, UR12, !P2 ;  /* 0x0000000c42007c0c */ /* 0x000fe2000d7c1270 */
[----:B------:R-:W-:Y:S01]  /*25e20*/  VIADD R73, R65, 0xb ;  /* 0x0000000b41497836 */ /* 0x000fe20000000000 */
[----:B------:R-:W-:Y:S01]  /*25e30*/  SHF.R.S32.HI R80, RZ, 0x8, R80 ;  /* 0x00000008ff507819 */ /* 0x000fe20000011450 */
[----:B------:R-:W0:Y:S01]  /*25e40*/  LDCU UR9, c[0x0][0x398] ;  /* 0x00007300ff0977ac */ /* 0x000e220008000800 */
[----:B------:R-:W-:-:S02]  /*25e50*/  SHF.R.S32.HI R4, RZ, 0x8, R4 ;  /* 0x00000008ff047819 */ /* 0x000fc40000011404 */
[----:B------:R-:W-:Y:S01]  /*25e60*/  ISETP.GE.AND P3, PT, R73, UR4, PT ;  /* 0x0000000449007c0c */ /* 0x000fe2000bf66270 */
[----:B------:R-:W-:Y:S01]  /*25e70*/  @P5 STG.E.U8 desc[UR24][R74.64], R80 ;  /* 0x000000504a005986 */ /* 0x000fe2000c101118 */
[----:B------:R-:W1:Y:S03]  /*25e80*/  LDCU UR10, c[0x0][0x398] ;  /* 0x00007300ff0a77ac */ /* 0x000e660008000800 */
[----:B------:R0:W-:Y:S01]  /*25e90*/  @P4 STG.E.U8 desc[UR24][R8.64], R4 ;  /* 0x0000000408004986 */ /* 0x0001e2000c101118 */
[----:B------:R-:W1:Y:S01]  /*25ea0*/  LDCU UR12, c[0x0][0x398] ;  /* 0x00007300ff0c77ac */ /* 0x000e620008000800 */
[----:B------:R-:W-:Y:S01]  /*25eb0*/  VIADD R5, R5, UR30 ;  /* 0x0000001e05057c36 */ /* 0x000fe20008000000 */
[----:B------:R-:W1:Y:S01]  /*25ec0*/  LDCU UR4, c[0x0][0x39c] ;  /* 0x00007380ff0477ac */ /* 0x000e620008000800 */
[----:B0-----:R-:W-:Y:S01]  /*25ed0*/  VIADD R4, R65, 0xc ;  /* 0x0000000c41047836 */ /* 0x001fe20000000000 */
[----:B--2---:R-:W-:-:S02]  /*25ee0*/  F2FP.SATFINITE.E4M3.F32.PACK_AB_MERGE_C R73, R82, R83, RZ ;  /* 0x000000535249723e */ /* 0x004fc400048070ff */
[----:B------:R-:W2:Y:S04]  /*25ef0*/  LDL.LU R83, [R1+0x228] ;  /* 0x0002280001537983 */ /* 0x000ea80000300800 */
[----:B------:R0:W-:Y:S01]  /*25f00*/  @P6 STG.E.U8 desc[UR24][R6.64], R73 ;  /* 0x0000004906006986 */ /* 0x0001e2000c101118 */
[----:B------:R-:W-:Y:S01]  /*25f10*/  ISETP.GE.AND P6, PT, R4, UR6, PT ;  /* 0x0000000604007c0c */ /* 0x000fe2000bfc6270 */
[----:B------:R-:W0:Y:S01]  /*25f20*/  LDCU UR6, c[0x0][0x39c] ;  /* 0x00007380ff0677ac */ /* 0x000e220008000800 */
[----:B-----5:R-:W-:Y:S01]  /*25f30*/  F2FP.SATFINITE.E4M3.F32.PACK_AB_MERGE_C R4, R85, R84, RZ ;  /* 0x000000545504723e */ /* 0x020fe200048070ff */
[----:B------:R-:W2:Y:S04]  /*25f40*/  LDL.LU R82, [R1+0x22c] ;  /* 0x00022c0001527983 */ /* 0x000ea80000300800 */
[----:B------:R-:W5:Y:S01]  /*25f50*/  LDL.LU R84, [R1+0x128] ;  /* 0x0001280001547983 */ /* 0x000f620000300800 */
[----:B---3--:R-:W-:-:S03]  /*25f60*/  F2FP.SATFINITE.E4M3.F32.PACK_AB_MERGE_C R74, R63, R64, RZ ;  /* 0x000000403f4a723e */ /* 0x008fc600048070ff */
[----:B------:R-:W5:Y:S04]  /*25f70*/  LDL.LU R85, [R1+0x12c] ;  /* 0x00012c0001557983 */ /* 0x000f680000300800 */
[----:B------:R-:W3:Y:S04]  /*25f80*/  LDL.LU R64, [R1+0x28] ;  /* 0x0000280001407983 */ /* 0x000ee80000300800 */
[----:B------:R-:W3:Y:S01]  /*25f90*/  LDL.LU R63, [R1+0x2c] ;  /* 0x00002c00013f7983 */ /* 0x000ee20000300800 */
[----:B------:R-:W-:Y:S01]  /*25fa0*/  ISETP.LT.AND P5, PT, R67, UR14, !P2 ;  /* 0x0000000e43007c0c */ /* 0x000fe2000d7a1270 */
[----:B------:R-:W1:Y:S01]  /*25fb0*/  LDCU UR14, c[0x0][0x398] ;  /* 0x00007300ff0e77ac */ /* 0x000e620008000800 */
[----:B------:R-:W-:-:S02]  /*25fc0*/  ISETP.LT.AND P4, PT, R62, UR16, !P2 ;  /* 0x000000103e007c0c */ /* 0x000fc4000d781270 */
[----:B------:R-:W-:Y:S01]  /*25fd0*/  ISETP.LT.AND P2, PT, R93, UR9, !P2 ;  /* 0x000000095d007c0c */ /* 0x000fe2000d741270 */
[----:B------:R-:W1:Y:S01]  /*25fe0*/  LDCU UR9, c[0x0][0x398] ;  /* 0x00007300ff0977ac */ /* 0x000e620008000800 */
[----:B------:R-:W1:Y:S07]  /*25ff0*/  LDCU UR16, c[0x0][0x398] ;  /* 0x00007300ff1077ac */ /* 0x000e6e0008000800 */
[----:B------:R1:W-:Y:S01]  /*26000*/  @P5 STG.E.U8 desc[UR24][R10.64], R4 ;  /* 0x000000040a005986 */ /* 0x0003e2000c101118 */
[----:B------:R-:W-:-:S03]  /*26010*/  IADD3 R8, P5, PT, R5, R0, RZ ;  /* 0x0000000005087210 */ /* 0x000fc60007fbe0ff */
[----:B------:R4:W-:Y:S01]  /*26020*/  @P4 STG.E.U8 desc[UR24][R76.64], R74 ;  /* 0x0000004a4c004986 */ /* 0x0009e2000c101118 */
[----:B0-----:R-:W-:Y:S02]  /*26030*/  IADD3 R6, P4, PT, R5, R2, RZ ;  /* 0x0000000205067210 */ /* 0x001fe40007f9e0ff */
[----:B-1----:R-:W-:-:S05]  /*26040*/  SHF.R.S32.HI R11, RZ, 0x1f, R5 ;  /* 0x0000001fff0b7819 */ /* 0x002fca0000011405 */
[C---:B------:R-:W-:Y:S01]  /*26050*/  IMAD.X R7, R11.reuse, 0x1, R71, P4 ;  /* 0x000000010b077824 */ /* 0x040fe200020e0647 */
[----:B------:R-:W-:Y:S01]  /*26060*/  ISETP.LT.AND P4, PT, R66, UR10, !P0 ;  /* 0x0000000a42007c0c */ /* 0x000fe2000c781270 */
[----:B------:R-:W-:Y:S01]  /*26070*/  IMAD.X R9, R11, 0x1, R72, P5 ;  /* 0x000000010b097824 */ /* 0x000fe200028e0648 */
[----:B------:R-:W-:Y:S01]  /*26080*/  ISETP.LT.AND P5, PT, R67, UR12, !P0 ;  /* 0x0000000c43007c0c */ /* 0x000fe2000c7a1270 */
[----:B------:R-:W0:Y:S01]  /*26090*/  LDCU UR10, c[0x0][0x398] ;  /* 0x00007300ff0a77ac */ /* 0x000e220008000800 */
[----:B------:R-:W-:Y:S02]  /*260a0*/  PRMT R10, R73, 0x9910, RZ ;  /* 0x00009910490a7816 */ /* 0x000fe400000000ff */
[----:B------:R-:W-:Y:S01]  /*260b0*/  PRMT R4, R4, 0x9910, RZ ;  /* 0x0000991004047816 */ /* 0x000fe200000000ff */
[----:B------:R-:W1:Y:S01]  /*260c0*/  LDCU UR12, c[0x0][0x398] ;  /* 0x00007300ff0c77ac */ /* 0x000e620008000800 */
[----:B------:R-:W-:Y:S02]  /*260d0*/  F2FP.SATFINITE.E4M3.F32.PACK_AB_MERGE_C R73, R13, R12, RZ ;  /* 0x0000000c0d49723e */ /* 0x000fe400048070ff */
[----:B------:R-:W-:-:S02]  /*260e0*/  SHF.R.S32.HI R10, RZ, 0x8, R10 ;  /* 0x00000008ff0a7819 */ /* 0x000fc4000001140a */
[----:B------:R-:W-:Y:S01]  /*260f0*/  SHF.R.S32.HI R4, RZ, 0x8, R4 ;  /* 0x00000008ff047819 */ /* 0x000fe20000011404 */
[----:B------:R-:W-:Y:S01]  /*26100*/  @P2 STG.E.U8 desc[UR24][R78.64], R73 ;  /* 0x000000494e002986 */ /* 0x000fe2000c101118 */
[----:B----4-:R-:W-:-:S03]  /*26110*/  IADD3 R76, P2, PT, R5, R68, RZ ;  /* 0x00000044054c7210 */ /* 0x010fc60007f5e0ff */
[----:B------:R-:W-:Y:S04]  /*26120*/  @P4 STG.E.U8 desc[UR24][R8.64], R10 ;  /* 0x0000000a08004986 */ /* 0x000fe8000c101118 */
[----:B------:R4:W-:Y:S01]  /*26130*/  @P5 STG.E.U8 desc[UR24][R6.64], R4 ;  /* 0x0000000406005986 */ /* 0x0009e2000c101118 */
[----:B------:R-:W-:Y:S01]  /*26140*/  IADD3 R12, P4, PT, R5, R70, RZ ;  /* 0x00000046050c7210 */ /* 0x000fe20007f9e0ff */
[----:B------:R-:W-:Y:S02]  /*26150*/  IMAD.X R77, R11, 0x1, R3, P2 ;  /* 0x000000010b4d7824 */ /* 0x000fe400010e0603 */
[----:B----4-:R-:W-:-:S05]  /*26160*/  VIADD R4, R5, UR30 ;  /* 0x0000001e05047c36 */ /* 0x010fca0008000000 */
[----:B------:R-:W-:Y:S02]  /*26170*/  SHF.R.S32.HI R5, RZ, 0x1f, R4 ;  /* 0x0000001fff057819 */ /* 0x000fe40000011404 */
[C---:B------:R-:W-:Y:S02]  /*26180*/  IADD3 R10, P2, PT, R4.reuse, R0, RZ ;  /* 0x00000000040a7210 */ /* 0x040fe40007f5e0ff */
[----:B------:R-:W-:Y:S01]  /*26190*/  IADD3 R8, P5, PT, R4, R2, RZ ;  /* 0x0000000204087210 */ /* 0x000fe20007fbe0ff */
[----:B------:R-:W-:Y:S01]  /*261a0*/  IMAD.X R13, R11, 0x1, R69, P4 ;  /* 0x000000010b0d7824 */ /* 0x000fe200020e0645 */
[----:B------:R-:W-:Y:S01]  /*261b0*/  ISETP.LT.AND P4, PT, R62, UR9, !P0 ;  /* 0x000000093e007c0c */ /* 0x000fe2000c781270 */
[----:B------:R-:W-:Y:S01]  /*261c0*/  IMAD.X R11, R5, 0x1, R72, P2 ;  /* 0x00000001050b7824 */ /* 0x000fe200010e0648 */
[----:B0-----:R-:W-:Y:S01]  /*261d0*/  ISETP.LT.AND P2, PT, R93, UR10, !P0 ;  /* 0x0000000a5d007c0c */ /* 0x001fe2000c741270 */
[----:B------:R-:W-:Y:S01]  /*261e0*/  IMAD.X R9, R5, 0x1, R71, P5 ;  /* 0x0000000105097824 */ /* 0x000fe200028e0647 */
[----:B------:R-:W-:Y:S01]  /*261f0*/  PRMT R78, R74, 0x9910, RZ ;  /* 0x000099104a4e7816 */ /* 0x000fe200000000ff */
[----:B------:R-:W0:Y:S01]  /*26200*/  LDCU UR9, c[0x0][0x398] ;  /* 0x00007300ff0977ac */ /* 0x000e220008000800 */
[----:B------:R-:W-:-:S02]  /*26210*/  IADD3 R6, P5, PT, R4, R68, RZ ;  /* 0x0000004404067210 */ /* 0x000fc40007fbe0ff */
[----:B------:R-:W-:Y:S01]  /*26220*/  IADD3 R74, P0, PT, R4, R70, RZ ;  /* 0x00000046044a7210 */ /* 0x000fe20007f1e0ff */
[----:B------:R-:W4:Y:S01]  /*26230*/  LDCU UR10, c[0x0][0x398] ;  /* 0x00007300ff0a77ac */ /* 0x000f220008000800 */
[----:B------:R-:W-:Y:S01]  /*26240*/  PRMT R79, R73, 0x9910, RZ ;  /* 0x00009910494f7816 */ /* 0x000fe200000000ff */
[C---:B------:R-:W-:Y:S01]  /*26250*/  IMAD.X R7, R5.reuse, 0x1, R3, P5 ;  /* 0x0000000105077824 */ /* 0x040fe200028e0603 */
[----:B------:R-:W-:Y:S01]  /*26260*/  SHF.R.S32.HI R78, RZ, 0x8, R78 ;  /* 0x00000008ff4e7819 */ /* 0x000fe2000001144e */
[----:B------:R-:W-:Y:S01]  /*26270*/  IMAD.X R75, R5, 0x1, R69, P0 ;  /* 0x00000001054b7824 */ /* 0x000fe200000e0645 */
[----:B------:R-:W-:Y:S02]  /*26280*/  SHF.R.S32.HI R5, RZ, 0x8, R79 ;  /* 0x00000008ff057819 */ /* 0x000fe4000001144f */
[----:B-1----:R-:W-:Y:S01]  /*26290*/  ISETP.LT.AND P5, PT, R66, UR12, !P1 ;  /* 0x0000000c42007c0c */ /* 0x002fe2000cfa1270 */
[----:B------:R-:W-:Y:S01]  /*262a0*/  @P4 STG.E.U8 desc[UR24][R76.64], R78 ;  /* 0x0000004e4c004986 */ /* 0x000fe2000c101118 */
[----:B------:R-:W-:Y:S01]  /*262b0*/  ISETP.LT.AND P4, PT, R67, UR14, !P1 ;  /* 0x0000000e43007c0c */ /* 0x000fe2000cf81270 */
[----:B------:R-:W-:Y:S01]  /*262c0*/  VIADD R73, R65, 0xd ;  /* 0x0000000d41497836 */ /* 0x000fe20000000000 */
[----:B------:R-:W1:Y:S01]  /*262d0*/  LDCU UR12, c[0x0][0x398] ;  /* 0x00007300ff0c77ac */ /* 0x000e620008000800 */
[----:B------:R0:W-:Y:S01]  /*262e0*/  @P2 STG.E.U8 desc[UR24][R12.64], R5 ;  /* 0x000000050c002986 */ /* 0x0001e2000c101118 */
[----:B------:R-:W-:-:S02]  /*262f0*/  ISETP.LT.AND P2, PT, R62, UR16, !P1 ;  /* 0x000000103e007c0c */ /* 0x000fc4000cf41270 */
[----:B------:R-:W-:Y:S01]  /*26300*/  ISETP.LT.AND P1, PT, R93, UR18, !P1 ;  /* 0x000000125d007c0c */ /* 0x000fe2000cf21270 */
[----:B------:R-:W-:Y:S01]  /*26310*/  VIADD R4, R4, UR30 ;  /* 0x0000001e04047c36 */ /* 0x000fe20008000000 */
[----:B------:R-:W-:Y:S01]  /*26320*/  ISETP.GE.AND P0, PT, R73, UR4, PT ;  /* 0x0000000449007c0c */ /* 0x000fe2000bf06270 */
[----:B------:R-:W1:Y:S01]  /*26330*/  LDCU UR4, c[0x0][0x39c] ;  /* 0x00007380ff0477ac */ /* 0x000e620008000800 */
[----:B------:R-:W-:Y:S01]  /*26340*/  F2FP.SATFINITE.E4M3.F32.PACK_AB_MERGE_C R73, R15, R14, RZ ;  /* 0x0000000e0f49723e */ /* 0x000fe200048070ff */
[----:B------:R-:W4:Y:S01]  /*26350*/  LDL.LU R62, [R1+0xbec] ;  /* 0x000bec00013e7983 */ /* 0x000f220000300800 */
[----:B------:R-:W1:Y:S01]  /*26360*/  LDCU UR14, c[0x0][0x398] ;  /* 0x00007300ff0e77ac */ /* 0x000e620008000800 */
[----:B0-----:R-:W-:Y:S02]  /*26370*/  VIADD R5, R65, 0xe ;  /* 0x0000000e41057836 */ /* 0x001fe40000000000 */
[----:B------:R-:W4:Y:S01]  /*26380*/  LDL.LU R92, [R1+0x1e4] ;  /* 0x0001e400015c7983 */ /* 0x000f220000300800 */
[----:B------:R-:W-:-:S02]  /*26390*/  F2FP.SATFINITE.E4M3.F32.PACK_AB_MERGE_C R17, R17, R16, RZ ;  /* 0x000000101111723e */ /* 0x000fc400048070ff */
[----:B--2---:R-:W-:Y:S01]  /*263a0*/  F2FP.SATFINITE.E4M3.F32.PACK_AB_MERGE_C R83, R82, R83, RZ ;  /* 0x000000535253723e */ /* 0x004fe200048070ff */
[----:B------:R-:W0:Y:S01]  /*263b0*/  LDCU UR16, c[0x0][0x398] ;  /* 0x00007300ff1077ac */ /* 0x000e220008000800 */
[----:B-----5:R-:W-:-:S03]  /*263c0*/  F2FP.SATFINITE.E4M3.F32.PACK_AB_MERGE_C R13, R85, R84, RZ ;  /* 0x00000054550d723e */ /* 0x020fc600048070ff */
[----:B------:R-:W-:Y:S01]  /*263d0*/  @P5 STG.E.U8 desc[UR24][R10.64], R83 ;  /* 0x000000530a005986 */ /* 0x000fe2000c101118 */
[----:B------:R-:W-:Y:S01]  /*263e0*/  ISETP.GE.AND P5, PT, R5, UR6, PT ;  /* 0x0000000605007c0c */ /* 0x000fe2000bfa6270 */
[----:B------:R-:W2:Y:S01]  /*263f0*/  LDCU UR6, c[0x0][0x398] ;  /* 0x00007300ff0677ac */ /* 0x000ea20008000800 */
[----:B---3--:R-:W-:Y:S01]  /*26400*/  F2FP.SATFINITE.E4M3.F32.PACK_AB_MERGE_C R90, R63, R64, RZ ;  /* 0x000000403f5a723e */ /* 0x008fe200048070ff */
[----:B------:R3:W-:Y:S01]  /*26410*/  @P4 STG.E.U8 desc[UR24][R8.64], R13 ;  /* 0x0000000d08004986 */ /* 0x0007e2000c101118 */
[----:B------:R-:W-:-:S03]  /*26420*/  SHF.R.S32.HI R5, RZ, 0x1f, R4 ;  /* 0x0000001fff057819 */ /* 0x000fc60000011404 */
[----:B------:R5:W-:Y:S04]  /*26430*/  @P2 STG.E.U8 desc[UR24][R6.64], R90 ;  /* 0x0000005a06002986 */ /* 0x000be8000c101118 */
[----:B------:R0:W-:Y:S01]  /*26440*/  @P1 STG.E.U8 desc[UR24][R74.64], R73 ;  /* 0x000000494a001986 */ /* 0x0001e2000c101118 */
[C---:B------:R-:W-:Y:S02]  /*26450*/  IADD3 R80, P2, PT, R4.reuse, R2, RZ ;  /* 0x0000000204507210 */ /* 0x040fe40007f5e0ff */
[----:B---3--:R-:W-:Y:S01]  /*26460*/  IADD3 R8, P1, PT, R4, R0, RZ ;  /* 0x0000000004087210 */ /* 0x008fe20007f3e0ff */
[----:B------:R-:W3:Y:S02]  /*26470*/  LDL.LU R63, [R1+0x130] ;  /* 0x00013000013f7983 */ /* 0x000ee40000300800 */
[----:B------:R-:W-:-:S02]  /*26480*/  IMAD.X R81, R5, 0x1, R71, P2 ;  /* 0x0000000105517824 */ /* 0x000fc400010e0647 */
[C---:B------:R-:W-:Y:S01]  /*26490*/  IMAD.X R9, R5.reuse, 0x1, R72, P1 ;  /* 0x0000000105097824 */ /* 0x040fe200008e0648 */
[C---:B------:R-:W-:Y:S01]  /*264a0*/  IADD3 R78, P1, PT, R4.reuse, R68, RZ ;  /* 0x00000044044e7210 */ /* 0x040fe20007f3e0ff */
[C---:B-----5:R-:W-:Y:S01]  /*264b0*/  VIADD R6, R4.reuse, UR30 ;  /* 0x0000001e04067c36 */ /* 0x060fe20008000000 */
[----:B------:R-:W-:Y:S01]  /*264c0*/  IADD3 R10, P2, PT, R4, R70, RZ ;  /* 0x00000046040a7210 */ /* 0x000fe20007f5e0ff */
[----:B------:R-:W5:Y:S02]  /*264d0*/  LDL.LU R64, [R1+0x30] ;  /* 0x0000300001407983 */ /* 0x000f640000300800 */
[C---:B------:R-:W-:Y:S01]  /*264e0*/  IMAD.X R79, R5.reuse, 0x1, R3, P1 ;  /* 0x00000001054f7824 */ /* 0x040fe200008e0603 */
[----:B------:R-:W-:Y:S02]  /*264f0*/  SHF.R.S32.HI R4, RZ, 0x1f, R6 ;  /* 0x0000001fff047819 */ /* 0x000fe40000011406 */
[C---:B------:R-:W-:Y:S01]  /*26500*/  IADD3 R88, P1, PT, R6.reuse, R0, RZ ;  /* 0x0000000006587210 */ /* 0x040fe20007f3e0ff */
[----:B------:R-:W-:Y:S01]  /*26510*/  IMAD.X R11, R5, 0x1, R69, P2 ;  /* 0x00000001050b7824 */ /* 0x000fe200010e0645 */
[C---:B------:R-:W-:Y:S01]  /*26520*/  IADD3 R86, P2, PT, R6.reuse, R2, RZ ;  /* 0x0000000206567210 */ /* 0x040fe20007f5e0ff */
[----:B------:R-:W-:-:S02]  /*26530*/  VIADD R5, R6, UR30 ;  /* 0x0000001e06057c36 */ /* 0x000fc40008000000 */
[--C-:B------:R-:W-:Y:S01]  /*26540*/  IMAD.X R89, R4, 0x1, R72.reuse, P1 ;  /* 0x0000000104597824 */ /* 0x100fe200008e0648 */
[----:B------:R-:W-:Y:S01]  /*26550*/  IADD3 R84, P1, PT, R6, R68, RZ ;  /* 0x0000004406547210 */ /* 0x000fe20007f3e0ff */
[----:B------:R-:W-:Y:S01]  /*26560*/  IMAD.X R87, R4, 0x1, R71, P2 ;  /* 0x0000000104577824 */ /* 0x000fe200010e0647 */
[----:B------:R-:W-:Y:S02]  /*26570*/  IADD3 R76, P2, PT, R6, R70, RZ ;  /* 0x00000046064c7210 */ /* 0x000fe40007f5e0ff */
[----:B------:R-:W-:Y:S01]  /*26580*/  SHF.R.S32.HI R12, RZ, 0x1f, R5 ;  /* 0x0000001fff0c7819 */ /* 0x000fe20000011405 */
[C---:B------:R-:W-:Y:S01]  /*26590*/  IMAD.X R85, R4.reuse, 0x1, R3, P1 ;  /* 0x0000000104557824 */ /* 0x040fe200008e0603 */
[C---:B0-----:R-:W-:Y:S01]  /*265a0*/  IADD3 R74, P1, PT, R5.reuse, R0, RZ ;  /* 0x00000000054a7210 */ /* 0x041fe20007f3e0ff */
[----:B------:R-:W-:Y:S01]  /*265b0*/  IMAD.X R77, R4, 0x1, R69, P2 ;  /* 0x00000001044d7824 */ /* 0x000fe200010e0645 */
[C---:B------:R-:W-:Y:S02]  /*265c0*/  IADD3 R14, P2, PT, R5.reuse, R2, RZ ;  /* 0x00000002050e7210 */ /* 0x040fe40007f5e0ff */
[C---:B------:R-:W-:Y:S01]  /*265d0*/  IADD3 R82, P4, PT, R5.reuse, R70, RZ ;  /* 0x0000004605527210 */ /* 0x040fe20007f9e0ff */
[C---:B------:R-:W-:Y:S01]  /*265e0*/  IMAD.X R75, R12.reuse, 0x1, R72, P1 ;  /* 0x000000010c4b7824 */ /* 0x040fe200008e0648 */
[----:B------:R-:W-:Y:S01]  /*265f0*/  IADD3 R6, P1, PT, R5, R68, RZ ;  /* 0x0000004405067210 */ /* 0x000fe20007f3e0ff */
[C---:B------:R-:W-:Y:S01]  /*26600*/  IMAD.X R15, R12.reuse, 0x1, R71, P2 ;  /* 0x000000010c0f7824 */ /* 0x040fe200010e0647 */
[----:B------:R-:W-:Y:S01]  /*26610*/  PRMT R91, R83, 0x9910, RZ ;  /* 0x00009910535b7816 */ /* 0x000fe200000000ff */
[----:B------:R-:W-:Y:S01]  /*26620*/  IMAD.X R83, R12, 0x1, R69, P4 ;  /* 0x000000010c537824 */ /* 0x000fe200020e0645 */
[----:B--2---:R-:W-:Y:S01]  /*26630*/  ISETP.LT.AND P2, PT, R66, UR6, !P3 ;  /* 0x0000000642007c0c */ /* 0x004fe2000df41270 */
[----:B------:R-:W-:Y:S01]  /*26640*/  VIADD R4, R65, 0xf ;  /* 0x0000000f41047836 */ /* 0x000fe20000000000 */
[----:B------:R-:W-:Y:S01]  /*26650*/  ISETP.LT.AND P4, PT, R67, UR9, !P3 ;  /* 0x0000000943007c0c */ /* 0x000fe2000df81270 */
[----:B------:R-:W-:Y:S01]  /*26660*/  IMAD.X R7, R12, 0x1, R3, P1 ;  /* 0x000000010c077824 */ /* 0x000fe200008e0603 */
[----:B------:R-:W-:Y:S01]  /*26670*/  PRMT R13, R13, 0x9910, RZ ;  /* 0x000099100d0d7816 */ /* 0x000fe200000000ff */
[----:B------:R-:W-:Y:S01]  /*26680*/  IMAD.MOV.U32 R12, RZ, RZ, R91 ;  /* 0x000000ffff0c7224 */ /* 0x000fe200078e005b */
[----:B-1----:R-:W-:Y:S01]  /*26690*/  ISETP.GE.AND P1, PT, R4, UR4, PT ;  /* 0x0000000404007c0c */ /* 0x002fe2000bf26270 */
[----:B------:R-:W2:Y:S01]  /*266a0*/  LDL.LU R91, [R1+0x1e0] ;  /* 0x0001e000015b7983 */ /* 0x000ea20000300800 */
[----:B------:R-:W-:Y:S01]  /*266b0*/  SHF.R.S32.HI R13, RZ, 0x8, R13 ;  /* 0x00000008ff0d7819 */ /* 0x000fe2000001140d */
[----:B------:R-:W0:Y:S01]  /*266c0*/  LDCU UR6, c[0x0][0x398] ;  /* 0x00007300ff0677ac */ /* 0x000e220008000800 */
[----:B------:R-:W-:Y:S01]  /*266d0*/  SHF.R.S32.HI R4, RZ, 0x8, R12 ;  /* 0x00000008ff047819 */ /* 0x000fe2000001140c */
[----:B------:R-:W-:Y:S01]  /*266e0*/  VIADD R5, R5, UR30 ;  /* 0x0000001e05057c36 */ /* 0x000fe20008000000 */
[----:B------:R-:W1:Y:S03]  /*266f0*/  LDCU UR4, c[0x0][0x398] ;  /* 0x00007300ff0477ac */ /* 0x000e660008000800 */
[----:B------:R-:W-:Y:S01]  /*26700*/  @P2 STG.E.U8 desc[UR24][R8.64], R4 ;  /* 0x0000000408002986 */ /* 0x000fe2000c101118 */
[----:B------:R-:W0:Y:S03]  /*26710*/  LDCU UR9, c[0x0][0x398] ;  /* 0x00007300ff0977ac */ /* 0x000e260008000800 */
[----:B------:R1:W-:Y:S04]  /*26720*/  @P4 STG.E.U8 desc[UR24][R80.64], R13 ;  /* 0x0000000d50004986 */ /* 0x0003e8000c101118 */
[----:B-1----:R-:W2:Y:S04]  /*26730*/  LDL.LU R80, [R1+0x234] ;  /* 0x0002340001507983 */ /* 0x002ea80000300800 */
[----:B------:R-:W4:Y:S01]  /*26740*/  LDL.LU R81, [R1+0xb64] ;  /* 0x000b640001517983 */ /* 0x000f220000300800 */
[----:B------:R-:W-:-:S02]  /*26750*/  PRMT R8, R90, 0x9910, RZ ;  /* 0x000099105a087816 */ /* 0x000fc400000000ff */
[----:B------:R-:W-:Y:S01]  /*26760*/  PRMT R9, R73, 0x9910, RZ ;  /* 0x0000991049097816 */ /* 0x000fe200000000ff */
[----:B------:R-:W2:Y:S04]  /*26770*/  LDL.LU R90, [R1+0x1c4] ;  /* 0x0001c400015a7983 */ /* 0x000ea80000300800 */
[----:B------:R-:W2:Y:S01]  /*26780*/  LDL.LU R73, [R1+0x230] ;  /* 0x0002300001497983 */ /* 0x000ea20000300800 */
[----:B------:R-:W-:Y:S02]  /*26790*/  SHF.R.S32.HI R4, RZ, 0x1f, R5 ;  /* 0x0000001fff047819 */ /* 0x000fe40000011405 */
[----:B------:R-:W-:-:S05]  /*267a0*/  IADD3 R12, P2, PT, R5, R0, RZ ;  /* 0x00000000050c7210 */ /* 0x000fca0007f5e0ff */
[----:B------:R-:W-:Y:S01]  /*267b0*/  IMAD.X R13, R4, 0x1, R72, P2 ;  /* 0x00000001040d7824 */ /* 0x000fe200010e0648 */
[----:B0-----:R-:W-:Y:S01]  /*267c0*/  ISETP.LT.AND P4, PT, R93, UR6, !P3 ;  /* 0x000000065d007c0c */ /* 0x001fe2000df81270 */
[----:B------:R-:W0:Y:S01]  /*267d0*/  LDCU UR6, c[0x0][0x39c] ;  /* 0x00007380ff0677ac */ /* 0x000e220008000800 */
[----:B------:R-:W-:Y:S02]  /*267e0*/  SHF.R.S32.HI R8, RZ, 0x8, R8 ;  /* 0x00000008ff087819 */ /* 0x000fe40000011408 */
[----:B------:R-:W-:Y:S02]  /*267f0*/  SHF.R.S32.HI R9, RZ, 0x8, R9 ;  /* 0x00000008ff097819 */ /* 0x000fe40000011409 */
[----:B----4-:R-:W-:Y:S01]  /*26800*/  ISETP.LT.AND P2, PT, R81, UR10, !P3 ;  /* 0x0000000a51007c0c */ /* 0x010fe2000df41270 */
[----:B------:R-:W1:Y:S01]  /*26810*/  LDCU UR10, c[0x0][0x398] ;  /* 0x00007300ff0a77ac */ /* 0x000e620008000800 */
[----:B------:R-:W-:Y:S01]  /*26820*/  ISETP.LT.AND P3, PT, R66, UR4, !P6 ;  /* 0x0000000442007c0c */ /* 0x000fe2000f761270 */
[----:B------:R-:W4:Y:S10]  /*26830*/  LDCU UR4, c[0x0][0x39c] ;  /* 0x00007380ff0477ac */ /* 0x000f340008000800 */
[----:B------:R0:W-:Y:S01]  /*26840*/  @P2 STG.E.U8 desc[UR24][R78.64], R8 ;  /* 0x000000084e002986 */ /* 0x0001e2000c101118 */
[----:B--2---:R-:W-:-:S03]  /*26850*/  F2FP.SATFINITE.E4M3.F32.PACK_AB_MERGE_C R80, R80, R73, RZ ;  /* 0x000000495050723e */ /* 0x004fc600048070ff */
[----:B------:R2:W-:Y:S01]  /*26860*/  @P4 STG.E.U8 desc[UR24][R10.64], R9 ;  /* 0x000000090a004986 */ /* 0x0005e2000c101118 */
[----:B------:R-:W-:Y:S01]  /*26870*/  VIADD R73, R65, 0x10 ;  /* 0x0000001041497836 */ /* 0x000fe20000000000 */
[C---:B0-----:R-:W-:Y:S02]  /*26880*/  IADD3 R8, P2, PT, R5.reuse, R2, RZ ;  /* 0x0000000205087210 */ /* 0x041fe40007f5e0ff */
[----:B------:R-:W3:Y:S03]  /*26890*/  LDL.LU R78, [R1+0x134] ;  /* 0x00013400014e7983 */ /* 0x000ee60000300800 */
[C---:B--2---:R-:W-:Y:S01]  /*268a0*/  IMAD.X R9, R4.reuse, 0x1, R71, P2 ;  /* 0x0000000104097824 */ /* 0x044fe200010e0647 */
[----:B------:R-:W-:Y:S01]  /*268b0*/  IADD3 R10, P2, PT, R5, R68, RZ ;  /* 0x00000044050a7210 */ /* 0x000fe20007f5e0ff */
[----:B------:R-:W2:Y:S04]  /*268c0*/  LDL.LU R79, [R1+0x1c0] ;  /* 0x0001c000014f7983 */ /* 0x000ea80000300800 */
[----:B------:R0:W-:Y:S01]  /*268d0*/  @P3 STG.E.U8 desc[UR24][R88.64], R80 ;  /* 0x0000005058003986 */ /* 0x0001e2000c101118 */
[----:B------:R-:W-:Y:S01]  /*268e0*/  IMAD.X R11, R4, 0x1, R3, P2 ;  /* 0x00000001040b7824 */ /* 0x000fe200010e0603 */
[----:B----4-:R-:W-:Y:S01]  /*268f0*/  ISETP.GE.AND P2, PT, R73, UR4, PT ;  /* 0x0000000449007c0c */ /* 0x010fe2000bf46270 */
[----:B------:R-:W-:Y:S01]  /*26900*/  VIADD R16, R65, 0x11 ;  /* 0x0000001141107836 */ /* 0x000fe20000000000 */
[----:B0-----:R-:W4:Y:S01]  /*26910*/  LDL.LU R88, [R1+0x2c0] ;  /* 0x0002c00001587983 */ /* 0x001f220000300800 */
[----:B------:R-:W-:Y:S01]  /*26920*/  ISETP.LT.AND P4, PT, R67, UR9, !P6 ;  /* 0x0000000943007c0c */ /* 0x000fe2000f781270 */
[----:B------:R-:W0:Y:S02]  /*26930*/  LDCU UR9, c[0x0][0x398] ;  /* 0x00007300ff0977ac */ /* 0x000e240008000800 */
[----:B------:R-:W4:Y:S01]  /*26940*/  LDL.LU R89, [R1+0x2c4] ;  /* 0x0002c40001597983 */ /* 0x000f220000300800 */
[----:B-1----:R-:W-:Y:S01]  /*26950*/  ISETP.LT.AND P3, PT, R81, UR10, !P6 ;  /* 0x0000000a51007c0c */ /* 0x002fe2000f761270 */
[----:B------:R-:W1:Y:S02]  /*26960*/  LDCU UR10, c[0x0][0x398] ;  /* 0x00007300ff0a77ac */ /* 0x000e640008000800 */
[----:B------:R-:W5:Y:S01]  /*26970*/  LDL.LU R73, [R1+0x34] ;  /* 0x0000340001497983 */ /* 0x000f620000300800 */
[----:B------:R-:W-:Y:S01]  /*26980*/  PRMT R80, R80, 0x9910, RZ ;  /* 0x0000991050507816 */ /* 0x000fe200000000ff */
[----:B------:R-:W0:Y:S01]  /*26990*/  LDCU UR4, c[0x0][0x39c] ;  /* 0x00007380ff0477ac */ /* 0x000e220008000800 */
[----:B------:R-:W-:Y:S01]  /*269a0*/  ISETP.LT.AND P6, PT, R93, UR12, !P6 ;  /* 0x0000000c5d007c0c */ /* 0x000fe2000f7c1270 */
[----:B------:R-:W0:Y:S01]  /*269b0*/  LDCU UR12, c[0x0][0x398] ;  /* 0x00007300ff0c77ac */ /* 0x000e220008000800 */
[----:B---3--:R-:W-:-:S02]  /*269c0*/  F2FP.SATFINITE.E4M3.F32.PACK_AB_MERGE_C R78, R78, R63, RZ ;  /* 0x0000003f4e4e723e */ /* 0x008fc400048070ff */
[----:B------:R-:W3:Y:S04]  /*269d0*/  LDL.LU R63, [R1+0xbe8] ;  /* 0x000be800013f7983 */ /* 0x000ee80000300800 */
[----:B------:R0:W-:Y:S01]  /*269e0*/  @P4 STG.E.U8 desc[UR24][R86.64], R78 ;  /* 0x0000004e56004986 */ /* 0x0001e2000c101118 */
[----:B------:R-:W-:Y:S01]  /*269f0*/  ISETP.LT.AND P4, PT, R66, UR14, !P0 ;  /* 0x0000000e42007c0c */ /* 0x000fe2000c781270 */
[----:B------:R-:W0:Y:S01]  /*26a00*/  LDCU UR14, c[0x0][0x398] ;  /* 0x00007300ff0e77ac */ /* 0x000e220008000800 */
[----:B-----5:R-:W-:Y:S02]  /*26a10*/  F2FP.SATFINITE.E4M3.F32.PACK_AB_MERGE_C R73, R73, R64, RZ ;  /* 0x000000404949723e */ /* 0x020fe400048070ff */
[----:B------:R-:W5:Y:S04]  /*26a20*/  LDL.LU R64, [R1+0xbe4] ;  /* 0x000be40001407983 */ /* 0x000f680000300800 */
[----:B------:R1:W-:Y:S01]  /*26a30*/  @P3 STG.E.U8 desc[UR24][R84.64], R73 ;  /* 0x0000004954003986 */ /* 0x0003e2000c101118 */
[----:B------:R-:W-:Y:S01]  /*26a40*/  ISETP.GE.AND P3, PT, R16, UR6, PT ;  /* 0x0000000610007c0c */ /* 0x000fe2000bf66270 */
[----:B------:R-:W-:Y:S01]  /*26a50*/  IMAD.MOV.U32 R16, RZ, RZ, R80 ;  /* 0x000000ffff107224 */ /* 0x000fe200078e0050 */
[----:B0-----:R-:W-:Y:S01]  /*26a60*/  PRMT R78, R78, 0x9910, RZ ;  /* 0x000099104e4e7816 */ /* 0x001fe200000000ff */
[----:B------:R-:W2:Y:S01]  /*26a70*/  LDL.LU R86, [R1+0x290] ;  /* 0x0002900001567983 */ /* 0x000ea20000300800 */
[----:B------:R-:W0:Y:S02]  /*26a80*/  LDCU UR6, c[0x0][0x398] ;  /* 0x00007300ff0677ac */ /* 0x000e240008000800 */
[----:B------:R-:W-:Y:S01]  /*26a90*/  SHF.R.S32.HI R16, RZ, 0x8, R16 ;  /* 0x00000008ff107819 */ /* 0x000fe20000011410 */
[----:B------:R-:W2:Y:S04]  /*26aa0*/  LDL.LU R87, [R1+0x294] ;  /* 0x0002940001577983 */ /* 0x000ea80000300800 */
[----:B------:R-:W-:Y:S04]  /*26ab0*/  @P6 STG.E.U8 desc[UR24][R76.64], R17 ;  /* 0x000000114c006986 */ /* 0x000fe8000c101118 */
[----:B-1----:R-:W2:Y:S04]  /*26ac0*/  LDL.LU R84, [R1+0x260] ;  /* 0x0002600001547983 */ /* 0x002ea80000300800 */
[----:B------:R1:W-:Y:S04]  /*26ad0*/  @P4 STG.E.U8 desc[UR24][R74.64], R16 ;  /* 0x000000104a004986 */ /* 0x0003e8000c101118 */
[----:B------:R-:W2:Y:S04]  /*26ae0*/  LDL.LU R85, [R1+0x264] ;  /* 0x0002640001557983 */ /* 0x000ea80000300800 */
[----:B------:R-:W2:Y:S01]  /*26af0*/  LDL.LU R80, [R1+0x3c] ;  /* 0x00003c0001507983 */ /* 0x000ea20000300800 */
[----:B-1----:R-:W-:-:S03]  /*26b00*/  PRMT R74, R73, 0x9910, RZ ;  /* 0x00009910494a7816 */ /* 0x002fc600000000ff */
[----:B------:R-:W2:Y:S01]  /*26b10*/  LDL.LU R76, [R1+0x13c] ;  /* 0x00013c00014c7983 */ /* 0x000ea20000300800 */
[----:B------:R-:W-:Y:S01]  /*26b20*/  IMAD.MOV.U32 R16, RZ, RZ, R78 ;  /* 0x000000ffff107224 */ /* 0x000fe200078e004e */
[----:B------:R-:W-:Y:S02]  /*26b30*/  PRMT R73, R17, 0x9910, RZ ;  /* 0x0000991011497816 */ /* 0x000fe400000000ff */
[----:B------:R-:W2:Y:S01]  /*26b40*/  LDL.LU R77, [R1+0x38] ;  /* 0x00003800014d7983 */ /* 0x000ea20000300800 */
[----:B------:R-:W-:-:S03]  /*26b50*/  IMAD.MOV.U32 R17, RZ, RZ, R74 ;  /* 0x000000ffff117224 */ /* 0x000fc600078e004a */
[----:B------:R-:W2:Y:S04]  /*26b60*/  LDL.LU R75, [R1+0x138] ;  /* 0x00013800014b7983 */ /* 0x000ea80000300800 */
[----:B------:R-:W2:Y:S04]  /*26b70*/  LDL.LU R78, [R1+0x23c] ;  /* 0x00023c00014e7983 */ /* 0x000ea80000300800 */
[----:B------:R-:W2:Y:S01]  /*26b80*/  LDL.LU R74, [R1+0x238] ;  /* 0x00023800014a7983 */ /* 0x000ea20000300800 */
[----:B------:R-:W-:Y:S01]  /*26b90*/  ISETP.LT.AND P6, PT, R67, UR9, !P0 ;  /* 0x0000000943007c0c */ /* 0x000fe2000c7c1270 */
[----:B------:R-:W1:Y:S01]  /*26ba0*/  LDCU UR9, c[0x0][0x398] ;  /* 0x00007300ff0977ac */ /* 0x000e620008000800 */
[----:B------:R-:W-:-:S02]  /*26bb0*/  ISETP.LT.AND P4, PT, R81, UR10, !P0 ;  /* 0x0000000a51007c0c */ /* 0x000fc4000c781270 */
[----:B------:R-:W-:Y:S01]  /*26bc0*/  SHF.R.S32.HI R16, RZ, 0x8, R16 ;  /* 0x00000008ff107819 */ /* 0x000fe20000011410 */
[----:B------:R-:W1:Y:S01]  /*26bd0*/  LDCU UR10, c[0x0][0x398] ;  /* 0x00007300ff0a77ac */ /* 0x000e620008000800 */
[----:B------:R-:W-:Y:S02]  /*26be0*/  ISETP.LT.AND P0, PT, R93, UR12, !P0 ;  /* 0x0000000c5d007c0c */ /* 0x000fe4000c701270 */
[----:B------:R-:W-:Y:S01]  /*26bf0*/  F2FP.SATFINITE.E4M3.F32.PACK_AB_MERGE_C R18, R19, R18, RZ ;  /* 0x000000121312723e */ /* 0x000fe200048070ff */
[----:B------:R-:W1:Y:S04]  /*26c00*/  LDCU UR12, c[0x0][0x398] ;  /* 0x00007300ff0c77ac */ /* 0x000e680008000800 */
[----:B------:R4:W-:Y:S01]  /*26c10*/  @P6 STG.E.U8 desc[UR24][R14.64], R16 ;  /* 0x000000100e006986 */ /* 0x0009e2000c101118 */
[----:B0-----:R-:W-:Y:S01]  /*26c20*/  ISETP.LT.AND P6, PT, R66, UR6, !P5 ;  /* 0x0000000642007c0c */ /* 0x001fe2000efc1270 */
[----:B------:R-:W0:Y:S01]  /*26c30*/  LDCU UR6, c[0x0][0x398] ;  /* 0x00007300ff0677ac */ /* 0x000e220008000800 */
[----:B----4-:R-:W-:Y:S01]  /*26c40*/  SHF.R.S32.HI R14, RZ, 0x8, R17 ;  /* 0x00000008ff0e7819 */ /* 0x010fe20000011411 */
[----:B------:R-:W-:-:S04]  /*26c50*/  IMAD.MOV.U32 R15, RZ, RZ, R73 ;  /* 0x000000ffff0f7224 */ /* 0x000fc800078e0049 */
[----:B------:R4:W-:Y:S01]  /*26c60*/  @P4 STG.E.U8 desc[UR24][R6.64], R14 ;  /* 0x0000000e06004986 */ /* 0x0009e2000c101118 */
[----:B------:R-:W-:Y:S02]  /*26c70*/  SHF.R.S32.HI R15, RZ, 0x8, R15 ;  /* 0x00000008ff0f7819 */ /* 0x000fe4000001140f */
[----:B----4-:R-:W-:-:S03]  /*26c80*/  IADD3 R6, P4, PT, R5, R70, RZ ;  /* 0x0000004605067210 */ /* 0x010fc60007f9e0ff */
[----:B------:R-:W-:Y:S02]  /*26c90*/  @P0 STG.E.U8 desc[UR24][R82.64], R15 ;  /* 0x0000000f52000986 */ /* 0x000fe4000c101118 */
[----:B------:R-:W-:Y:S02]  /*26ca0*/  IMAD.X R7, R4, 0x1, R69, P4 ;  /* 0x0000000104077824 */ /* 0x000fe400020e0645 */
[----:B------:R-:W-:Y:S01]  /*26cb0*/  VIADD R4, R65, 0x12 ;  /* 0x0000001241047836 */ /* 0x000fe20000000000 */
[----:B--2---:R-:W-:Y:S02]  /*26cc0*/  F2FP.SATFINITE.E4M3.F32.PACK_AB_MERGE_C R14, R78, R74, RZ ;  /* 0x0000004a4e0e723e */ /* 0x004fe400048070ff */
[----:B------:R-:W2:Y:S04]  /*26cd0*/  LDL.LU R74, [R1+0x240] ;  /* 0x00024000014a7983 */ /* 0x000ea80000300800 */
[----:B------:R4:W-:Y:S01]  /*26ce0*/  @P6 STG.E.U8 desc[UR24][R12.64], R14 ;  /* 0x0000000e0c006986 */ /* 0x0009e2000c101118 */
[----:B------:R-:W-:Y:S01]  /*26cf0*/  ISETP.GE.AND P6, PT, R4, UR4, PT ;  /* 0x0000000404007c0c */ /* 0x000fe2000bfc6270 */
[----:B------:R-:W0:Y:S02]  /*26d00*/  LDCU UR4, c[0x0][0x398] ;  /* 0x00007300ff0477ac */ /* 0x000e240008000800 */
[----:B------:R-:W2:Y:S01]  /*26d10*/  LDL.LU R78, [R1+0x244] ;  /* 0x00024400014e7983 */ /* 0x000ea20000300800 */
[----:B------:R-:W-:-:S02]  /*26d20*/  F2FP.SATFINITE.E4M3.F32.PACK_AB_MERGE_C R4, R80, R77, RZ ;  /* 0x0000004d5004723e */ /* 0x000fc400048070ff */
[----:B----4-:R-:W-:Y:S02]  /*26d30*/  F2FP.SATFINITE.E4M3.F32.PACK_AB_MERGE_C R13, R76, R75, RZ ;  /* 0x0000004b4c0d723e */ /* 0x010fe400048070ff */
[----:B------:R-:W4:Y:S04]  /*26d40*/  LDL.LU R75, [R1+0x140] ;  /* 0x00014000014b7983 */ /* 0x000f280000300800 */
[----:B------:R-:W4:Y:S04]  /*26d50*/  LDL.LU R76, [R1+0x144] ;  /* 0x00014400014c7983 */ /* 0x000f280000300800 */
[----:B------:R-:W3:Y:S04]  /*26d60*/  LDL.LU R77, [R1+0x40] ;  /* 0x00004000014d7983 */ /* 0x000ee80000300800 */
[----:B------:R-:W3:Y:S01]  /*26d70*/  LDL.LU R80, [R1+0x44] ;  /* 0x0000440001507983 */ /* 0x000ee20000300800 */
[----:B------:R-:W-:Y:S01]  /*26d80*/  ISETP.LT.AND P0, PT, R67, UR14, !P5 ;  /* 0x0000000e43007c0c */ /* 0x000fe2000ef01270 */
[----:B------:R-:W-:Y:S01]  /*26d90*/  VIADD R5, R5, UR30 ;  /* 0x0000001e05057c36 */ /* 0x000fe20008000000 */
[----:B-1----:R-:W-:Y:S01]  /*26da0*/  ISETP.LT.AND P4, PT, R81, UR9, !P5 ;  /* 0x0000000951007c0c */ /* 0x002fe2000ef81270 */
[----:B------:R-:W5:Y:S01]  /*26db0*/  LDL.LU R83, [R1+0x248] ;  /* 0x0002480001537983 */ /* 0x000f620000300800 */
[----:B------:R-:W-:Y:S01]  /*26dc0*/  PRMT R14, R14, 0x9910, RZ ;  /* 0x000099100e0e7816 */ /* 0x000fe200000000ff */
[----:B------:R-:W1:Y:S01]  /*26dd0*/  LDCU UR9, c[0x0][0x398] ;  /* 0x00007300ff0977ac */ /* 0x000e620008000800 */
[----:B------:R-:W-:Y:S01]  /*26de0*/  SHF.R.S32.HI R12, RZ, 0x1f, R5 ;  /* 0x0000001fff0c7819 */ /* 0x000fe20000011405 */
[----:B------:R-:W5:Y:S01]  /*26df0*/  LDL.LU R17, [R1+0x24c] ;  /* 0x00024c0001117983 */ /* 0x000f620000300800 */
[----:B------:R-:W-:Y:S01]  /*26e00*/  PRMT R15, R13, 0x9910, RZ ;  /* 0x000099100d0f7816 */ /* 0x000fe200000000ff */
[----:B------:R-:W0:Y:S04]  /*26e10*/  LDCU UR14, c[0x0][0x398] ;  /* 0x00007300ff0e77ac */ /* 0x000e280008000800 */
[----:B------:R1:W-:Y:S04]  /*26e20*/  @P0 STG.E.U8 desc[UR24][R8.64], R13 ;  /* 0x0000000d08000986 */ /* 0x0003e8000c101118 */
[----:B------:R0:W-:Y:S01]  /*26e30*/  @P4 STG.E.U8 desc[UR24][R10.64], R4 ;  /* 0x000000040a004986 */ /* 0x0001e2000c101118 */
[----:B------:R-:W-:Y:S01]  /*26e40*/  ISETP.LT.AND P5, PT, R93, UR10, !P5 ;  /* 0x0000000a5d007c0c */ /* 0x000fe2000efa1270 */
[----:B------:R-:W2:Y:S02]  /*26e50*/  LDCU UR10, c[0x0][0x398] ;  /* 0x00007300ff0a77ac */ /* 0x000ea40008000800 */
[----:B------:R-:W5:Y:S01]  /*26e60*/  LDL.LU R73, [R1+0x148] ;  /* 0x0001480001497983 */ /* 0x000f620000300800 */
[----:B-1----:R-:W-:Y:S01]  /*26e70*/  IADD3 R8, P4, PT, R5, R2, RZ ;  /* 0x0000000205087210 */ /* 0x002fe20007f9e0ff */
[----:B------:R-:W-:-:S02]  /*26e80*/  IMAD.MOV.U32 R13, RZ, RZ, R14 ;  /* 0x000000ffff0d7224 */ /* 0x000fc400078e000e */
[----:B------:R-:W5:Y:S01]  /*26e90*/  LDL.LU R16, [R1+0x14c] ;  /* 0x00014c0001107983 */ /* 0x000f620000300800 */
[----:B0-----:R-:W-:Y:S01]  /*26ea0*/  IADD3 R10, P0, PT, R5, R0, RZ ;  /* 0x00000000050a7210 */ /* 0x001fe20007f1e0ff */
[----:B------:R-:W-:Y:S01]  /*26eb0*/  IMAD.X R9, R12, 0x1, R71, P4 ;  /* 0x000000010c097824 */ /* 0x000fe200020e0647 */
[----:B------:R-:W-:-:S03]  /*26ec0*/  ISETP.LT.AND P4, PT, R67, UR4, !P1 ;  /* 0x0000000443007c0c */ /* 0x000fc6000cf81270 */
[----:B------:R0:W-:Y:S01]  /*26ed0*/  @P5 STG.E.U8 desc[UR24][R6.64], R18 ;  /* 0x0000001206005986 */ /* 0x0001e2000c101118 */
[----:B------:R-:W-:Y:S01]  /*26ee0*/  PRMT R14, R4, 0x9910, RZ ;  /* 0x00009910040e7816 */ /* 0x000fe200000000ff */
[----:B------:R-:W-:Y:S01]  /*26ef0*/  IMAD.X R11, R12, 0x1, R72, P0 ;  /* 0x000000010c0b7824 */ /* 0x000fe200000e0648 */
[----:B------:R-:W-:Y:S01]  /*26f00*/  ISETP.LT.AND P0, PT, R66, UR6, !P1 ;  /* 0x0000000642007c0c */ /* 0x000fe2000cf01270 */
[----:B------:R-:W1:Y:S01]  /*26f10*/  LDCU UR4, c[0x0][0x39c] ;  /* 0x00007380ff0477ac */ /* 0x000e620008000800 */
[----:B------:R-:W-:Y:S02]  /*26f20*/  SHF.R.S32.HI R4, RZ, 0x8, R13 ;  /* 0x00000008ff047819 */ /* 0x000fe4000001140d */
[----:B------:R-:W-:Y:S01]  /*26f30*/  SHF.R.S32.HI R13, RZ, 0x8, R15 ;  /* 0x00000008ff0d7819 */ /* 0x000fe2000001140f */
[----:B------:R-:W1:Y:S01]  /*26f40*/  LDCU UR6, c[0x0][0x398] ;  /* 0x00007300ff0677ac */ /* 0x000e620008000800 */
[----:B0-----:R-:W-:-:S07]  /*26f50*/  IADD3 R6, P5, PT, R5, R68, RZ ;  /* 0x0000004405067210 */ /* 0x001fce0007fbe0ff */
[----:B------:R0:W-:Y:S04]  /*26f60*/  @P0 STG.E.U8 desc[UR24][R10.64], R4 ;  /* 0x000000040a000986 */ /* 0x0001e8000c101118 */
[----:B------:R1:W-:Y:S01]  /*26f70*/  @P4 STG.E.U8 desc[UR24][R8.64], R13 ;  /* 0x0000000d08004986 */ /* 0x0003e2000c101118 */
[----:B------:R-:W-:Y:S01]  /*26f80*/  IMAD.X R7, R12, 0x1, R3, P5 ;  /* 0x000000010c077824 */ /* 0x000fe200028e0603 */
[----:B0-----:R-:W-:Y:S02]  /*26f90*/  SHF.R.S32.HI R4, RZ, 0x8, R14 ;  /* 0x00000008ff047819 */ /* 0x001fe4000001140e */
[----:B-1----:R-:W-:-:S05]  /*26fa0*/  IADD3 R8, P4, PT, R5, R70, RZ ;  /* 0x0000004605087210 */ /* 0x002fca0007f9e0ff */
[----:B------:R-:W-:Y:S01]  /*26fb0*/  IMAD.X R9, R12, 0x1, R69, P4 ;  /* 0x000000010c097824 */ /* 0x000fe200020e0645 */
[----:B--2---:R-:W-:Y:S02]  /*26fc0*/  F2FP.SATFINITE.E4M3.F32.PACK_AB_MERGE_C R14, R78, R74, RZ ;  /* 0x0000004a4e0e723e */ /* 0x004fe400048070ff */
[----:B------:R-:W2:Y:S04]  /*26fd0*/  LDL.LU R74, [R1+0x250] ;  /* 0x00025000014a7983 */ /* 0x000ea80000300800 */
[----:B------:R-:W2:Y:S01]  /*26fe0*/  LDL.LU R78, [R1+0x254] ;  /* 0x00025400014e7983 */ /* 0x000ea20000300800 */
[----:B----4-:R-:W-:-:S03]  /*26ff0*/  F2FP.SATFINITE.E4M3.F32.PACK_AB_MERGE_C R12, R76, R75, RZ ;  /* 0x0000004b4c0c723e */ /* 0x010fc600048070ff */
[----:B------:R-:W4:Y:S04]  /*27000*/  LDL.LU R75, [R1+0x150] ;  /* 0x00015000014b7983 */ /* 0x000f280000300800 */
[----:B------:R-:W4:Y:S01]  /*27010*/  LDL.LU R76, [R1+0x154] ;  /* 0x00015400014c7983 */ /* 0x000f220000300800 */
[----:B---3--:R-:W-:-:S03]  /*27020*/  F2FP.SATFINITE.E4M3.F32.PACK_AB_MERGE_C R13, R80, R77, RZ ;  /* 0x0000004d500d723e */ /* 0x008fc600048070ff */
[----:B------:R-:W3:Y:S04]  /*27030*/  LDL.LU R77, [R1+0x48] ;  /* 0x00004800014d7983 */ /* 0x000ee80000300800 */
[----:B------:R-:W3:Y:S01]  /*27040*/  LDL.LU R80, [R1+0x4c] ;  /* 0x00004c0001507983 */ /* 0x000ee20000300800 */
[----:B------:R-:W-:Y:S01]  /*27050*/  ISETP.LT.AND P5, PT, R81, UR9, !P1 ;  /* 0x0000000951007c0c */ /* 0x000fe2000cfa1270 */
[----:B------:R-:W0:Y:S01]  /*27060*/  LDCU UR9, c[0x0][0x398] ;  /* 0x00007300ff0977ac */ /* 0x000e220008000800 */
[----:B------:R-:W-:Y:S02]  /*27070*/  ISETP.LT.AND P1, PT, R93, UR10, !P1 ;  /* 0x0000000a5d007c0c */ /* 0x000fe4000cf21270 */
[----:B------:R-:W-:Y:S01]  /*27080*/  PRMT R10, R18, 0x9910, RZ ;  /* 0x00009910120a7816 */ /* 0x000fe200000000ff */
[----:B------:R-:W1:Y:S01]  /*27090*/  LDCU UR10, c[0x0][0x398] ;  /* 0x00007300ff0a77ac */ /* 0x000e620008000800 */
[----:B------:R-:W-:-:S07]  /*270a0*/  ISETP.LT.AND P0, PT, R66, UR12, !P2 ;  /* 0x0000000c42007c0c */ /* 0x000fce000d701270 */
[----:B------:R0:W-:Y:S01]  /*270b0*/  @P5 STG.E.U8 desc[UR24][R6.64], R4 ;  /* 0x0000000406005986 */ /* 0x0001e2000c101118 */
[----:B------:R-:W-:Y:S01]  /*270c0*/  SHF.R.S32.HI R10, RZ, 0x8, R10 ;  /* 0x00000008ff0a7819 */ /* 0x000fe2000001140a */
[----:B------:R-:W1:Y:S01]  /*270d0*/  LDCU UR12, c[0x0][0x398] ;  /* 0x00007300ff0c77ac */ /* 0x000e620008000800 */
[----:B0-----:R-:W-:Y:S02]  /*270e0*/  VIADD R4, R5, UR30 ;  /* 0x0000001e05047c36 */ /* 0x001fe40008000000 */
[----:B------:R-:W-:-:S03]  /*270f0*/  VIADD R7, R65, 0x13 ;  /* 0x0000001341077836 */ /* 0x000fc60000000000 */
[----:B------:R-:W-:Y:S02]  /*27100*/  SHF.R.S32.HI R5, RZ, 0x1f, R4 ;  /* 0x0000001fff057819 */ /* 0x000fe40000011404 */
[C---:B------:R-:W-:Y:S01]  /*27110*/  IADD3 R6, P5, PT, R4.reuse, R0, RZ ;  /* 0x0000000004067210 */ /* 0x040fe20007fbe0ff */
[----:B------:R0:W-:Y:S01]  /*27120*/  @P1 STG.E.U8 desc[UR24][R8.64], R10 ;  /* 0x0000000a08001986 */ /* 0x0001e2000c101118 */
[----:B------:R-:W-:Y:S01]  /*27130*/  ISETP.GE.AND P4, PT, R7, UR4, PT ;  /* 0x0000000407007c0c */ /* 0x000fe2000bf86270 */
[----:B------:R-:W1:Y:S02]  /*27140*/  LDCU UR4, c[0x0][0x39c] ;  /* 0x00007380ff0477ac */ /* 0x000e640008000800 */
[----:B------:R-:W-:Y:S01]  /*27150*/  IMAD.X R7, R5, 0x1, R72, P5 ;  /* 0x0000000105077824 */ /* 0x000fe200028e0648 */
[----:B------:R-:W-:Y:S01]  /*27160*/  ISETP.LT.AND P1, PT, R67, UR14, !P2 ;  /* 0x0000000e43007c0c */ /* 0x000fe2000d721270 */
[----:B------:R-:W1:Y:S01]  /*27170*/  LDCU UR14, c[0x0][0x398] ;  /* 0x00007300ff0e77ac */ /* 0x000e620008000800 */
[----:B0-----:R-:W-:-:S02]  /*27180*/  IADD3 R10, P5, PT, R4, R2, RZ ;  /* 0x00000002040a7210 */ /* 0x001fc40007fbe0ff */
[----:B------:R0:W-:Y:S01]  /*27190*/  @P0 STG.E.U8 desc[UR24][R6.64], R14 ;  /* 0x0000000e06000986 */ /* 0x0001e2000c101118 */
[----:B------:R-:W-:Y:S01]  /*271a0*/  ISETP.LT.AND P0, PT, R81, UR6, !P2 ;  /* 0x0000000651007c0c */ /* 0x000fe2000d701270 */
[----:B------:R-:W2:Y:S01]  /*271b0*/  LDCU UR6, c[0x0][0x39c] ;  /* 0x00007380ff0677ac */ /* 0x000ea20008000800 */
[----:B------:R-:W-:Y:S01]  /*271c0*/  IMAD.X R11, R5, 0x1, R71, P5 ;  /* 0x00000001050b7824 */ /* 0x000fe200028e0647 */
[C---:B------:R-:W-:Y:S02]  /*271d0*/  IADD3 R8, P5, PT, R4.reuse, R68, RZ ;  /* 0x0000004404087210 */ /* 0x040fe40007fbe0ff */
[----:B------:R-:W-:Y:S01]  /*271e0*/  ISETP.LT.AND P2, PT, R93, UR9, !P2 ;  /* 0x000000095d007c0c */ /* 0x000fe2000d741270 */
[----:B------:R-:W2:Y:S02]  /*271f0*/  LDCU UR9, c[0x0][0x398] ;  /* 0x00007300ff0977ac */ /* 0x000ea40008000800 */
[----:B------:R-:W-:Y:S01]  /*27200*/  IMAD.X R9, R5, 0x1, R3, P5 ;  /* 0x0000000105097824 */ /* 0x000fe200028e0603 */
[C---:B0-----:R-:W-:Y:S01]  /*27210*/  IADD3 R6, P5, PT, R4.reuse, R70, RZ ;  /* 0x0000004604067210 */ /* 0x041fe20007fbe0ff */
[----:B------:R0:W-:Y:S01]  /*27220*/  @P1 STG.E.U8 desc[UR24][R10.64], R12 ;  /* 0x0000000c0a001986 */ /* 0x0001e2000c101118 */
[----:B------:R-:W-:Y:S01]  /*27230*/  F2FP.SATFINITE.E4M3.F32.PACK_AB_MERGE_C R20, R21, R20, RZ ;  /* 0x000000141514723e */ /* 0x000fe200048070ff */
[----:B------:R-:W-:Y:S01]  /*27240*/  VIADD R4, R4, UR30 ;  /* 0x0000001e04047c36 */ /* 0x000fe20008000000 */
[----:B------:R-:W-:Y:S01]  /*27250*/  PRMT R14, R14, 0x9910, RZ ;  /* 0x000099100e0e7816 */ /* 0x000fe200000000ff */
[----:B------:R-:W-:Y:S01]  /*27260*/  IMAD.X R7, R5, 0x1, R69, P5 ;  /* 0x0000000105077824 */ /* 0x000fe200028e0645 */
[----:B------:R5:W-:Y:S01]  /*27270*/  @P0 STG.E.U8 desc[UR24][R8.64], R13 ;  /* 0x0000000d08000986 */ /* 0x000be2000c101118 */
[----:B-1----:R-:W-:Y:S01]  /*27280*/  ISETP.LT.AND P0, PT, R66, UR10, !P3 ;  /* 0x0000000a42007c0c */ /* 0x002fe2000df01270 */
[----:B------:R-:W1:Y:S01]  /*27290*/  LDCU UR10, c[0x0][0x398] ;  /* 0x00007300ff0a77ac */ /* 0x000e620008000800 */
[----:B------:R-:W-:Y:S01]  /*272a0*/  ISETP.LT.AND P1, PT, R67, UR12, !P3 ;  /* 0x0000000c43007c0c */ /* 0x000fe2000df21270 */
[----:B------:R1:W-:Y:S01]  /*272b0*/  @P2 STG.E.U8 desc[UR24][R6.64], R20 ;  /* 0x0000001406002986 */ /* 0x0003e2000c101118 */
[----:B------:R-:W-:Y:S01]  /*272c0*/  SHF.R.S32.HI R5, RZ, 0x1f, R4 ;  /* 0x0000001fff057819 */ /* 0x000fe20000011404 */
[----:B------:R-:W2:Y:S01]  /*272d0*/  LDCU UR12, c[0x0][0x398] ;  /* 0x00007300ff0c77ac */ /* 0x000ea20008000800 */
[----:B0-----:R-:W-:Y:S01]  /*272e0*/  PRMT R11, R12, 0x9910, RZ ;  /* 0x000099100c0b7816 */ /* 0x001fe200000000ff */
[----:B------:R-:W-:Y:S01]  /*272f0*/  IMAD.MOV.U32 R12, RZ, RZ, R14 ;  /* 0x000000ffff0c7224 */ /* 0x000fe200078e000e */
[----:B-----5:R-:W-:-:S02]  /*27300*/  IADD3 R8, P2, PT, R4, R0, RZ ;  /* 0x0000000004087210 */ /* 0x020fc40007f5e0ff */
[----:B-1----:R-:W-:-:S03]  /*27310*/  IADD3 R6, P5, PT, R4, R2, RZ ;  /* 0x0000000204067210 */ /* 0x002fc60007fbe0ff */
[C---:B------:R-:W-:Y:S01]  /*27320*/  IMAD.X R9, R5.reuse, 0x1, R72, P2 ;  /* 0x0000000105097824 */ /* 0x040fe200010e0648 */
[----:B------:R-:W-:Y:S02]  /*27330*/  SHF.R.S32.HI R12, RZ, 0x8, R12 ;  /* 0x00000008ff0c7819 */ /* 0x000fe4000001140c */
[----:B------:R-:W-:Y:S01]  /*27340*/  SHF.R.S32.HI R11, RZ, 0x8, R11 ;  /* 0x00000008ff0b7819 */ /* 0x000fe2000001140b */
[----:B------:R-:W-:Y:S02]  /*27350*/  IMAD.X R7, R5, 0x1, R71, P5 ;  /* 0x0000000105077824 */ /* 0x000fe400028e0647 */
[----:B------:R-:W-:Y:S04]  /*27360*/  @P0 STG.E.U8 desc[UR24][R8.64], R12 ;  /* 0x0000000c08000986 */ /* 0x000fe8000c101118 */
[----:B------:R3:W-:Y:S02]  /*27370*/  @P1 STG.E.U8 desc[UR24][R6.64], R11 ;  /* 0x0000000b06001986 */ /* 0x0007e4000c101118 */
[----:B---3--:R-:W-:-:S02]  /*27380*/  F2FP.SATFINITE.E4M3.F32.PACK_AB_MERGE_C R11, R80, R77, RZ ;  /* 0x0000004d500b723e */ /* 0x008fc400048070ff */
[----:B------:R-:W3:Y:S04]  /*27390*/  LDL.LU R77, [R1+0x50] ;  /* 0x00005000014d7983 */ /* 0x000ee80000300800 */
[----:B------:R-:W3:Y:S01]  /*273a0*/  LDL.LU R80, [R1+0x54] ;  /* 0x0000540001507983 */ /* 0x000ee20000300800 */
[----:B--2---:R-:W-:Y:S01]  /*273b0*/  ISETP.LT.AND P1, PT, R81, UR9, !P3 ;  /* 0x0000000951007c0c */ /* 0x004fe2000df21270 */
[----:B------:R-:W-:Y:S01]  /*273c0*/  VIADD R7, R65, 0x15 ;  /* 0x0000001541077836 */ /* 0x000fe20000000000 */
[----:B------:R-:W-:Y:S01]  /*273d0*/  IADD3 R6, P5, PT, R4, R68, RZ ;  /* 0x0000004404067210 */ /* 0x000fe20007fbe0ff */
[----:B------:R-:W0:Y:S01]  /*273e0*/  LDCU UR9, c[0x0][0x398] ;  /* 0x00007300ff0977ac */ /* 0x000e220008000800 */
[----:B------:R-:W-:Y:S02]  /*273f0*/  PRMT R8, R13, 0x9910, RZ ;  /* 0x000099100d087816 */ /* 0x000fe400000000ff */
[----:B------:R-:W-:Y:S01]  /*27400*/  ISETP.GE.AND P0, PT, R7, UR6, PT ;  /* 0x0000000607007c0c */ /* 0x000fe2000bf06270 */
[----:B------:R-:W-:Y:S01]  /*27410*/  IMAD.X R7, R5, 0x1, R3, P5 ;  /* 0x0000000105077824 */ /* 0x000fe200028e0603 */
[----:B------:R-:W-:Y:S01]  /*27420*/  SHF.R.S32.HI R8, RZ, 0x8, R8 ;  /* 0x00000008ff087819 */ /* 0x000fe20000011408 */
[----:B------:R-:W1:Y:S01]  /*27430*/  LDCU UR6, c[0x0][0x398] ;  /* 0x00007300ff0677ac */ /* 0x000e620008000800 */
[----:B------:R-:W-:-:S03]  /*27440*/  ISETP.LT.AND P3, PT, R93, UR14, !P3 ;  /* 0x0000000e5d007c0c */ /* 0x000fc6000df61270 */
[----:B------:R2:W-:Y:S01]  /*27450*/  @P1 STG.E.U8 desc[UR24][R6.64], R8 ;  /* 0x0000000806001986 */ /* 0x0005e2000c101118 */
[----:B------:R-:W-:Y:S01]  /*27460*/  PRMT R9, R20, 0x9910, RZ ;  /* 0x0000991014097816 */ /* 0x000fe200000000ff */
[----:B------:R-:W-:Y:S01]  /*27470*/  VIADD R10, R65, 0x14 ;  /* 0x00000014410a7836 */ /* 0x000fe20000000000 */
[----:B------:R-:W-:Y:S01]  /*27480*/  F2FP.SATFINITE.E4M3.F32.PACK_AB_MERGE_C R12, R17, R83, RZ ;  /* 0x00000053110c723e */ /* 0x000fe200048070ff */
[----:B------:R-:W5:Y:S01]  /*27490*/  LDCU UR14, c[0x0][0x398] ;  /* 0x00007300ff0e77ac */ /* 0x000f620008000800 */
[----:B------:R-:W-:Y:S02]  /*274a0*/  SHF.R.S32.HI R9, RZ, 0x8, R9 ;  /* 0x00000008ff097819 */ /* 0x000fe40000011409 */
[C---:B--2---:R-:W-:Y:S01]  /*274b0*/  IADD3 R6, P1, PT, R4.reuse, R70, RZ ;  /* 0x0000004604067210 */ /* 0x044fe20007f3e0ff */
[----:B------:R-:W-:-:S04]  /*274c0*/  VIADD R4, R4, UR30 ;  /* 0x0000001e04047c36 */ /* 0x000fc80008000000 */
[----:B------:R-:W-:Y:S01]  /*274d0*/  IMAD.X R7, R5, 0x1, R69, P1 ;  /* 0x0000000105077824 */ /* 0x000fe200008e0645 */
[----:B------:R-:W-:Y:S02]  /*274e0*/  SHF.R.S32.HI R5, RZ, 0x1f, R4 ;  /* 0x0000001fff057819 */ /* 0x000fe40000011404 */
[----:B------:R-:W-:Y:S02]  /*274f0*/  IADD3 R8, P5, PT, R4, R0, RZ ;  /* 0x0000000004087210 */ /* 0x000fe40007fbe0ff */
[----:B0-----:R-:W-:Y:S01]  /*27500*/  ISETP.LT.AND P1, PT, R66, UR9, !P6 ;  /* 0x0000000942007c0c */ /* 0x001fe2000f721270 */
[----:B------:R0:W-:Y:S01]  /*27510*/  @P3 STG.E.U8 desc[UR24][R6.64], R9 ;  /* 0x0000000906003986 */ /* 0x0001e2000c101118 */
[----:B------:R-:W-:Y:S01]  /*27520*/  ISETP.LT.AND P3, PT, R67, UR10, !P6 ;  /* 0x0000000a43007c0c */ /* 0x000fe2000f761270 */
[----:B------:R-:W2:Y:S01]  /*27530*/  LDCU UR9, c[0x0][0x398] ;  /* 0x00007300ff0977ac */ /* 0x000ea20008000800 */
[----:B------:R-:W-:Y:S02]  /*27540*/  F2FP.SATFINITE.E4M3.F32.PACK_AB_MERGE_C R13, R16, R73, RZ ;  /* 0x00000049100d723e */ /* 0x000fe400048070ff */
[----:B------:R-:W-:Y:S01]  /*27550*/  ISETP.GE.AND P2, PT, R10, UR4, PT ;  /* 0x000000040a007c0c */ /* 0x000fe2000bf46270 */
[----:B------:R-:W2:Y:S01]  /*27560*/  LDCU UR4, c[0x0][0x39c] ;  /* 0x00007380ff0477ac */ /* 0x000ea20008000800 */
[C---:B0-----:R-:W-:Y:S01]  /*27570*/  IMAD.X R9, R5.reuse, 0x1, R72, P5 ;  /* 0x0000000105097824 */ /* 0x041fe200028e0648 */
[----:B------:R-:W-:Y:S01]  /*27580*/  IADD3 R6, P5, PT, R4, R2, RZ ;  /* 0x0000000204067210 */ /* 0x000fe20007fbe0ff */
[----:B------:R-:W0:Y:S04]  /*27590*/  LDCU UR10, c[0x0][0x398] ;  /* 0x00007300ff0a77ac */ /* 0x000e280008000800 */
[----:B------:R-:W-:Y:S01]  /*275a0*/  IMAD.X R7, R5, 0x1, R71, P5 ;  /* 0x0000000105077824 */ /* 0x000fe200028e0647 */
[----:B-1----:R-:W-:Y:S01]  /*275b0*/  ISETP.LT.AND P5, PT, R81, UR6, !P6 ;  /* 0x0000000651007c0c */ /* 0x002fe2000f7a1270 */
[----:B------:R-:W-:Y:S01]  /*275c0*/  @P1 STG.E.U8 desc[UR24][R8.64], R12 ;  /* 0x0000000c08001986 */ /* 0x000fe2000c101118 */
[----:B------:R-:W-:Y:S01]  /*275d0*/  VIADD R10, R65, 0x16 ;  /* 0x00000016410a7836 */ /* 0x000fe20000000000 */
[----:B------:R-:W-:Y:S01]  /*275e0*/  F2FP.SATFINITE.E4M3.F32.PACK_AB_MERGE_C R22, R23, R22, RZ ;  /* 0x000000161716723e */ /* 0x000fe200048070ff */
[----:B------:R-:W1:Y:S01]  /*275f0*/  LDCU UR6, c[0x0][0x398] ;  /* 0x00007300ff0677ac */ /* 0x000e620008000800 */
[----:B------:R0:W-:Y:S01]  /*27600*/  @P3 STG.E.U8 desc[UR24][R6.64], R13 ;  /* 0x0000000d06003986 */ /* 0x0001e2000c101118 */
[----:B--2---:R-:W-:-:S02]  /*27610*/  ISETP.LT.AND P6, PT, R93, UR9, !P6 ;  /* 0x000000095d007c0c */ /* 0x004fc4000f7c1270 */
[----:B------:R-:W-:Y:S01]  /*27620*/  ISETP.GE.AND P1, PT, R10, UR4, PT ;  /* 0x000000040a007c0c */ /* 0x000fe2000bf26270 */
[----:B------:R-:W2:Y:S01]  /*27630*/  LDCU UR4, c[0x0][0x398] ;  /* 0x00007300ff0477ac */ /* 0x000ea20008000800 */
[----:B0-----:R-:W-:Y:S01]  /*27640*/  IADD3 R6, P3, PT, R4, R68, RZ ;  /* 0x0000004404067210 */ /* 0x001fe20007f7e0ff */
[----:B------:R-:W0:Y:S04]  /*27650*/  LDCU UR9, c[0x0][0x398] ;  /* 0x00007300ff0977ac */ /* 0x000e280008000800 */
[----:B------:R-:W-:-:S05]  /*27660*/  IMAD.X R7, R5, 0x1, R3, P3 ;  /* 0x0000000105077824 */ /* 0x000fca00018e0603 */
[----:B------:R-:W-:Y:S01]  /*27670*/  @P5 STG.E.U8 desc[UR24][R6.64], R11 ;  /* 0x0000000b06005986 */ /* 0x000fe2000c101118 */
[----:B------:R-:W-:Y:S02]  /*27680*/  IADD3 R8, P5, PT, R4, R70, RZ ;  /* 0x0000004604087210 */ /* 0x000fe40007fbe0ff */
[----:B------:R-:W-:-:S03]  /*27690*/  PRMT R10, R12, 0x9910, RZ ;  /* 0x000099100c0a7816 */ /* 0x000fc600000000ff */
[----:B------:R-:W-:Y:S01]  /*276a0*/  IMAD.X R9, R5, 0x1, R69, P5 ;  /* 0x0000000105097824 */ /* 0x000fe200028e0645 */
[----:B------:R-:W-:Y:S02]  /*276b0*/  F2FP.SATFINITE.E4M3.F32.PACK_AB_MERGE_C R14, R78, R74, RZ ;  /* 0x0000004a4e0e723e */ /* 0x000fe400048070ff */
[----:B------:R-:W5:Y:S01]  /*276c0*/  LDL.LU R74, [R1+0x258] ;  /* 0x00025800014a7983 */ /* 0x000f620000300800 */
[----:B----4-:R-:W-:-:S03]  /*276d0*/  F2FP.SATFINITE.E4M3.F32.PACK_AB_MERGE_C R15, R76, R75, RZ ;  /* 0x0000004b4c0f723e */ /* 0x010fc600048070ff */
[----:B------:R4:W-:Y:S04]  /*276e0*/  @P6 STG.E.U8 desc[UR24][R8.64], R22 ;  /* 0x0000001608006986 */ /* 0x0009e8000c101118 */
[----:B------:R-:W5:Y:S04]  /*276f0*/  LDL.LU R78, [R1+0x25c] ;  /* 0x00025c00014e7983 */ /* 0x000f680000300800 */
[----:B------:R-:W5:Y:S01]  /*27700*/  LDL.LU R75, [R1+0x158] ;  /* 0x00015800014b7983 */ /* 0x000f620000300800 */
[----:B----4-:R-:W-:-:S03]  /*27710*/  SHF.R.S32.HI R8, RZ, 0x8, R10 ;  /* 0x00000008ff087819 */ /* 0x010fc6000001140a */
[----:B------:R-:W4:Y:S01]  /*27720*/  LDL.LU R76, [R1+0x15c] ;  /* 0x00015c00014c7983 */ /* 0x000f220000300800 */
[----:B------:R-:W-:Y:S02]  /*27730*/  PRMT R10, R11, 0x9910, RZ ;  /* 0x000099100b0a7816 */ /* 0x000fe400000000ff */
[----:B---3--:R-:W-:Y:S02]  /*27740*/  F2FP.SATFINITE.E4M3.F32.PACK_AB_MERGE_C R11, R80, R77, RZ ;  /* 0x0000004d500b723e */ /* 0x008fe400048070ff */
[----:B------:R-:W3:Y:S04]  /*27750*/  LDL.LU R77, [R1+0x58] ;  /* 0x00005800014d7983 */ /* 0x000ee80000300800 */
[----:B------:R-:W3:Y:S01]  /*27760*/  LDL.LU R80, [R1+0x5c] ;  /* 0x00005c0001507983 */ /* 0x000ee20000300800 */
[----:B------:R-:W-:Y:S01]  /*27770*/  VIADD R4, R4, UR30 ;  /* 0x0000001e04047c36 */ /* 0x000fe20008000000 */
[----:B------:R-:W-:Y:S01]  /*27780*/  ISETP.LT.AND P3, PT, R66, UR10, !P4 ;  /* 0x0000000a42007c0c */ /* 0x000fe2000e761270 */
[----:B------:R-:W0:Y:S03]  /*27790*/  LDCU UR10, c[0x0][0x398] ;  /* 0x00007300ff0a77ac */ /* 0x000e260008000800 */
[----:B------:R-:W-:-:S02]  /*277a0*/  SHF.R.S32.HI R5, RZ, 0x1f, R4 ;  /* 0x0000001fff057819 */ /* 0x000fc40000011404 */
[----:B------:R-:W-:Y:S02]  /*277b0*/  IADD3 R6, P5, PT, R4, R0, RZ ;  /* 0x0000000004067210 */ /* 0x000fe40007fbe0ff */
[----:B------:R-:W-:-:S03]  /*277c0*/  PRMT R13, R13, 0x9910, RZ ;  /* 0x000099100d0d7816 */ /* 0x000fc600000000ff */
[----:B------:R-:W-:Y:S01]  /*277d0*/  IMAD.X R7, R5, 0x1, R72, P5 ;  /* 0x0000000105077824 */ /* 0x000fe200028e0648 */
[----:B--2---:R-:W-:Y:S01]  /*277e0*/  ISETP.LT.AND P5, PT, R67, UR4, !P4 ;  /* 0x0000000443007c0c */ /* 0x004fe2000e7a1270 */
[----:B------:R-:W2:Y:S03]  /*277f0*/  LDCU UR4, c[0x0][0x39c] ;  /* 0x00007380ff0477ac */ /* 0x000ea60008000800 */
[----:B------:R0:W-:Y:S01]  /*27800*/  @P3 STG.E.U8 desc[UR24][R6.64], R8 ;  /* 0x0000000806003986 */ /* 0x0001e2000c101118 */
[----:B-1----:R-:W-:Y:S01]  /*27810*/  ISETP.LT.AND P3, PT, R81, UR6, !P4 ;  /* 0x0000000651007c0c */ /* 0x002fe2000e761270 */
[----:B------:R-:W1:Y:S01]  /*27820*/  LDCU UR6, c[0x0][0x39c] ;  /* 0x00007380ff0677ac */ /* 0x000e620008000800 */
[----:B0-----:R-:W-:Y:S01]  /*27830*/  IADD3 R8, P6, PT, R4, R2, RZ ;  /* 0x0000000204087210 */ /* 0x001fe20007fde0ff */
[----:B------:R-:W-:-:S04]  /*27840*/  IMAD.MOV.U32 R7, RZ, RZ, R13 ;  /* 0x000000ffff077224 */ /* 0x000fc800078e000d */
[----:B------:R-:W-:Y:S01]  /*27850*/  IMAD.X R9, R5, 0x1, R71, P6 ;  /* 0x0000000105097824 */ /* 0x000fe200030e0647 */
[----:B------:R-:W-:Y:S02]  /*27860*/  SHF.R.S32.HI R7, RZ, 0x8, R7 ;  /* 0x00000008ff077819 */ /* 0x000fe40000011407 */
[----:B------:R-:W-:-:S03]  /*27870*/  IADD3 R6, P6, PT, R4, R68, RZ ;  /* 0x0000004404067210 */ /* 0x000fc60007fde0ff */
[----:B------:R0:W-:Y:S01]  /*27880*/  @P5 STG.E.U8 desc[UR24][R8.64], R7 ;  /* 0x0000000708005986 */ /* 0x0001e2000c101118 */
[----:B------:R-:W-:Y:S01]  /*27890*/  PRMT R22, R22, 0x9910, RZ ;  /* 0x0000991016167816 */ /* 0x000fe200000000ff */
[----:B0-----:R-:W-:Y:S01]  /*278a0*/  IMAD.X R7, R5, 0x1, R3, P6 ;  /* 0x0000000105077824 */ /* 0x001fe200030e0603 */
[----:B------:R-:W-:Y:S02]  /*278b0*/  SHF.R.S32.HI R8, RZ, 0x8, R10 ;  /* 0x00000008ff087819 */ /* 0x000fe4000001140a */
[----:B------:R-:W-:Y:S01]  /*278c0*/  ISETP.LT.AND P6, PT, R93, UR9, !P4 ;  /* 0x000000095d007c0c */ /* 0x000fe2000e7c1270 */
[----:B------:R-:W-:Y:S02]  /*278d0*/  VIADD R10, R65, 0x17 ;  /* 0x00000017410a7836 */ /* 0x000fe40000000000 */
[----:B------:R0:W-:Y:S01]  /*278e0*/  @P3 STG.E.U8 desc[UR24][R6.64], R8 ;  /* 0x0000000806003986 */ /* 0x0001e2000c101118 */
[----:B------:R-:W-:Y:S01]  /*278f0*/  ISETP.LT.AND P4, PT, R66, UR10, !P2 ;  /* 0x0000000a42007c0c */ /* 0x000fe2000d781270 */
[----:B------:R-:W1:Y:S01]  /*27900*/  LDCU UR9, c[0x0][0x398] ;  /* 0x00007300ff0977ac */ /* 0x000e620008000800 */
[----:B------:R-:W-:Y:S01]  /*27910*/  F2FP.SATFINITE.E4M3.F32.PACK_AB_MERGE_C R24, R25, R24, RZ ;  /* 0x000000181918723e */ /* 0x000fe200048070ff */
[----:B------:R-:W1:Y:S01]  /*27920*/  LDCU UR10, c[0x0][0x398] ;  /* 0x00007300ff0a77ac */ /* 0x000e620008000800 */
[----:B0-----:R-:W-:Y:S01]  /*27930*/  IADD3 R8, P3, PT, R4, R70, RZ ;  /* 0x0000004604087210 */ /* 0x001fe20007f7e0ff */
[----:B------:R-:W-:-:S02]  /*27940*/  IMAD.MOV.U32 R7, RZ, RZ, R22 ;  /* 0x000000ffff077224 */ /* 0x000fc400078e0016 */
[----:B------:R-:W-:Y:S02]  /*27950*/  VIADD R4, R4, UR30 ;  /* 0x0000001e04047c36 */ /* 0x000fe40008000000 */
[----:B------:R-:W-:Y:S01]  /*27960*/  IMAD.X R9, R5, 0x1, R69, P3 ;  /* 0x0000000105097824 */ /* 0x000fe200018e0645 */
[----:B------:R-:W-:Y:S02]  /*27970*/  SHF.R.S32.HI R7, RZ, 0x8, R7 ;  /* 0x00000008ff077819 */ /* 0x000fe40000011407 */
[----:B------:R-:W-:Y:S02]  /*27980*/  SHF.R.S32.HI R5, RZ, 0x1f, R4 ;  /* 0x0000001fff057819 */ /* 0x000fe40000011404 */
[C---:B------:R-:W-:Y:S02]  /*27990*/  IADD3 R6, P5, PT, R4.reuse, R0, RZ ;  /* 0x0000000004067210 */ /* 0x040fe40007fbe0ff */
[----:B------:R-:W-:Y:S01]  /*279a0*/  ISETP.LT.AND P3, PT, R67, UR12, !P2 ;  /* 0x0000000c43007c0c */ /* 0x000fe2000d761270 */
[----:B------:R0:W-:Y:S01]  /*279b0*/  @P6 STG.E.U8 desc[UR24][R8.64], R7 ;  /* 0x0000000708006986 */ /* 0x0001e2000c101118 */
[----:B------:R-:W-:Y:S01]  /*279c0*/  F2FP.SATFINITE.E4M3.F32.PACK_AB_MERGE_C R26, R27, R26, RZ ;  /* 0x0000001a1b1a723e */ /* 0x000fe200048070ff */
[----:B------:R-:W1:Y:S01]  /*279d0*/  LDCU UR12, c[0x0][0x398] ;  /* 0x00007300ff0c77ac */ /* 0x000e620008000800 */
[----:B0-----:R-:W-:Y:S01]  /*279e0*/  IADD3 R8, P6, PT, R4, R2, RZ ;  /* 0x0000000204087210 */ /* 0x001fe20007fde0ff */
[----:B------:R-:W-:-:S04]  /*279f0*/  IMAD.X R7, R5, 0x1, R72, P5 ;  /* 0x0000000105077824 */ /* 0x000fc800028e0648 */
[----:B------:R-:W-:Y:S01]  /*27a00*/  IMAD.X R9, R5, 0x1, R71, P6 ;  /* 0x0000000105097824 */ /* 0x000fe200030e0647 */
[----:B------:R0:W-:Y:S01]  /*27a10*/  @P4 STG.E.U8 desc[UR24][R6.64], R14 ;  /* 0x0000000e06004986 */ /* 0x0001e2000c101118 */
[----:B-----5:R-:W-:Y:S01]  /*27a20*/  ISETP.LT.AND P5, PT, R81, UR14, !P2 ;  /* 0x0000000e51007c0c */ /* 0x020fe2000d7a1270 */
[----:B------:R-:W5:Y:S01]  /*27a30*/  LDCU UR14, c[0x0][0x398] ;  /* 0x00007300ff0e77ac */ /* 0x000f620008000800 */
[----:B------:R-:W-:Y:S01]  /*27a40*/  ISETP.LT.AND P2, PT, R93, UR16, !P2 ;  /* 0x000000105d007c0c */ /* 0x000fe2000d741270 */
[----:B------:R1:W-:Y:S01]  /*27a50*/  @P3 STG.E.U8 desc[UR24][R8.64], R15 ;  /* 0x0000000f08003986 */ /* 0x0003e2000c101118 */
[----:B0-----:R-:W-:Y:S01]  /*27a60*/  VIADD R7, R65, 0x18 ;  /* 0x0000001841077836 */ /* 0x001fe20000000000 */
[C---:B------:R-:W-:Y:S01]  /*27a70*/  IADD3 R6, P6, PT, R4.reuse, R68, RZ ;  /* 0x0000004404067210 */ /* 0x040fe20007fde0ff */
[----:B------:R-:W0:Y:S03]  /*27a80*/  LDCU UR16, c[0x0][0x398] ;  /* 0x00007300ff1077ac */ /* 0x000e260008000800 */
[----:B-1----:R-:W-:Y:S01]  /*27a90*/  ISETP.GE.AND P3, PT, R7, UR6, PT ;  /* 0x0000000607007c0c */ /* 0x002fe2000bf66270 */
[----:B------:R-:W-:Y:S01]  /*27aa0*/  IMAD.X R7, R5, 0x1, R3, P6 ;  /* 0x0000000105077824 */ /* 0x000fe200030e0603 */
[----:B------:R-:W-:Y:S01]  /*27ab0*/  IADD3 R8, P6, PT, R4, R70, RZ ;  /* 0x0000004604087210 */ /* 0x000fe20007fde0ff */
[----:B------:R-:W1:Y:S01]  /*27ac0*/  LDCU UR6, c[0x0][0x398] ;  /* 0x00007300ff0677ac */ /* 0x000e620008000800 */
[----:B--2---:R-:W-:-:S03]  /*27ad0*/  ISETP.GE.AND P4, PT, R10, UR4, PT ;  /* 0x000000040a007c0c */ /* 0x004fc6000bf86270 */
[----:B------:R-:W-:Y:S01]  /*27ae0*/  IMAD.X R9, R5, 0x1, R69, P6 ;  /* 0x0000000105097824 */ /* 0x000fe200030e0645 */
[----:B------:R-:W-:Y:S01]  /*27af0*/  PRMT R10, R14, 0x9910, RZ ;  /* 0x000099100e0a7816 */ /* 0x000fe200000000ff */
[----:B------:R-:W-:Y:S01]  /*27b00*/  @P5 STG.E.U8 desc[UR24][R6.64], R11 ;  /* 0x0000000b06005986 */ /* 0x000fe2000c101118 */
[----:B---3--:R-:W-:-:S03]  /*27b10*/  F2FP.SATFINITE.E4M3.F32.PACK_AB_MERGE_C R12, R80, R77, RZ ;  /* 0x0000004d500c723e */ /* 0x008fc600048070ff */
[----:B------:R2:W-:Y:S01]  /*27b20*/  @P2 STG.E.U8 desc[UR24][R8.64], R24 ;  /* 0x0000001808002986 */ /* 0x0005e2000c101118 */
[----:B------:R-:W-:Y:S01]  /*27b30*/  VIADD R4, R4, UR30 ;  /* 0x0000001e04047c36 */ /* 0x000fe20008000000 */
[----:B------:R-:W3:Y:S02]  /*27b40*/  LDCU UR4, c[0x0][0x39c] ;  /* 0x00007380ff0477ac */ /* 0x000ee40008000800 */
[----:B------:R-:W5:Y:S04]  /*27b50*/  LDL.LU R77, [R1+0x160] ;  /* 0x00016000014d7983 */ /* 0x000f680000300800 */
[----:B------:R-:W5:Y:S01]  /*27b60*/  LDL.LU R80, [R1+0x164] ;  /* 0x0001640001507983 */ /* 0x000f620000300800 */
[----:B--2---:R-:W-:Y:S02]  /*27b70*/  SHF.R.S32.HI R8, RZ, 0x8, R10 ;  /* 0x00000008ff087819 */ /* 0x004fe4000001140a */
[----:B------:R-:W-:-:S02]  /*27b80*/  PRMT R10, R15, 0x9910, RZ ;  /* 0x000099100f0a7816 */ /* 0x000fc400000000ff */
[----:B------:R-:W-:Y:S02]  /*27b90*/  F2FP.SATFINITE.E4M3.F32.PACK_AB_MERGE_C R15, R85, R84, RZ ;  /* 0x00000054550f723e */ /* 0x000fe400048070ff */
[----:B------:R-:W2:Y:S04]  /*27ba0*/  LDL.LU R84, [R1+0x60] ;  /* 0x0000600001547983 */ /* 0x000ea80000300800 */
[----:B------:R-:W2:Y:S01]  /*27bb0*/  LDL.LU R85, [R1+0x64] ;  /* 0x0000640001557983 */ /* 0x000ea20000300800 */
[----:B------:R-:W-:Y:S01]  /*27bc0*/  ISETP.LT.AND P5, PT, R66, UR9, !P0 ;  /* 0x0000000942007c0c */ /* 0x000fe2000c7a1270 */
[----:B------:R-:W0:Y:S01]  /*27bd0*/  LDCU UR9, c[0x0][0x398] ;  /* 0x00007300ff0977ac */ /* 0x000e220008000800 */
[----:B------:R-:W-:Y:S02]  /*27be0*/  SHF.R.S32.HI R5, RZ, 0x1f, R4 ;  /* 0x0000001fff057819 */ /* 0x000fe40000011404 */
[----:B------:R-:W-:-:S02]  /*27bf0*/  IADD3 R6, P6, PT, R4, R0, RZ ;  /* 0x0000000004067210 */ /* 0x000fc40007fde0ff */
[----:B-1----:R-:W-:Y:S01]  /*27c00*/  ISETP.LT.AND P2, PT, R67, UR6, !P0 ;  /* 0x0000000643007c0c */ /* 0x002fe2000c741270 */
[----:B------:R-:W1:Y:S02]  /*27c10*/  LDCU UR6, c[0x0][0x398] ;  /* 0x00007300ff0677ac */ /* 0x000e640008000800 */
[----:B------:R-:W-:-:S05]  /*27c20*/  IMAD.X R7, R5, 0x1, R72, P6 ;  /* 0x0000000105077824 */ /* 0x000fca00030e0648 */
[----:B------:R0:W-:Y:S01]  /*27c30*/  @P5 STG.E.U8 desc[UR24][R6.64], R8 ;  /* 0x0000000806005986 */ /* 0x0001e2000c101118 */
[----:B------:R-:W-:Y:S01]  /*27c40*/  ISETP.LT.AND P5, PT, R81, UR10, !P0 ;  /* 0x0000000a51007c0c */ /* 0x000fe2000c7a1270 */
[----:B------:R-:W1:Y:S01]  /*27c50*/  LDCU UR10, c[0x0][0x398] ;  /* 0x00007300ff0a77ac */ /* 0x000e620008000800 */
[----:B------:R-:W-:Y:S02]  /*27c60*/  SHF.R.S32.HI R10, RZ, 0x8, R10 ;  /* 0x00000008ff0a7819 */ /* 0x000fe4000001140a */
[----:B0-----:R-:W-:Y:S01]  /*27c70*/  IADD3 R8, P6, PT, R4, R2, RZ ;  /* 0x0000000204087210 */ /* 0x001fe20007fde0ff */
[----:B------:R-:W-:Y:S01]  /*27c80*/  VIADD R7, R65, 0x19 ;  /* 0x0000001941077836 */ /* 0x000fe20000000000 */
[----:B------:R-:W-:-:S03]  /*27c90*/  PRMT R11, R11, 0x9910, RZ ;  /* 0x000099100b0b7816 */ /* 0x000fc600000000ff */
[----:B------:R-:W-:Y:S01]  /*27ca0*/  IMAD.X R9, R5, 0x1, R71, P6 ;  /* 0x0000000105097824 */ /* 0x000fe200030e0647 */
[----:B------:R-:W-:-:S04]  /*27cb0*/  IADD3 R6, P6, PT, R4, R68, RZ ;  /* 0x0000004404067210 */ /* 0x000fc80007fde0ff */
[----:B------:R0:W-:Y:S01]  /*27cc0*/  @P2 STG.E.U8 desc[UR24][R8.64], R10 ;  /* 0x0000000a08002986 */ /* 0x0001e2000c101118 */
[----:B---3--:R-:W-:Y:S01]  /*27cd0*/  ISETP.GE.AND P2, PT, R7, UR4, PT ;  /* 0x0000000407007c0c */ /* 0x008fe2000bf46270 */
[----:B------:R-:W-:Y:S01]  /*27ce0*/  IMAD.X R7, R5, 0x1, R3, P6 ;  /* 0x0000000105077824 */ /* 0x000fe200030e0603 */
[----:B------:R-:W-:Y:S01]  /*27cf0*/  ISETP.LT.AND P0, PT, R93, UR9, !P0 ;  /* 0x000000095d007c0c */ /* 0x000fe2000c701270 */
[----:B------:R-:W3:Y:S01]  /*27d00*/  LDCU UR9, c[0x0][0x398] ;  /* 0x00007300ff0977ac */ /* 0x000ee20008000800 */
[----:B------:R-:W-:Y:S01]  /*27d10*/  F2FP.SATFINITE.E4M3.F32.PACK_AB_MERGE_C R14, R78, R74, RZ ;  /* 0x0000004a4e0e723e */ /* 0x000fe200048070ff */
[----:B------:R-:W3:Y:S01]  /*27d20*/  LDCU UR4, c[0x0][0x39c] ;  /* 0x00007380ff0477ac */ /* 0x000ee20008000800 */
[----:B0-----:R-:W-:-:S05]  /*27d30*/  SHF.R.S32.HI R8, RZ, 0x8, R11 ;  /* 0x00000008ff087819 */ /* 0x001fca000001140b */
[----:B------:R0:W-:Y:S01]  /*27d40*/  @P5 STG.E.U8 desc[UR24][R6.64], R8 ;  /* 0x0000000806005986 */ /* 0x0001e2000c101118 */
[----:B-1----:R-:W-:Y:S01]  /*27d50*/  ISETP.LT.AND P5, PT, R66, UR6, !P1 ;  /* 0x0000000642007c0c */ /* 0x002fe2000cfa1270 */
[----:B------:R-:W1:Y:S01]  /*27d60*/  LDCU UR6, c[0x0][0x398] ;  /* 0x00007300ff0677ac */ /* 0x000e620008000800 */
[----:B------:R-:W-:Y:S02]  /*27d70*/  PRMT R11, R24, 0x9910, RZ ;  /* 0x00009910180b7816 */ /* 0x000fe400000000ff */
[C---:B0-----:R-:W-:Y:S01]  /*27d80*/  IADD3 R8, P6, PT, R4.reuse, R70, RZ ;  /* 0x0000004604087210 */ /* 0x041fe20007fde0ff */
[----:B------:R-:W-:-:S04]  /*27d90*/  VIADD R4, R4, UR30 ;  /* 0x0000001e04047c36 */ /* 0x000fc80008000000 */
[----:B------:R-:W-:Y:S01]  /*27da0*/  IMAD.X R9, R5, 0x1, R69, P6 ;  /* 0x0000000105097824 */ /* 0x000fe200030e0645 */
[----:B------:R-:W-:Y:S02]  /*27db0*/  SHF.R.S32.HI R10, RZ, 0x1f, R4 ;  /* 0x0000001fff0a7819 */ /* 0x000fe40000011404 */
[----:B------:R-:W-:Y:S02]  /*27dc0*/  IADD3 R6, P6, PT, R4, R0, RZ ;  /* 0x0000000004067210 */ /* 0x000fe40007fde0ff */
[----:B------:R-:W-:-:S03]  /*27dd0*/  SHF.R.S32.HI R11, RZ, 0x8, R11 ;  /* 0x00000008ff0b7819 */ /* 0x000fc6000001140b */
[----:B------:R-:W-:Y:S02]  /*27de0*/  IMAD.X R7, R10, 0x1, R72, P6 ;  /* 0x000000010a077824 */ /* 0x000fe400030e0648 */
[----:B------:R0:W-:Y:S01]  /*27df0*/  @P0 STG.E.U8 desc[UR24][R8.64], R11 ;  /* 0x0000000b08000986 */ /* 0x0001e2000c101118 */
[----:B------:R-:W-:Y:S01]  /*27e00*/  ISETP.LT.AND P0, PT, R67, UR10, !P1 ;  /* 0x0000000a43007c0c */ /* 0x000fe2000cf01270 */
[----:B------:R-:W-:Y:S01]  /*27e10*/  VIADD R5, R65, 0x1a ;  /* 0x0000001a41057836 */ /* 0x000fe20000000000 */
[----:B----4-:R-:W-:Y:S01]  /*27e20*/  F2FP.SATFINITE.E4M3.F32.PACK_AB_MERGE_C R13, R76, R75, RZ ;  /* 0x0000004b4c0d723e */ /* 0x010fe200048070ff */
[----:B------:R4:W-:Y:S01]  /*27e30*/  @P5 STG.E.U8 desc[UR24][R6.64], R14 ;  /* 0x0000000e06005986 */ /* 0x0009e2000c101118 */
[----:B---3--:R-:W-:Y:S01]  /*27e40*/  ISETP.LT.AND P5, PT, R81, UR9, !P1 ;  /* 0x0000000951007c0c */ /* 0x008fe2000cfa1270 */
[----:B------:R-:W3:Y:S01]  /*27e50*/  LDCU UR9, c[0x0][0x398] ;  /* 0x00007300ff0977ac */ /* 0x000ee20008000800 */
[----:B0-----:R-:W-:Y:S01]  /*27e60*/  IADD3 R8, P6, PT, R4, R2, RZ ;  /* 0x0000000204087210 */ /* 0x001fe20007fde0ff */
[----:B------:R-:W0:Y:S01]  /*27e70*/  LDCU UR10, c[0x0][0x398] ;  /* 0x00007300ff0a77ac */ /* 0x000e220008000800 */
[----:B------:R-:W2:Y:S03]  /*27e80*/  LDL.LU R75, [R1+0x268] ;  /* 0x00026800014b7983 */ /* 0x000ea60000300800 */
[----:B------:R-:W-:Y:S01]  /*27e90*/  IMAD.X R9, R10, 0x1, R71, P6 ;  /* 0x000000010a097824 */ /* 0x000fe200030e0647 */
[----:B----4-:R-:W-:Y:S01]  /*27ea0*/  IADD3 R6, P6, PT, R4, R68, RZ ;  /* 0x0000004404067210 */ /* 0x010fe20007fde0ff */
[----:B------:R-:W4:Y:S04]  /*27eb0*/  LDL.LU R76, [R1+0x26c] ;  /* 0x00026c00014c7983 */ /* 0x000f280000300800 */
[----:B------:R-:W-:Y:S01]  /*27ec0*/  IMAD.X R7, R10, 0x1, R3, P6 ;  /* 0x000000010a077824 */ /* 0x000fe200030e0603 */
[----:B------:R0:W-:Y:S01]  /*27ed0*/  @P0 STG.E.U8 desc[UR24][R8.64], R13 ;  /* 0x0000000d08000986 */ /* 0x0001e2000c101118 */
[----:B------:R-:W-:Y:S01]  /*27ee0*/  ISETP.GE.AND P0, PT, R5, UR4, PT ;  /* 0x0000000405007c0c */ /* 0x000fe2000bf06270 */
[----:B------:R-:W0:Y:S01]  /*27ef0*/  LDCU UR4, c[0x0][0x398] ;  /* 0x00007300ff0477ac */ /* 0x000e220008000800 */
[----:B------:R-:W-:Y:S01]  /*27f00*/  VIADD R5, R4, UR30 ;  /* 0x0000001e04057c36 */ /* 0x000fe20008000000 */
[----:B------:R0:W-:Y:S01]  /*27f10*/  @P5 STG.E.U8 desc[UR24][R6.64], R12 ;  /* 0x0000000c06005986 */ /* 0x0001e2000c101118 */
[----:B-1----:R-:W-:Y:S01]  /*27f20*/  ISETP.LT.AND P1, PT, R93, UR6, !P1 ;  /* 0x000000065d007c0c */ /* 0x002fe2000cf21270 */
[----:B------:R-:W1:Y:S01]  /*27f30*/  LDCU UR6, c[0x0][0x398] ;  /* 0x00007300ff0677ac */ /* 0x000e620008000800 */
[----:B---3--:R-:W-:-:S02]  /*27f40*/  ISETP.LT.AND P5, PT, R66, UR9, !P4 ;  /* 0x0000000942007c0c */ /* 0x008fc4000e7a1270 */
[----:B0-----:R-:W-:Y:S01]  /*27f50*/  IADD3 R8, P6, PT, R4, R70, RZ ;  /* 0x0000004604087210 */ /* 0x001fe20007fde0ff */
[----:B------:R-:W0:Y:S01]  /*27f60*/  LDCU UR9, c[0x0][0x398] ;  /* 0x00007300ff0977ac */ /* 0x000e220008000800 */
[----:B------:R-:W-:-:S03]  /*27f70*/  SHF.R.S32.HI R11, RZ, 0x1f, R5 ;  /* 0x0000001fff0b7819 */ /* 0x000fc60000011405 */
[----:B------:R-:W-:Y:S01]  /*27f80*/  IMAD.X R9, R10, 0x1, R69, P6 ;  /* 0x000000010a097824 */ /* 0x000fe200030e0645 */
[----:B------:R-:W-:Y:S02]  /*27f90*/  IADD3 R6, P6, PT, R5, R0, RZ ;  /* 0x0000000005067210 */ /* 0x000fe40007fde0ff */
[----:B------:R-:W-:-:S03]  /*27fa0*/  PRMT R4, R14, 0x9910, RZ ;  /* 0x000099100e047816 */ /* 0x000fc600000000ff */
[----:B------:R-:W-:Y:S01]  /*27fb0*/  IMAD.X R7, R11, 0x1, R72, P6 ;  /* 0x000000010b077824 */ /* 0x000fe200030e0648 */
[----:B------:R-:W-:Y:S01]  /*27fc0*/  SHF.R.S32.HI R4, RZ, 0x8, R4 ;  /* 0x00000008ff047819 */ /* 0x000fe20000011404 */
[----:B------:R3:W-:Y:S04]  /*27fd0*/  @P1 STG.E.U8 desc[UR24][R8.64], R26 ;  /* 0x0000001a08001986 */ /* 0x0007e8000c101118 */
[----:B------:R0:W-:Y:S01]  /*27fe0*/  @P5 STG.E.U8 desc[UR24][R6.64], R4 ;  /* 0x0000000406005986 */ /* 0x0001e2000c101118 */
[----:B------:R-:W-:Y:S01]  /*27ff0*/  ISETP.LT.AND P5, PT, R67, UR4, !P4 ;  /* 0x0000000443007c0c */ /* 0x000fe2000e7a1270 */
[----:B------:R-:W0:Y:S01]  /*28000*/  LDCU UR4, c[0x0][0x39c] ;  /* 0x00007380ff0477ac */ /* 0x000e220008000800 */
[----:B------:R-:W-:Y:S02]  /*28010*/  PRMT R10, R13, 0x9910, RZ ;  /* 0x000099100d0a7816 */ /* 0x000fe400000000ff */
[----:B---3--:R-:W-:-:S02]  /*28020*/  IADD3 R8, P6, PT, R5, R2, RZ ;  /* 0x0000000205087210 */ /* 0x008fc40007fde0ff */
[----:B------:R-:W-:-:S03]  /*28030*/  SHF.R.S32.HI R10, RZ, 0x8, R10 ;  /* 0x00000008ff0a7819 */ /* 0x000fc6000001140a */
[----:B------:R-:W-:Y:S01]  /*28040*/  IMAD.X R9, R11, 0x1, R71, P6 ;  /* 0x000000010b097824 */ /* 0x000fe200030e0647 */
[----:B------:R-:W-:Y:S01]  /*28050*/  ISETP.LT.AND P1, PT, R81, UR10, !P4 ;  /* 0x0000000a51007c0c */ /* 0x000fe2000e721270 */
[----:B------:R-:W3:Y:S01]  /*28060*/  LDCU UR10, c[0x0][0x398] ;  /* 0x00007300ff0a77ac */ /* 0x000ee20008000800 */
[----:B-1----:R-:W-:Y:S02]  /*28070*/  ISETP.LT.AND P4, PT, R93, UR6, !P4 ;  /* 0x000000065d007c0c */ /* 0x002fe4000e781270 */
[----:B0-----:R-:W-:Y:S01]  /*28080*/  IADD3 R6, P6, PT, R5, R68, RZ ;  /* 0x0000004405067210 */ /* 0x001fe20007fde0ff */
[----:B------:R0:W-:Y:S01]  /*28090*/  @P5 STG.E.U8 desc[UR24][R8.64], R10 ;  /* 0x0000000a08005986 */ /* 0x0001e2000c101118 */
[----:B------:R-:W-:Y:S02]  /*280a0*/  PRMT R4, R12, 0x9910, RZ ;  /* 0x000099100c047816 */ /* 0x000fe400000000ff */
[----:B------:R-:W-:Y:S01]  /*280b0*/  PRMT R13, R26, 0x9910, RZ ;  /* 0x000099101a0d7816 */ /* 0x000fe200000000ff */
[----:B------:R-:W-:Y:S01]  /*280c0*/  IMAD.X R7, R11, 0x1, R3, P6 ;  /* 0x000000010b077824 */ /* 0x000fe200030e0603 */
[----:B------:R-:W-:Y:S01]  /*280d0*/  SHF.R.S32.HI R4, RZ, 0x8, R4 ;  /* 0x00000008ff047819 */ /* 0x000fe20000011404 */
[----:B------:R-:W-:Y:S01]  /*280e0*/  VIADD R12, R65, 0x1b ;  /* 0x0000001b410c7836 */ /* 0x000fe20000000000 */
[----:B------:R-:W-:Y:S01]  /*280f0*/  SHF.R.S32.HI R13, RZ, 0x8, R13 ;  /* 0x00000008ff0d7819 */ /* 0x000fe2000001140d */
[----:B------:R-:W1:Y:S01]  /*28100*/  LDCU UR6, c[0x0][0x39c] ;  /* 0x00007380ff0677ac */ /* 0x000e620008000800 */
[----:B0-----:R-:W-:Y:S01]  /*28110*/  IADD3 R10, P5, PT, R5, R70, RZ ;  /* 0x00000046050a7210 */ /* 0x001fe20007fbe0ff */
[----:B------:R0:W-:Y:S04]  /*28120*/  @P1 STG.E.U8 desc[UR24][R6.64], R4 ;  /* 0x0000000406001986 */ /* 0x0001e8000c101118 */
[----:B------:R-:W-:-:S05]  /*28130*/  IMAD.X R11, R11, 0x1, R69, P5 ;  /* 0x000000010b0b7824 */ /* 0x000fca00028e0645 */
[----:B------:R-:W-:Y:S01]  /*28140*/  @P4 STG.E.U8 desc[UR24][R10.64], R13 ;  /* 0x0000000d0a004986 */ /* 0x000fe2000c101118 */
[----:B------:R-:W-:Y:S01]  /*28150*/  ISETP.GE.AND P4, PT, R12, UR4, PT ;  /* 0x000000040c007c0c */ /* 0x000fe2000bf86270 */
[----:B------:R-:W0:Y:S01]  /*28160*/  LDCU UR4, c[0x0][0x398] ;  /* 0x00007300ff0477ac */ /* 0x000e220008000800 */
[----:B-----5:R-:W-:Y:S02]  /*28170*/  F2FP.SATFINITE.E4M3.F32.PACK_AB_MERGE_C R14, R80, R77, RZ ;  /* 0x0000004d500e723e */ /* 0x020fe400048070ff */
[----:B------:R-:W5:Y:S04]  /*28180*/  LDL.LU R77, [R1+0x168] ;  /* 0x00016800014d7983 */ /* 0x000f680000300800 */
[----:B------:R-:W5:Y:S01]  /*28190*/  LDL.LU R80, [R1+0x16c] ;  /* 0x00016c0001507983 */ /* 0x000f620000300800 */
[----:B--2---:R-:W-:-:S03]  /*281a0*/  F2FP.SATFINITE.E4M3.F32.PACK_AB_MERGE_C R12, R85, R84, RZ ;  /* 0x00000054550c723e */ /* 0x004fc600048070ff */
[----:B------:R-:W2:Y:S04]  /*281b0*/  LDL.LU R84, [R1+0x68] ;  /* 0x0000680001547983 */ /* 0x000ea80000300800 */
[----:B------:R-:W2:Y:S01]  /*281c0*/  LDL.LU R85, [R1+0x6c] ;  /* 0x00006c0001557983 */ /* 0x000ea20000300800 */
[----:B0-----:R-:W-:Y:S01]  /*281d0*/  VIADD R4, R5, UR30 ;  /* 0x0000001e05047c36 */ /* 0x001fe20008000000 */
[----:B------:R-:W-:Y:S01]  /*281e0*/  ISETP.LT.AND P1, PT, R66, UR9, !P3 ;  /* 0x0000000942007c0c */ /* 0x000fe2000df21270 */
[----:B------:R-:W0:Y:S03]  /*281f0*/  LDCU UR9, c[0x0][0x398] ;  /* 0x00007300ff0977ac */ /* 0x000e260008000800 */
[----:B------:R-:W-:-:S02]  /*28200*/  SHF.R.S32.HI R5, RZ, 0x1f, R4 ;  /* 0x0000001fff057819 */ /* 0x000fc40000011404 */
[C---:B------:R-:W-:Y:S02]  /*28210*/  IADD3 R8, P6, PT, R4.reuse, R0, RZ ;  /* 0x0000000004087210 */ /* 0x040fe40007fde0ff */
[----:B------:R-:W-:Y:S01]  /*28220*/  ISETP.LT.AND P5, PT, R67, UR12, !P3 ;  /* 0x0000000c43007c0c */ /* 0x000fe2000dfa1270 */
[----:B------:R-:W0:Y:S02]  /*28230*/  LDCU UR12, c[0x0][0x398] ;  /* 0x00007300ff0c77ac */ /* 0x000e240008000800 */
[----:B------:R-:W-:Y:S01]  /*28240*/  IMAD.X R9, R5, 0x1, R72, P6 ;  /* 0x0000000105097824 */ /* 0x000fe200030e0648 */
[----:B------:R-:W-:-:S05]  /*28250*/  IADD3 R6, P6, PT, R4, R2, RZ ;  /* 0x0000000204067210 */ /* 0x000fca0007fde0ff */
[----:B------:R-:W-:Y:S01]  /*28260*/  IMAD.X R7, R5, 0x1, R71, P6 ;  /* 0x0000000105077824 */ /* 0x000fe200030e0647 */
[----:B------:R0:W-:Y:S01]  /*28270*/  @P1 STG.E.U8 desc[UR24][R8.64], R15 ;  /* 0x0000000f08001986 */ /* 0x0001e2000c101118 */
[----:B---3--:R-:W-:Y:S01]  /*28280*/  ISETP.LT.AND P1, PT, R81, UR10, !P3 ;  /* 0x0000000a51007c0c */ /* 0x008fe2000df21270 */
[----:B------:R-:W3:Y:S01]  /*28290*/  LDCU UR10, c[0x0][0x398] ;  /* 0x00007300ff0a77ac */ /* 0x000ee20008000800 */
[----:B------:R-:W-:Y:S01]  /*282a0*/  ISETP.LT.AND P3, PT, R93, UR14, !P3 ;  /* 0x0000000e5d007c0c */ /* 0x000fe2000df61270 */
[----:B------:R1:W-:Y:S01]  /*282b0*/  @P5 STG.E.U8 desc[UR24][R6.64], R14 ;  /* 0x0000000e06005986 */ /* 0x0003e2000c101118 */
[----:B------:R-:W-:Y:S01]  /*282c0*/  F2FP.SATFINITE.E4M3.F32.PACK_AB_MERGE_C R28, R29, R28, RZ ;  /* 0x0000001c1d1c723e */ /* 0x000fe200048070ff */
[----:B------:R-:W2:Y:S01]  /*282d0*/  LDCU UR14, c[0x0][0x398] ;  /* 0x00007300ff0e77ac */ /* 0x000ea20008000800 */
[C---:B0-----:R-:W-:Y:S01]  /*282e0*/  IADD3 R8, P5, PT, R4.reuse, R68, RZ ;  /* 0x0000004404087210 */ /* 0x041fe20007fbe0ff */
[----:B-1----:R-:W-:Y:S01]  /*282f0*/  VIADD R7, R65, 0x1c ;  /* 0x0000001c41077836 */ /* 0x002fe20000000000 */
[----:B------:R-:W-:-:S03]  /*28300*/  IADD3 R6, P6, PT, R4, R70, RZ ;  /* 0x0000004604067210 */ /* 0x000fc60007fde0ff */
[----:B------:R-:W-:Y:S02]  /*28310*/  IMAD.X R9, R5, 0x1, R3, P5 ;  /* 0x0000000105097824 */ /* 0x000fe400028e0603 */
[----:B------:R-:W-:Y:S01]  /*28320*/  VIADD R4, R4, UR30 ;  /* 0x0000001e04047c36 */ /* 0x000fe20008000000 */
[----:B------:R-:W-:Y:S01]  /*28330*/  ISETP.GE.AND P5, PT, R7, UR6, PT ;  /* 0x0000000607007c0c */ /* 0x000fe2000bfa6270 */
[----:B------:R-:W-:Y:S01]  /*28340*/  IMAD.X R7, R5, 0x1, R69, P6 ;  /* 0x0000000105077824 */ /* 0x000fe200030e0645 */
[----:B------:R0:W-:Y:S01]  /*28350*/  @P1 STG.E.U8 desc[UR24][R8.64], R12 ;  /* 0x0000000c08001986 */ /* 0x0001e2000c101118 */
[----:B------:R-:W1:Y:S01]  /*28360*/  LDCU UR6, c[0x0][0x398] ;  /* 0x00007300ff0677ac */ /* 0x000e620008000800 */
[----:B------:R-:W-:Y:S02]  /*28370*/  SHF.R.S32.HI R5, RZ, 0x1f, R4 ;  /* 0x0000001fff057819 */ /* 0x000fe40000011404 */
[----:B------:R3:W-:Y:S01]  /*28380*/  @P3 STG.E.U8 desc[UR24][R6.64], R28 ;  /* 0x0000001c06003986 */ /* 0x0007e2000c101118 */
[----:B------:R-:W-:Y:S01]  /*28390*/  ISETP.LT.AND P3, PT, R66, UR4, !P2 ;  /* 0x0000000442007c0c */ /* 0x000fe2000d761270 */
[----:B------:R-:W1:Y:S01]  /*283a0*/  LDCU UR4, c[0x0][0x39c] ;  /* 0x00007380ff0477ac */ /* 0x000e620008000800 */
[----:B------:R-:W-:-:S02]  /*283b0*/  ISETP.LT.AND P1, PT, R67, UR9, !P2 ;  /* 0x0000000943007c0c */ /* 0x000fc4000d721270 */
[----:B------:R-:W-:Y:S01]  /*283c0*/  PRMT R11, R15, 0x9910, RZ ;  /* 0x000099100f0b7816 */ /* 0x000fe200000000ff */
[----:B------:R-:W1:Y:S01]  /*283d0*/  LDCU UR9, c[0x0][0x398] ;  /* 0x00007300ff0977ac */ /* 0x000e620008000800 */
[----:B0-----:R-:W-:Y:S02]  /*283e0*/  IADD3 R8, P6, PT, R4, R0, RZ ;  /* 0x0000000004087210 */ /* 0x001fe40007fde0ff */
[----:B------:R-:W-:-:S03]  /*283f0*/  PRMT R10, R14, 0x9910, RZ ;  /* 0x000099100e0a7816 */ /* 0x000fc600000000ff */
[C---:B------:R-:W-:Y:S01]  /*28400*/  IMAD.X R9, R5.reuse, 0x1, R72, P6 ;  /* 0x0000000105097824 */ /* 0x040fe200030e0648 */
[----:B---3--:R-:W-:Y:S02]  /*28410*/  IADD3 R6, P6, PT, R4, R2, RZ ;  /* 0x0000000204067210 */ /* 0x008fe40007fde0ff */
[----:B------:R-:W-:Y:S02]  /*28420*/  SHF.R.S32.HI R11, RZ, 0x8, R11 ;  /* 0x00000008ff0b7819 */ /* 0x000fe4000001140b */
[----:B------:R-:W-:Y:S01]  /*28430*/  SHF.R.S32.HI R10, RZ, 0x8, R10 ;  /* 0x00000008ff0a7819 */ /* 0x000fe2000001140a */
[----:B------:R-:W-:Y:S02]  /*28440*/  IMAD.X R7, R5, 0x1, R71, P6 ;  /* 0x0000000105077824 */ /* 0x000fe400030e0647 */
[----:B------:R-:W-:Y:S04]  /*28450*/  @P3 STG.E.U8 desc[UR24][R8.64], R11 ;  /* 0x0000000b08003986 */ /* 0x000fe8000c101118 */
[----:B------:R0:W-:Y:S01]  /*28460*/  @P1 STG.E.U8 desc[UR24][R6.64], R10 ;  /* 0x0000000a06001986 */ /* 0x0001e2000c101118 */
[----:B-1----:R-:W-:Y:S01]  /*28470*/  ISETP.LT.AND P1, PT, R81, UR6, !P2 ;  /* 0x0000000651007c0c */ /* 0x002fe2000d721270 */
[----:B------:R-:W1:Y:S01]  /*28480*/  LDCU UR6, c[0x0][0x39c] ;  /* 0x00007380ff0677ac */ /* 0x000e620008000800 */
[----:B------:R-:W-:-:S02]  /*28490*/  ISETP.LT.AND P2, PT, R93, UR10, !P2 ;  /* 0x0000000a5d007c0c */ /* 0x000fc4000d741270 */
[----:B------:R-:W-:Y:S01]  /*284a0*/  PRMT R13, R12, 0x9910, RZ ;  /* 0x000099100c0d7816 */ /* 0x000fe200000000ff */
[----:B------:R-:W3:Y:S01]  /*284b0*/  LDCU UR10, c[0x0][0x398] ;  /* 0x00007300ff0a77ac */ /* 0x000ee20008000800 */
[----:B0-----:R-:W-:Y:S02]  /*284c0*/  IADD3 R10, P6, PT, R4, R68, RZ ;  /* 0x00000044040a7210 */ /* 0x001fe40007fde0ff */
[----:B------:R-:W-:-:S03]  /*284d0*/  PRMT R12, R28, 0x9910, RZ ;  /* 0x000099101c0c7816 */ /* 0x000fc600000000ff */
[C---:B------:R-:W-:Y:S01]  /*284e0*/  IMAD.X R11, R5.reuse, 0x1, R3, P6 ;  /* 0x00000001050b7824 */ /* 0x040fe200030e0603 */
[----:B------:R-:W-:Y:S02]  /*284f0*/  IADD3 R8, P6, PT, R4, R70, RZ ;  /* 0x0000004604087210 */ /* 0x000fe40007fde0ff */
[----:B------:R-:W-:Y:S02]  /*28500*/  SHF.R.S32.HI R13, RZ, 0x8, R13 ;  /* 0x00000008ff0d7819 */ /* 0x000fe4000001140d */
[----:B------:R-:W-:Y:S01]  /*28510*/  SHF.R.S32.HI R12, RZ, 0x8, R12 ;  /* 0x00000008ff0c7819 */ /* 0x000fe2000001140c */
[----:B------:R-:W-:Y:S01]  /*28520*/  IMAD.X R9, R5, 0x1, R69, P6 ;  /* 0x0000000105097824 */ /* 0x000fe200030e0645 */
[----:B----4-:R-:W-:Y:S01]  /*28530*/  F2FP.SATFINITE.E4M3.F32.PACK_AB_MERGE_C R14, R76, R75, RZ ;  /* 0x0000004b4c0e723e */ /* 0x010fe200048070ff */
[----:B------:R-:W-:Y:S04]  /*28540*/  @P1 STG.E.U8 desc[UR24][R10.64], R13 ;  /* 0x0000000d0a001986 */ /* 0x000fe8000c101118 */
[----:B------:R5:W-:Y:S04]  /*28550*/  @P2 STG.E.U8 desc[UR24][R8.64], R12 ;  /* 0x0000000c08002986 */ /* 0x000be8000c101118 */
[----:B------:R-:W4:Y:S04]  /*28560*/  LDL.LU R75, [R1+0x270] ;  /* 0x00027000014b7983 */ /* 0x000f280000300800 */
[----:B------:R-:W4:Y:S01]  /*28570*/  LDL.LU R76, [R1+0x274] ;  /* 0x00027400014c7983 */ /* 0x000f220000300800 */
[----:B-----5:R-:W-:-:S03]  /*28580*/  F2FP.SATFINITE.E4M3.F32.PACK_AB_MERGE_C R12, R80, R77, RZ ;  /* 0x0000004d500c723e */ /* 0x020fc600048070ff */
[----:B------:R-:W5:Y:S04]  /*28590*/  LDL.LU R77, [R1+0x170] ;  /* 0x00017000014d7983 */ /* 0x000f680000300800 */
[----:B------:R-:W5:Y:S01]  /*285a0*/  LDL.LU R80, [R1+0x174] ;  /* 0x0001740001507983 */ /* 0x000f620000300800 */
[----:B--2---:R-:W-:-:S03]  /*285b0*/  F2FP.SATFINITE.E4M3.F32.PACK_AB_MERGE_C R11, R85, R84, RZ ;  /* 0x00000054550b723e */ /* 0x004fc600048070ff */
[----:B------:R-:W2:Y:S04]  /*285c0*/  LDL.LU R84, [R1+0x70] ;  /* 0x0000700001547983 */ /* 0x000ea80000300800 */
[----:B------:R-:W2:Y:S01]  /*285d0*/  LDL.LU R85, [R1+0x74] ;  /* 0x0000740001557983 */ /* 0x000ea20000300800 */
[----:B------:R-:W-:Y:S01]  /*285e0*/  VIADD R6, R4, UR30 ;  /* 0x0000001e04067c36 */ /* 0x000fe20008000000 */
[----:B------:R-:W-:Y:S01]  /*285f0*/  ISETP.LT.AND P3, PT, R66, UR12, !P0 ;  /* 0x0000000c42007c0c */ /* 0x000fe2000c761270 */
[----:B------:R-:W-:Y:S01]  /*28600*/  VIADD R10, R65, 0x1e ;  /* 0x0000001e410a7836 */ /* 0x000fe20000000000 */
[----:B------:R-:W-:Y:S01]  /*28610*/  ISETP.LT.AND P2, PT, R81, UR14, !P0 ;  /* 0x0000000e51007c0c */ /* 0x000fe2000c741270 */
[----:B------:R-:W2:Y:S01]  /*28620*/  LDL.LU R73, [R1+0x278] ;  /* 0x0002780001497983 */ /* 0x000ea20000300800 */
[----:B------:R-:W-:Y:S01]  /*28630*/  SHF.R.S32.HI R7, RZ, 0x1f, R6 ;  /* 0x0000001fff077819 */ /* 0x000fe20000011406 */
[----:B------:R-:W0:Y:S01]  /*28640*/  LDCU UR12, c[0x0][0x398] ;  /* 0x00007300ff0c77ac */ /* 0x000e220008000800 */
[C---:B------:R-:W-:Y:S01]  /*28650*/  IADD3 R4, P6, PT, R6.reuse, R0, RZ ;  /* 0x0000000006047210 */ /* 0x040fe20007fde0ff */
[----:B------:R-:W2:Y:S01]  /*28660*/  LDL.LU R16, [R1+0x27c] ;  /* 0x00027c0001107983 */ /* 0x000ea20000300800 */
[----:B------:R-:W-:Y:S01]  /*28670*/  F2FP.SATFINITE.E4M3.F32.PACK_AB_MERGE_C R30, R31, R30, RZ ;  /* 0x0000001e1f1e723e */ /* 0x000fe200048070ff */
[----:B------:R-:W0:Y:S02]  /*28680*/  LDCU UR14, c[0x0][0x398] ;  /* 0x00007300ff0e77ac */ /* 0x000e240008000800 */
[----:B------:R-:W-:Y:S01]  /*28690*/  IMAD.X R5, R7, 0x1, R72, P6 ;  /* 0x0000000107057824 */ /* 0x000fe200030e0648 */
[----:B------:R-:W-:Y:S01]  /*286a0*/  IADD3 R8, P6, PT, R6, R2, RZ ;  /* 0x0000000206087210 */ /* 0x000fe20007fde0ff */
[----:B------:R-:W2:Y:S04]  /*286b0*/  LDL.LU R74, [R1+0x178] ;  /* 0x00017800014a7983 */ /* 0x000ea80000300800 */
[----:B------:R0:W-:Y:S01]  /*286c0*/  @P3 STG.E.U8 desc[UR24][R4.64], R14 ;  /* 0x0000000e04003986 */ /* 0x0001e2000c101118 */
[----:B------:R-:W-:Y:S01]  /*286d0*/  ISETP.LT.AND P3, PT, R67, UR9, !P0 ;  /* 0x0000000943007c0c */ /* 0x000fe2000c761270 */
[----:B------:R-:W1:Y:S01]  /*286e0*/  LDCU UR9, c[0x0][0x398] ;  /* 0x00007300ff0977ac */ /* 0x000e620008000800 */
[----:B------:R-:W-:Y:S01]  /*286f0*/  IMAD.X R9, R7, 0x1, R71, P6 ;  /* 0x0000000107097824 */ /* 0x000fe200030e0647 */
[----:B------:R-:W2:Y:S01]  /*28700*/  LDL.LU R78, [R1+0x17c] ;  /* 0x00017c00014e7983 */ /* 0x000ea20000300800 */
[----:B0-----:R-:W-:-:S05]  /*28710*/  VIADD R4, R65, 0x1d ;  /* 0x0000001d41047836 */ /* 0x001fca0000000000 */
[----:B------:R-:W-:-:S04]  /*28720*/  ISETP.GE.AND P1, PT, R4, UR4, PT ;  /* 0x0000000404007c0c */ /* 0x000fc8000bf26270 */
[----:B------:R0:W-:Y:S01]  /*28730*/  @P3 STG.E.U8 desc[UR24][R8.64], R12 ;  /* 0x0000000c08003986 */ /* 0x0001e2000c101118 */
[C---:B------:R-:W-:Y:S01]  /*28740*/  IADD3 R4, P6, PT, R6.reuse, R68, RZ ;  /* 0x0000004406047210 */ /* 0x040fe20007fde0ff */
[----:B------:R-:W2:Y:S04]  /*28750*/  LDCU UR4, c[0x0][0x398] ;  /* 0x00007300ff0477ac */ /* 0x000ea80008000800 */
[----:B------:R-:W-:Y:S01]  /*28760*/  IMAD.X R5, R7, 0x1, R3, P6 ;  /* 0x0000000107057824 */ /* 0x000fe200030e0603 */
[----:B-1----:R-:W-:Y:S01]  /*28770*/  ISETP.LT.AND P0, PT, R93, UR9, !P0 ;  /* 0x000000095d007c0c */ /* 0x002fe2000c701270 */
[----:B------:R-:W1:Y:S03]  /*28780*/  LDCU UR9, c[0x0][0x398] ;  /* 0x00007300ff0977ac */ /* 0x000e660008000800 */
[----:B------:R1:W-:Y:S01]  /*28790*/  @P2 STG.E.U8 desc[UR24][R4.64], R11 ;  /* 0x0000000b04002986 */ /* 0x0003e2000c101118 */
[----:B0-----:R-:W-:-:S02]  /*287a0*/  IADD3 R8, P6, PT, R6, R70, RZ ;  /* 0x0000004606087210 */ /* 0x001fc40007fde0ff */
[----:B---3--:R-:W-:Y:S01]  /*287b0*/  ISETP.LT.AND P2, PT, R66, UR10, !P4 ;  /* 0x0000000a42007c0c */ /* 0x008fe2000e741270 */
[----:B------:R-:W0:Y:S01]  /*287c0*/  LDCU UR10, c[0x0][0x398] ;  /* 0x00007300ff0a77ac */ /* 0x000e220008000800 */
[----:B------:R-:W-:Y:S01]  /*287d0*/  ISETP.GE.AND P3, PT, R10, UR6, PT ;  /* 0x000000060a007c0c */ /* 0x000fe2000bf66270 */
[----:B------:R-:W-:Y:S01]  /*287e0*/  IMAD.X R9, R7, 0x1, R69, P6 ;  /* 0x0000000107097824 */ /* 0x000fe200030e0645 */
[----:B------:R-:W-:Y:S01]  /*287f0*/  PRMT R12, R12, 0x9910, RZ ;  /* 0x000099100c0c7816 */ /* 0x000fe200000000ff */
[----:B------:R-:W3:Y:S01]  /*28800*/  LDCU UR6, c[0x0][0x398] ;  /* 0x00007300ff0677ac */ /* 0x000ee20008000800 */
[----:B-1----:R-:W-:Y:S01]  /*28810*/  VIADD R5, R6, UR30 ;  /* 0x0000001e06057c36 */ /* 0x002fe20008000000 */
[----:B------:R-:W-:-:S04]  /*28820*/  PRMT R4, R14, 0x9910, RZ ;  /* 0x000099100e047816 */ /* 0x000fc800000000ff */
[----:B------:R-:W-:Y:S02]  /*28830*/  SHF.R.S32.HI R10, RZ, 0x1f, R5 ;  /* 0x0000001fff0a7819 */ /* 0x000fe40000011405 */
[----:B------:R-:W-:Y:S02]  /*28840*/  IADD3 R6, P6, PT, R5, R0, RZ ;  /* 0x0000000005067210 */ /* 0x000fe40007fde0ff */
[----:B------:R-:W-:-:S03]  /*28850*/  SHF.R.S32.HI R4, RZ, 0x8, R4 ;  /* 0x00000008ff047819 */ /* 0x000fc60000011404 */
[----:B------:R-:W-:Y:S01]  /*28860*/  IMAD.X R7, R10, 0x1, R72, P6 ;  /* 0x000000010a077824 */ /* 0x000fe200030e0648 */
[----:B------:R-:W-:Y:S04]  /*28870*/  @P0 STG.E.U8 desc[UR24][R8.64], R30 ;  /* 0x0000001e08000986 */ /* 0x000fe8000c101118 */
[----:B------:R1:W-:Y:S02]  /*28880*/  @P2 STG.E.U8 desc[UR24][R6.64], R4 ;  /* 0x0000000406002986 */ /* 0x0003e4000c101118 */
[----:B-1----:R-:W-:Y:S01]  /*28890*/  PRMT R4, R11, 0x9910, RZ ;  /* 0x000099100b047816 */ /* 0x002fe200000000ff */
[----:B------:R-:W-:Y:S01]  /*288a0*/  IMAD.MOV.U32 R11, RZ, RZ, R12 ;  /* 0x000000ffff0b7224 */ /* 0x000fe200078e000c */
[----:B----4-:R-:W-:Y:S02]  /*288b0*/  F2FP.SATFINITE.E4M3.F32.PACK_AB_MERGE_C R13, R76, R75, RZ ;  /* 0x0000004b4c0d723e */ /* 0x010fe400048070ff */
        /* <DEDUP_REMOVED lines=8> */
[----:B------:R-:W-:Y:S02]  /*28940*/  IADD3 R8, P6, PT, R5, R2, RZ ;  /* 0x0000000205087210 */ /* 0x000fe40007fde0ff */
[----:B------:R-:W-:Y:S01]  /*28950*/  ISETP.LT.AND P2, PT, R67, UR4, !P4 ;  /* 0x0000000443007c0c */ /* 0x000fe2000e741270 */
[----:B------:R-:W1:Y:S01]  /*28960*/  LDCU UR4, c[0x0][0x39c] ;  /* 0x00007380ff0477ac */ /* 0x000e620008000800 */
[----:B---3--:R-:W-:Y:S01]  /*28970*/  ISETP.LT.AND P0, PT, R81, UR6, !P4 ;  /* 0x0000000651007c0c */ /* 0x008fe2000e701270 */
[----:B------:R-:W-:Y:S01]  /*28980*/  IMAD.X R9, R10, 0x1, R71, P6 ;  /* 0x000000010a097824 */ /* 0x000fe200030e0647 */
[----:B------:R-:W-:Y:S01]  /*28990*/  IADD3 R6, P6, PT, R5, R68, RZ ;  /* 0x0000004405067210 */ /* 0x000fe20007fde0ff */
[----:B------:R-:W3:Y:S01]  /*289a0*/  LDCU UR6, c[0x0][0x398] ;  /* 0x00007300ff0677ac */ /* 0x000ee20008000800 */
[----:B------:R-:W-:-:S02]  /*289b0*/  SHF.R.S32.HI R11, RZ, 0x8, R11 ;  /* 0x00000008ff0b7819 */ /* 0x000fc4000001140b */
[----:B------:R-:W-:Y:S01]  /*289c0*/  SHF.R.S32.HI R4, RZ, 0x8, R4 ;  /* 0x00000008ff047819 */ /* 0x000fe20000011404 */
[----:B------:R-:W-:-:S04]  /*289d0*/  IMAD.X R7, R10, 0x1, R3, P6 ;  /* 0x000000010a077824 */ /* 0x000fc800030e0603 */
[----:B------:R1:W-:Y:S04]  /*289e0*/  @P2 STG.E.U8 desc[UR24][R8.64], R11 ;  /* 0x0000000b08002986 */ /* 0x0003e8000c101118 */
[----:B------:R3:W-:Y:S01]  /*289f0*/  @P0 STG.E.U8 desc[UR24][R6.64], R4 ;  /* 0x0000000406000986 */ /* 0x0007e2000c101118 */
[----:B------:R-:W-:Y:S01]  /*28a00*/  ISETP.LT.AND P0, PT, R93, UR9, !P4 ;  /* 0x000000095d007c0c */ /* 0x000fe2000e701270 */
[----:B------:R-:W3:Y:S01]  /*28a10*/  LDCU UR9, c[0x0][0x398] ;  /* 0x00007300ff0977ac */ /* 0x000ee20008000800 */
[----:B0-----:R-:W-:Y:S01]  /*28a20*/  ISETP.LT.AND P2, PT, R66, UR10, !P5 ;  /* 0x0000000a42007c0c */ /* 0x001fe2000ef41270 */
[----:B------:R-:W0:Y:S01]  /*28a30*/  LDCU UR10, c[0x0][0x398] ;  /* 0x00007300ff0a77ac */ /* 0x000e220008000800 */
[C---:B-1----:R-:W-:Y:S02]  /*28a40*/  IADD3 R8, P4, PT, R5.reuse, R70, RZ ;  /* 0x0000004605087210 */ /* 0x042fe40007f9e0ff */
[----:B------:R-:W-:Y:S01]  /*28a50*/  PRMT R11, R30, 0x9910, RZ ;  /* 0x000099101e0b7816 */ /* 0x000fe200000000ff */
[----:B---3--:R-:W-:-:S02]  /*28a60*/  VIADD R4, R5, UR30 ;  /* 0x0000001e05047c36 */ /* 0x008fc40008000000 */
[----:B------:R-:W-:Y:S02]  /*28a70*/  VIADD R7, R65, 0x1f ;  /* 0x0000001f41077836 */ /* 0x000fe40000000000 */
[----:B------:R-:W-:Y:S01]  /*28a80*/  IMAD.X R9, R10, 0x1, R69, P4 ;  /* 0x000000010a097824 */ /* 0x000fe200020e0645 */
[----:B------:R-:W-:Y:S02]  /*28a90*/  SHF.R.S32.HI R5, RZ, 0x1f, R4 ;  /* 0x0000001fff057819 */ /* 0x000fe40000011404 */
[C---:B------:R-:W-:Y:S02]  /*28aa0*/  IADD3 R6, P6, PT, R4.reuse, R0, RZ ;  /* 0x0000000004067210 */ /* 0x040fe40007fde0ff */
[----:B------:R-:W-:Y:S02]  /*28ab0*/  SHF.R.S32.HI R10, RZ, 0x8, R11 ;  /* 0x00000008ff0a7819 */ /* 0x000fe4000001140b */
[----:B------:R-:W-:Y:S01]  /*28ac0*/  ISETP.GE.AND P4, PT, R7, UR4, PT ;  /* 0x0000000407007c0c */ /* 0x000fe2000bf86270 */
[----:B------:R-:W-:Y:S01]  /*28ad0*/  IMAD.X R7, R5, 0x1, R72, P6 ;  /* 0x0000000105077824 */ /* 0x000fe200030e0648 */
[----:B------:R-:W-:Y:S01]  /*28ae0*/  F2FP.SATFINITE.E4M3.F32.PACK_AB_MERGE_C R32, R33, R32, RZ ;  /* 0x000000202120723e */ /* 0x000fe200048070ff */
[----:B------:R1:W-:Y:S01]  /*28af0*/  @P0 STG.E.U8 desc[UR24][R8.64], R10 ;  /* 0x0000000a08000986 */ /* 0x0003e2000c101118 */
[----:B------:R-:W-:Y:S01]  /*28b00*/  ISETP.LT.AND P0, PT, R81, UR6, !P5 ;  /* 0x0000000651007c0c */ /* 0x000fe2000ef01270 */
[----:B------:R-:W3:Y:S02]  /*28b10*/  LDCU UR6, c[0x0][0x39c] ;  /* 0x00007380ff0677ac */ /* 0x000ee40008000800 */
[----:B------:R0:W-:Y:S01]  /*28b20*/  @P2 STG.E.U8 desc[UR24][R6.64], R13 ;  /* 0x0000000d06002986 */ /* 0x0001e2000c101118 */
[----:B------:R-:W-:Y:S01]  /*28b30*/  ISETP.LT.AND P2, PT, R67, UR12, !P5 ;  /* 0x0000000c43007c0c */ /* 0x000fe2000ef41270 */
[----:B------:R-:W0:Y:S01]  /*28b40*/  LDCU UR12, c[0x0][0x398] ;  /* 0x00007300ff0c77ac */ /* 0x000e220008000800 */
[----:B------:R-:W2:Y:S01]  /*28b50*/  LDCU UR4, c[0x0][0x39c] ;  /* 0x00007380ff0477ac */ /* 0x000ea20008000800 */
[----:B-1----:R-:W-:-:S05]  /*28b60*/  IADD3 R10, P6, PT, R4, R2, RZ ;  /* 0x00000002040a7210 */ /* 0x002fca0007fde0ff */
[----:B------:R-:W-:Y:S01]  /*28b70*/  IMAD.X R11, R5, 0x1, R71, P6 ;  /* 0x00000001050b7824 */ /* 0x000fe200030e0647 */
[C---:B------:R-:W-:Y:S02]  /*28b80*/  IADD3 R8, P6, PT, R4.reuse, R68, RZ ;  /* 0x0000004404087210 */ /* 0x040fe40007fde0ff */
[----:B------:R-:W-:Y:S01]  /*28b90*/  ISETP.LT.AND P5, PT, R93, UR14, !P5 ;  /* 0x0000000e5d007c0c */ /* 0x000fe2000efa1270 */
[----:B------:R-:W1:Y:S02]  /*28ba0*/  LDCU UR14, c[0x0][0x398] ;  /* 0x00007300ff0e77ac */ /* 0x000e640008000800 */
[----:B------:R-:W-:Y:S01]  /*28bb0*/  IMAD.X R9, R5, 0x1, R3, P6 ;  /* 0x0000000105097824 */ /* 0x000fe200030e0603 */
[C---:B0-----:R-:W-:Y:S01]  /*28bc0*/  IADD3 R6, P6, PT, R4.reuse, R70, RZ ;  /* 0x0000004604067210 */ /* 0x041fe20007fde0ff */
[----:B------:R0:W-:Y:S01]  /*28bd0*/  @P2 STG.E.U8 desc[UR24][R10.64], R12 ;  /* 0x0000000c0a002986 */ /* 0x0001e2000c101118 */
[----:B------:R-:W-:-:S03]  /*28be0*/  VIADD R4, R4, UR30 ;  /* 0x0000001e04047c36 */ /* 0x000fc60008000000 */
[----:B------:R-:W-:Y:S01]  /*28bf0*/  IMAD.X R7, R5, 0x1, R69, P6 ;  /* 0x0000000105077824 */ /* 0x000fe200030e0645 */
[----:B------:R-:W-:Y:S01]  /*28c00*/  PRMT R13, R13, 0x9910, RZ ;  /* 0x000099100d0d7816 */ /* 0x000fe200000000ff */
[----:B------:R1:W-:Y:S01]  /*28c10*/  @P0 STG.E.U8 desc[UR24][R8.64], R14 ;  /* 0x0000000e08000986 */ /* 0x0003e2000c101118 */
[----:B------:R-:W-:Y:S01]  /*28c20*/  ISETP.LT.AND P0, PT, R66, UR9, !P1 ;  /* 0x0000000942007c0c */ /* 0x000fe2000cf01270 */
[----:B------:R-:W2:Y:S02]  /*28c30*/  LDCU UR9, c[0x0][0x398] ;  /* 0x00007300ff0977ac */ /* 0x000ea40008000800 */
[----:B------:R3:W-:Y:S01]  /*28c40*/  @P5 STG.E.U8 desc[UR24][R6.64], R32 ;  /* 0x0000002006005986 */ /* 0x0007e2000c101118 */
[----:B------:R-:W-:Y:S01]  /*28c50*/  ISETP.LT.AND P5, PT, R67, UR10, !P1 ;  /* 0x0000000a43007c0c */ /* 0x000fe2000cfa1270 */
[----:B------:R-:W2:Y:S01]  /*28c60*/  LDCU UR10, c[0x0][0x398] ;  /* 0x00007300ff0a77ac */ /* 0x000ea20008000800 */
[----:B0-----:R-:W-:Y:S01]  /*28c70*/  PRMT R11, R12, 0x9910, RZ ;  /* 0x000099100c0b7816 */ /* 0x001fe200000000ff */
[----:B------:R-:W-:Y:S01]  /*28c80*/  IMAD.MOV.U32 R12, RZ, RZ, R13 ;  /* 0x000000ffff0c7224 */ /* 0x000fe200078e000d */
[----:B------:R-:W-:-:S02]  /*28c90*/  SHF.R.S32.HI R5, RZ, 0x1f, R4 ;  /* 0x0000001fff057819 */ /* 0x000fc40000011404 */
[C---:B-1----:R-:W-:Y:S02]  /*28ca0*/  IADD3 R8, P2, PT, R4.reuse, R0, RZ ;  /* 0x0000000004087210 */ /* 0x042fe40007f5e0ff */
[----:B---3--:R-:W-:-:S03]  /*28cb0*/  IADD3 R6, P6, PT, R4, R2, RZ ;  /* 0x0000000204067210 */ /* 0x008fc60007fde0ff */
[C---:B------:R-:W-:Y:S01]  /*28cc0*/  IMAD.X R9, R5.reuse, 0x1, R72, P2 ;  /* 0x0000000105097824 */ /* 0x040fe200010e0648 */
[----:B------:R-:W-:Y:S02]  /*28cd0*/  SHF.R.S32.HI R12, RZ, 0x8, R12 ;  /* 0x00000008ff0c7819 */ /* 0x000fe4000001140c */
[----:B------:R-:W-:Y:S01]  /*28ce0*/  SHF.R.S32.HI R11, RZ, 0x8, R11 ;  /* 0x00000008ff0b7819 */ /* 0x000fe2000001140b */
[----:B------:R-:W-:Y:S02]  /*28cf0*/  IMAD.X R7, R5, 0x1, R71, P6 ;  /* 0x0000000105077824 */ /* 0x000fe400030e0647 */
[----:B------:R-:W-:Y:S04]  /*28d00*/  @P0 STG.E.U8 desc[UR24][R8.64], R12 ;  /* 0x0000000c08000986 */ /* 0x000fe8000c101118 */
[----:B------:R2:W-:Y:S02]  /*28d10*/  @P5 STG.E.U8 desc[UR24][R6.64], R11 ;  /* 0x0000000b06005986 */ /* 0x0005e4000c101118 */
[----:B--2---:R-:W-:-:S02]  /*28d20*/  F2FP.SATFINITE.E4M3.F32.PACK_AB_MERGE_C R11, R85, R84, RZ ;  /* 0x00000054550b723e */ /* 0x004fc400048070ff */
[----:B------:R-:W2:Y:S04]  /*28d30*/  LDL.LU R84, [R1+0x80] ;  /* 0x0000800001547983 */ /* 0x000ea80000300800 */
[----:B------:R-:W2:Y:S01]  /*28d40*/  LDL.LU R85, [R1+0x84] ;  /* 0x0000840001557983 */ /* 0x000ea20000300800 */
[----:B------:R-:W-:Y:S01]  /*28d50*/  ISETP.LT.AND P6, PT, R81, UR12, !P1 ;  /* 0x0000000c51007c0c */ /* 0x000fe2000cfc1270 */
[C---:B------:R-:W-:Y:S01]  /*28d60*/  VIADD R7, R65.reuse, 0x21 ;  /* 0x0000002141077836 */ /* 0x040fe20000000000 */
[----:B------:R-:W-:Y:S01]  /*28d70*/  IADD3 R6, P5, PT, R4, R68, RZ ;  /* 0x0000004404067210 */ /* 0x000fe20007fbe0ff */
[----:B------:R-:W-:Y:S01]  /*28d80*/  VIADD R10, R65, 0x20 ;  /* 0x00000020410a7836 */ /* 0x000fe20000000000 */
[----:B------:R-:W-:Y:S01]  /*28d90*/  PRMT R8, R14, 0x9910, RZ ;  /* 0x000099100e087816 */ /* 0x000fe200000000ff */
[----:B------:R-:W0:Y:S01]  /*28da0*/  LDCU UR12, c[0x0][0x398] ;  /* 0x00007300ff0c77ac */ /* 0x000e220008000800 */
[----:B------:R-:W-:Y:S01]  /*28db0*/  ISETP.GE.AND P0, PT, R7, UR6, PT ;  /* 0x0000000607007c0c */ /* 0x000fe2000bf06270 */
[----:B------:R-:W-:Y:S01]  /*28dc0*/  IMAD.X R7, R5, 0x1, R3, P5 ;  /* 0x0000000105077824 */ /* 0x000fe200028e0603 */
[----:B------:R-:W-:Y:S01]  /*28dd0*/  SHF.R.S32.HI R8, RZ, 0x8, R8 ;  /* 0x00000008ff087819 */ /* 0x000fe20000011408 */
[----:B------:R-:W1:Y:S01]  /*28de0*/  LDCU UR6, c[0x0][0x398] ;  /* 0x00007300ff0677ac */ /* 0x000e620008000800 */
[----:B------:R-:W-:-:S03]  /*28df0*/  ISETP.LT.AND P5, PT, R93, UR14, !P1 ;  /* 0x0000000e5d007c0c */ /* 0x000fc6000cfa1270 */
[----:B------:R3:W-:Y:S01]  /*28e00*/  @P6 STG.E.U8 desc[UR24][R6.64], R8 ;  /* 0x0000000806006986 */ /* 0x0007e2000c101118 */
[----:B------:R-:W-:Y:S01]  /*28e10*/  PRMT R9, R32, 0x9910, RZ ;  /* 0x0000991020097816 */ /* 0x000fe200000000ff */
[----:B------:R-:W0:Y:S03]  /*28e20*/  LDCU UR14, c[0x0][0x398] ;  /* 0x00007300ff0e77ac */ /* 0x000e260008000800 */
[----:B------:R-:W-:Y:S02]  /*28e30*/  SHF.R.S32.HI R9, RZ, 0x8, R9 ;  /* 0x00000008ff097819 */ /* 0x000fe40000011409 */
[C---:B---3--:R-:W-:Y:S01]  /*28e40*/  IADD3 R6, P1, PT, R4.reuse, R70, RZ ;  /* 0x0000004604067210 */ /* 0x048fe20007f3e0ff */
[----:B------:R-:W-:-:S04]  /*28e50*/  VIADD R4, R4, UR30 ;  /* 0x0000001e04047c36 */ /* 0x000fc80008000000 */
[----:B------:R-:W-:Y:S01]  /*28e60*/  IMAD.X R7, R5, 0x1, R69, P1 ;  /* 0x0000000105077824 */ /* 0x000fe200008e0645 */
[----:B------:R-:W-:Y:S02]  /*28e70*/  SHF.R.S32.HI R5, RZ, 0x1f, R4 ;  /* 0x0000001fff057819 */ /* 0x000fe40000011404 */
[----:B------:R-:W-:Y:S02]  /*28e80*/  IADD3 R8, P6, PT, R4, R0, RZ ;  /* 0x0000000004087210 */ /* 0x000fe40007fde0ff */
[----:B------:R-:W-:Y:S01]  /*28e90*/  ISETP.LT.AND P1, PT, R66, UR9, !P3 ;  /* 0x0000000942007c0c */ /* 0x000fe2000df21270 */
[----:B------:R3:W-:Y:S01]  /*28ea0*/  @P5 STG.E.U8 desc[UR24][R6.64], R9 ;  /* 0x0000000906005986 */ /* 0x0007e2000c101118 */
[----:B------:R-:W-:Y:S01]  /*28eb0*/  ISETP.LT.AND P5, PT, R67, UR10, !P3 ;  /* 0x0000000a43007c0c */ /* 0x000fe2000dfa1270 */
[----:B------:R-:W0:Y:S01]  /*28ec0*/  LDCU UR9, c[0x0][0x398] ;  /* 0x00007300ff0977ac */ /* 0x000e220008000800 */
[----:B------:R-:W-:Y:S02]  /*28ed0*/  F2FP.SATFINITE.E4M3.F32.PACK_AB_MERGE_C R12, R16, R73, RZ ;  /* 0x00000049100c723e */ /* 0x000fe400048070ff */
[----:B------:R-:W-:Y:S01]  /*28ee0*/  F2FP.SATFINITE.E4M3.F32.PACK_AB_MERGE_C R13, R78, R74, RZ ;  /* 0x0000004a4e0d723e */ /* 0x000fe200048070ff */
[----:B------:R-:W0:Y:S01]  /*28ef0*/  LDCU UR10, c[0x0][0x398] ;  /* 0x00007300ff0a77ac */ /* 0x000e220008000800 */
[----:B---3--:R-:W-:Y:S01]  /*28f00*/  IMAD.X R9, R5, 0x1, R72, P6 ;  /* 0x0000000105097824 */ /* 0x008fe200030e0648 */
[----:B------:R-:W-:-:S05]  /*28f10*/  IADD3 R6, P6, PT, R4, R2, RZ ;  /* 0x0000000204067210 */ /* 0x000fca0007fde0ff */
[----:B------:R-:W-:Y:S01]  /*28f20*/  IMAD.X R7, R5, 0x1, R71, P6 ;  /* 0x0000000105077824 */ /* 0x000fe200030e0647 */
[----:B-1----:R-:W-:Y:S01]  /*28f30*/  ISETP.LT.AND P6, PT, R81, UR6, !P3 ;  /* 0x0000000651007c0c */ /* 0x002fe2000dfc1270 */
[----:B------:R-:W-:Y:S01]  /*28f40*/  @P1 STG.E.U8 desc[UR24][R8.64], R12 ;  /* 0x0000000c08001986 */ /* 0x000fe2000c101118 */
[----:B------:R-:W-:Y:S01]  /*28f50*/  ISETP.GE.AND P2, PT, R10, UR4, PT ;  /* 0x000000040a007c0c */ /* 0x000fe2000bf46270 */
[----:B------:R-:W1:Y:S02]  /*28f60*/  LDCU UR4, c[0x0][0x39c] ;  /* 0x00007380ff0477ac */ /* 0x000e640008000800 */
[----:B------:R3:W-:Y:S01]  /*28f70*/  @P5 STG.E.U8 desc[UR24][R6.64], R13 ;  /* 0x0000000d06005986 */ /* 0x0007e2000c101118 */
[----:B0-----:R-:W-:Y:S01]  /*28f80*/  ISETP.LT.AND P3, PT, R93, UR9, !P3 ;  /* 0x000000095d007c0c */ /* 0x001fe2000df61270 */
[----:B------:R-:W-:Y:S01]  /*28f90*/  VIADD R10, R65, 0x22 ;  /* 0x00000022410a7836 */ /* 0x000fe20000000000 */
[----:B------:R-:W-:Y:S01]  /*28fa0*/  F2FP.SATFINITE.E4M3.F32.PACK_AB_MERGE_C R34, R35, R34, RZ ;  /* 0x000000222322723e */ /* 0x000fe200048070ff */
[----:B------:R-:W0:Y:S01]  /*28fb0*/  LDCU UR6, c[0x0][0x398] ;  /* 0x00007300ff0677ac */ /* 0x000e220008000800 */
[----:B----4-:R-:W-:-:S02]  /*28fc0*/  F2FP.SATFINITE.E4M3.F32.PACK_AB_MERGE_C R14, R76, R75, RZ ;  /* 0x0000004b4c0e723e */ /* 0x010fc400048070ff */
[----:B------:R-:W4:Y:S01]  /*28fd0*/  LDL.LU R75, [R1+0x288] ;  /* 0x00028800014b7983 */ /* 0x000f220000300800 */
[----:B-----5:R-:W-:Y:S01]  /*28fe0*/  F2FP.SATFINITE.E4M3.F32.PACK_AB_MERGE_C R15, R80, R77, RZ ;  /* 0x0000004d500f723e */ /* 0x020fe200048070ff */
[----:B------:R-:W5:Y:S02]  /*28ff0*/  LDCU UR9, c[0x0][0x398] ;  /* 0x00007300ff0977ac */ /* 0x000f640008000800 */
[----:B------:R-:W4:Y:S01]  /*29000*/  LDL.LU R76, [R1+0x28c] ;  /* 0x00028c00014c7983 */ /* 0x000f220000300800 */
[----:B---3--:R-:W-:-:S03]  /*29010*/  IADD3 R6, P5, PT, R4, R68, RZ ;  /* 0x0000004404067210 */ /* 0x008fc60007fbe0ff */
[----:B------:R-:W3:Y:S02]  /*29020*/  LDL.LU R77, [R1+0x188] ;  /* 0x00018800014d7983 */ /* 0x000ee40000300800 */
[----:B------:R-:W-:Y:S01]  /*29030*/  IMAD.X R7, R5, 0x1, R3, P5 ;  /* 0x0000000105077824 */ /* 0x000fe200028e0603 */
[----:B-1----:R-:W-:Y:S01]  /*29040*/  ISETP.GE.AND P1, PT, R10, UR4, PT ;  /* 0x000000040a007c0c */ /* 0x002fe2000bf26270 */
[----:B------:R-:W3:Y:S04]  /*29050*/  LDL.LU R80, [R1+0x18c] ;  /* 0x00018c0001507983 */ /* 0x000ee80000300800 */
[----:B------:R-:W-:Y:S01]  /*29060*/  @P6 STG.E.U8 desc[UR24][R6.64], R11 ;  /* 0x0000000b06006986 */ /* 0x000fe2000c101118 */
[----:B------:R-:W-:Y:S01]  /*29070*/  IADD3 R8, P6, PT, R4, R70, RZ ;  /* 0x0000004604087210 */ /* 0x000fe20007fde0ff */
[----:B------:R-:W1:Y:S01]  /*29080*/  LDCU UR4, c[0x0][0x398] ;  /* 0x00007300ff0477ac */ /* 0x000e620008000800 */
[----:B------:R-:W-:-:S03]  /*29090*/  PRMT R10, R12, 0x9910, RZ ;  /* 0x000099100c0a7816 */ /* 0x000fc600000000ff */
[----:B------:R-:W-:-:S05]  /*290a0*/  IMAD.X R9, R5, 0x1, R69, P6 ;  /* 0x0000000105097824 */ /* 0x000fca00030e0645 */
[----:B------:R0:W-:Y:S02]  /*290b0*/  @P3 STG.E.U8 desc[UR24][R8.64], R34 ;  /* 0x0000002208003986 */ /* 0x0001e4000c101118 */
[----:B0-----:R-:W-:Y:S02]  /*290c0*/  SHF.R.S32.HI R8, RZ, 0x8, R10 ;  /* 0x00000008ff087819 */ /* 0x001fe4000001140a */
[----:B------:R-:W-:Y:S02]  /*290d0*/  PRMT R10, R11, 0x9910, RZ ;  /* 0x000099100b0a7816 */ /* 0x000fe400000000ff */
[----:B--2---:R-:W-:Y:S02]  /*290e0*/  F2FP.SATFINITE.E4M3.F32.PACK_AB_MERGE_C R11, R85, R84, RZ ;  /* 0x00000054550b723e */ /* 0x004fe400048070ff */
[----:B------:R-:W2:Y:S04]  /*290f0*/  LDL.LU R84, [R1+0x88] ;  /* 0x0000880001547983 */ /* 0x000ea80000300800 */
[----:B------:R-:W2:Y:S01]  /*29100*/  LDL.LU R85, [R1+0x8c] ;  /* 0x00008c0001557983 */ /* 0x000ea20000300800 */
[----:B------:R-:W-:Y:S01]  /*29110*/  VIADD R4, R4, UR30 ;  /* 0x0000001e04047c36 */ /* 0x000fe20008000000 */
[----:B------:R-:W-:Y:S01]  /*29120*/  ISETP.LT.AND P5, PT, R66, UR10, !P4 ;  /* 0x0000000a42007c0c */ /* 0x000fe2000e7a1270 */
[----:B------:R-:W0:Y:S03]  /*29130*/  LDCU UR10, c[0x0][0x398] ;  /* 0x00007300ff0a77ac */ /* 0x000e260008000800 */
[----:B------:R-:W-:-:S02]  /*29140*/  SHF.R.S32.HI R5, RZ, 0x1f, R4 ;  /* 0x0000001fff057819 */ /* 0x000fc40000011404 */
[----:B------:R-:W-:Y:S02]  /*29150*/  IADD3 R6, P6, PT, R4, R0, RZ ;  /* 0x0000000004067210 */ /* 0x000fe40007fde0ff */
[----:B------:R-:W-:-:S03]  /*29160*/  PRMT R9, R13, 0x9910, RZ ;  /* 0x000099100d097816 */ /* 0x000fc600000000ff */
[----:B------:R-:W-:Y:S01]  /*29170*/  IMAD.X R7, R5, 0x1, R72, P6 ;  /* 0x0000000105077824 */ /* 0x000fe200030e0648 */
[----:B-1----:R-:W-:Y:S01]  /*29180*/  ISETP.LT.AND P3, PT, R67, UR4, !P4 ;  /* 0x0000000443007c0c */ /* 0x002fe2000e761270 */
[----:B------:R-:W1:Y:S03]  /*29190*/  LDCU UR4, c[0x0][0x39c] ;  /* 0x00007380ff0477ac */ /* 0x000e660008000800 */
[----:B------:R0:W-:Y:S01]  /*291a0*/  @P5 STG.E.U8 desc[UR24][R6.64], R8 ;  /* 0x0000000806005986 */ /* 0x0001e2000c101118 */
[----:B------:R-:W-:Y:S01]  /*291b0*/  ISETP.LT.AND P5, PT, R81, UR6, !P4 ;  /* 0x0000000651007c0c */ /* 0x000fe2000e7a1270 */
[----:B------:R-:W1:Y:S01]  /*291c0*/  LDCU UR6, c[0x0][0x39c] ;  /* 0x00007380ff0677ac */ /* 0x000e620008000800 */
[----:B0-----:R-:W-:Y:S01]  /*291d0*/  IADD3 R8, P6, PT, R4, R2, RZ ;  /* 0x0000000204087210 */ /* 0x001fe20007fde0ff */
[----:B------:R-:W-:-:S04]  /*291e0*/  IMAD.MOV.U32 R7, RZ, RZ, R9 ;  /* 0x000000ffff077224 */ /* 0x000fc800078e0009 */
[----:B------:R-:W-:Y:S01]  /*291f0*/  IMAD.X R9, R5, 0x1, R71, P6 ;  /* 0x0000000105097824 */ /* 0x000fe200030e0647 */
[----:B------:R-:W-:Y:S02]  /*29200*/  SHF.R.S32.HI R7, RZ, 0x8, R7 ;  /* 0x00000008ff077819 */ /* 0x000fe40000011407 */
[----:B------:R-:W-:-:S03]  /*29210*/  IADD3 R6, P6, PT, R4, R68, RZ ;  /* 0x0000004404067210 */ /* 0x000fc60007fde0ff */
[----:B------:R0:W-:Y:S02]  /*29220*/  @P3 STG.E.U8 desc[UR24][R8.64], R7 ;  /* 0x0000000708003986 */ /* 0x0001e4000c101118 */
[----:B0-----:R-:W-:Y:S01]  /*29230*/  IMAD.X R7, R5, 0x1, R3, P6 ;  /* 0x0000000105077824 */ /* 0x001fe200030e0603 */
[----:B------:R-:W-:Y:S02]  /*29240*/  SHF.R.S32.HI R8, RZ, 0x8, R10 ;  /* 0x00000008ff087819 */ /* 0x000fe4000001140a */
[----:B------:R-:W-:Y:S02]  /*29250*/  PRMT R9, R34, 0x9910, RZ ;  /* 0x0000991022097816 */ /* 0x000fe400000000ff */
[----:B-----5:R-:W-:Y:S01]  /*29260*/  ISETP.LT.AND P6, PT, R93, UR9, !P4 ;  /* 0x000000095d007c0c */ /* 0x020fe2000e7c1270 */
[----:B------:R0:W-:Y:S01]  /*29270*/  @P5 STG.E.U8 desc[UR24][R6.64], R8 ;  /* 0x0000000806005986 */ /* 0x0001e2000c101118 */
[----:B------:R-:W-:Y:S01]  /*29280*/  ISETP.LT.AND P4, PT, R66, UR10, !P2 ;  /* 0x0000000a42007c0c */ /* 0x000fe2000d781270 */
[----:B------:R-:W-:Y:S01]  /*29290*/  VIADD R10, R65, 0x23 ;  /* 0x00000023410a7836 */ /* 0x000fe20000000000 */
[----:B------:R-:W-:Y:S01]  /*292a0*/  F2FP.SATFINITE.E4M3.F32.PACK_AB_MERGE_C R36, R37, R36, RZ ;  /* 0x000000242524723e */ /* 0x000fe200048070ff */
[----:B------:R-:W5:Y:S01]  /*292b0*/  LDCU UR9, c[0x0][0x398] ;  /* 0x00007300ff0977ac */ /* 0x000f620008000800 */
[----:B------:R-:W1:Y:S01]  /*292c0*/  LDCU UR10, c[0x0][0x398] ;  /* 0x00007300ff0a77ac */ /* 0x000e620008000800 */
[----:B0-----:R-:W-:Y:S01]  /*292d0*/  IADD3 R8, P3, PT, R4, R70, RZ ;  /* 0x0000004604087210 */ /* 0x001fe20007f7e0ff */
[----:B------:R-:W-:-:S02]  /*292e0*/  IMAD.MOV.U32 R7, RZ, RZ, R9 ;  /* 0x000000ffff077224 */ /* 0x000fc400078e0009 */
[----:B------:R-:W-:Y:S02]  /*292f0*/  VIADD R4, R4, UR30 ;  /* 0x0000001e04047c36 */ /* 0x000fe40008000000 */
[----:B------:R-:W-:Y:S01]  /*29300*/  IMAD.X R9, R5, 0x1, R69, P3 ;  /* 0x0000000105097824 */ /* 0x000fe200018e0645 */
[----:B------:R-:W-:Y:S02]  /*29310*/  SHF.R.S32.HI R7, RZ, 0x8, R7 ;  /* 0x00000008ff077819 */ /* 0x000fe40000011407 */
[----:B------:R-:W-:Y:S02]  /*29320*/  SHF.R.S32.HI R5, RZ, 0x1f, R4 ;  /* 0x0000001fff057819 */ /* 0x000fe40000011404 */
[----:B------:R-:W-:Y:S02]  /*29330*/  IADD3 R6, P5, PT, R4, R0, RZ ;  /* 0x0000000004067210 */ /* 0x000fe40007fbe0ff */
[----:B------:R-:W-:Y:S01]  /*29340*/  ISETP.LT.AND P3, PT, R67, UR12, !P2 ;  /* 0x0000000c43007c0c */ /* 0x000fe2000d761270 */
[----:B------:R0:W-:Y:S01]  /*29350*/  @P6 STG.E.U8 desc[UR24][R8.64], R7 ;  /* 0x0000000708006986 */ /* 0x0001e2000c101118 */
[----:B----4-:R-:W-:Y:S01]  /*29360*/  F2FP.SATFINITE.E4M3.F32.PACK_AB_MERGE_C R13, R76, R75, RZ ;  /* 0x0000004b4c0d723e */ /* 0x010fe200048070ff */
[----:B------:R-:W4:Y:S01]  /*29370*/  LDCU UR12, c[0x0][0x398] ;  /* 0x00007300ff0c77ac */ /* 0x000f220008000800 */
[----:B0-----:R-:W-:Y:S01]  /*29380*/  IADD3 R8, P6, PT, R4, R2, RZ ;  /* 0x0000000204087210 */ /* 0x001fe20007fde0ff */
[----:B------:R-:W-:-:S04]  /*29390*/  IMAD.X R7, R5, 0x1, R72, P5 ;  /* 0x0000000105077824 */ /* 0x000fc800028e0648 */
[----:B------:R-:W-:Y:S01]  /*293a0*/  IMAD.X R9, R5, 0x1, R71, P6 ;  /* 0x0000000105097824 */ /* 0x000fe200030e0647 */
[----:B------:R0:W-:Y:S01]  /*293b0*/  @P4 STG.E.U8 desc[UR24][R6.64], R14 ;  /* 0x0000000e06004986 */ /* 0x0001e2000c101118 */
[----:B------:R-:W-:Y:S01]  /*293c0*/  ISETP.LT.AND P5, PT, R81, UR14, !P2 ;  /* 0x0000000e51007c0c */ /* 0x000fe2000d7a1270 */
[----:B------:R-:W2:Y:S01]  /*293d0*/  LDCU UR14, c[0x0][0x398] ;  /* 0x00007300ff0e77ac */ /* 0x000ea20008000800 */
        /* <DEDUP_REMOVED lines=9> */
[----:B------:R-:W-:-:S03]  /*29470*/  ISETP.GE.AND P4, PT, R10, UR4, PT ;  /* 0x000000040a007c0c */ /* 0x000fc6000bf86270 */
[----:B------:R-:W-:Y:S01]  /*29480*/  IMAD.X R9, R5, 0x1, R69, P6 ;  /* 0x0000000105097824 */ /* 0x000fe200030e0645 */
[----:B------:R-:W-:Y:S01]  /*29490*/  PRMT R10, R14, 0x9910, RZ ;  /* 0x000099100e0a7816 */ /* 0x000fe200000000ff */
[----:B------:R-:W-:Y:S01]  /*294a0*/  @P5 STG.E.U8 desc[UR24][R6.64], R11 ;  /* 0x0000000b06005986 */ /* 0x000fe2000c101118 */
[----:B------:R-:W-:Y:S01]  /*294b0*/  VIADD R4, R4, UR30 ;  /* 0x0000001e04047c36 */ /* 0x000fe20008000000 */
[----:B------:R-:W0:Y:S02]  /*294c0*/  LDCU UR4, c[0x0][0x39c] ;  /* 0x00007380ff0477ac */ /* 0x000e240008000800 */
[----:B------:R1:W-:Y:S02]  /*294d0*/  @P2 STG.E.U8 desc[UR24][R8.64], R36 ;  /* 0x0000002408002986 */ /* 0x0003e4000c101118 */
[----:B-1----:R-:W-:Y:S02]  /*294e0*/  SHF.R.S32.HI R8, RZ, 0x8, R10 ;  /* 0x00000008ff087819 */ /* 0x002fe4000001140a */
[----:B------:R-:W-:-:S02]  /*294f0*/  PRMT R10, R15, 0x9910, RZ ;  /* 0x000099100f0a7816 */ /* 0x000fc400000000ff */
[----:B------:R-:W-:Y:S02]  /*29500*/  F2FP.SATFINITE.E4M3.F32.PACK_AB_MERGE_C R15, R87, R86, RZ ;  /* 0x00000056570f723e */ /* 0x000fe400048070ff */
[----:B--2---:R-:W-:Y:S02]  /*29510*/  F2FP.SATFINITE.E4M3.F32.PACK_AB_MERGE_C R14, R85, R84, RZ ;  /* 0x00000054550e723e */ /* 0x004fe400048070ff */
[----:B------:R-:W2:Y:S04]  /*29520*/  LDL.LU R84, [R1+0x190] ;  /* 0x0001900001547983 */ /* 0x000ea80000300800 */
[----:B------:R-:W2:Y:S04]  /*29530*/  LDL.LU R85, [R1+0x194] ;  /* 0x0001940001557983 */ /* 0x000ea80000300800 */
[----:B------:R-:W4:Y:S04]  /*29540*/  LDL.LU R86, [R1+0x90] ;  /* 0x0000900001567983 */ /* 0x000f280000300800 */
[----:B------:R-:W4:Y:S01]  /*29550*/  LDL.LU R87, [R1+0x94] ;  /* 0x0000940001577983 */ /* 0x000f220000300800 */
[----:B-----5:R-:W-:Y:S01]  /*29560*/  ISETP.LT.AND P5, PT, R66, UR9, !P0 ;  /* 0x0000000942007c0c */ /* 0x020fe2000c7a1270 */
[----:B------:R-:W1:Y:S01]  /*29570*/  LDCU UR9, c[0x0][0x398] ;  /* 0x00007300ff0977ac */ /* 0x000e620008000800 */
[----:B------:R-:W-:-:S02]  /*29580*/  SHF.R.S32.HI R5, RZ, 0x1f, R4 ;  /* 0x0000001fff057819 */ /* 0x000fc40000011404 */
[----:B------:R-:W-:Y:S02]  /*29590*/  IADD3 R6, P6, PT, R4, R0, RZ ;  /* 0x0000000004067210 */ /* 0x000fe40007fde0ff */
[----:B------:R-:W-:Y:S01]  /*295a0*/  ISETP.LT.AND P2, PT, R67, UR6, !P0 ;  /* 0x0000000643007c0c */ /* 0x000fe2000c741270 */
[----:B------:R-:W5:Y:S02]  /*295b0*/  LDCU UR6, c[0x0][0x398] ;  /* 0x00007300ff0677ac */ /* 0x000f640008000800 */
        /* <DEDUP_REMOVED lines=11> */
[----:B------:R-:W-:Y:S01]  /*29670*/  ISETP.GE.AND P2, PT, R7, UR4, PT ;  /* 0x0000000407007c0c */ /* 0x000fe2000bf46270 */
[----:B------:R-:W-:Y:S01]  /*29680*/  IMAD.X R7, R5, 0x1, R3, P6 ;  /* 0x0000000105077824 */ /* 0x000fe200030e0603 */
[----:B-1----:R-:W-:Y:S01]  /*29690*/  ISETP.LT.AND P0, PT, R93, UR9, !P0 ;  /* 0x000000095d007c0c */ /* 0x002fe2000c701270 */
[----:B------:R-:W1:Y:S01]  /*296a0*/  LDCU UR9, c[0x0][0x398] ;  /* 0x00007300ff0977ac */ /* 0x000e620008000800 */
[----:B------:R-:W1:Y:S01]  /*296b0*/  LDCU UR4, c[0x0][0x39c] ;  /* 0x00007380ff0477ac */ /* 0x000e620008000800 */
[----:B0-----:R-:W-:-:S05]  /*296c0*/  SHF.R.S32.HI R8, RZ, 0x8, R11 ;  /* 0x00000008ff087819 */ /* 0x001fca000001140b */
[----:B------:R0:W-:Y:S01]  /*296d0*/  @P5 STG.E.U8 desc[UR24][R6.64], R8 ;  /* 0x0000000806005986 */ /* 0x0001e2000c101118 */
[----:B-----5:R-:W-:Y:S01]  /*296e0*/  ISETP.LT.AND P5, PT, R66, UR6, !P1 ;  /* 0x0000000642007c0c */ /* 0x020fe2000cfa1270 */
[----:B------:R-:W5:Y:S01]  /*296f0*/  LDCU UR6, c[0x0][0x398] ;  /* 0x00007300ff0677ac */ /* 0x000f620008000800 */
        /* <DEDUP_REMOVED lines=11> */
[----:B---3--:R-:W-:Y:S01]  /*297b0*/  F2FP.SATFINITE.E4M3.F32.PACK_AB_MERGE_C R12, R80, R77, RZ ;  /* 0x0000004d500c723e */ /* 0x008fe200048070ff */
[----:B------:R3:W-:Y:S01]  /*297c0*/  @P5 STG.E.U8 desc[UR24][R6.64], R13 ;  /* 0x0000000d06005986 */ /* 0x0007e2000c101118 */
[----:B-1----:R-:W-:Y:S01]  /*297d0*/  ISETP.LT.AND P5, PT, R81, UR9, !P1 ;  /* 0x0000000951007c0c */ /* 0x002fe2000cfa1270 */
[----:B------:R-:W1:Y:S01]  /*297e0*/  LDCU UR9, c[0x0][0x398] ;  /* 0x00007300ff0977ac */ /* 0x000e620008000800 */
[----:B0-----:R-:W-:Y:S01]  /*297f0*/  IADD3 R8, P6, PT, R4, R2, RZ ;  /* 0x0000000204087210 */ /* 0x001fe20007fde0ff */
[----:B------:R-:W0:Y:S01]  /*29800*/  LDCU UR10, c[0x0][0x398] ;  /* 0x00007300ff0a77ac */ /* 0x000e220008000800 */
[----:B------:R-:W-:Y:S01]  /*29810*/  F2FP.SATFINITE.E4M3.F32.PACK_AB_MERGE_C R38, R39, R38, RZ ;  /* 0x000000262726723e */ /* 0x000fe200048070ff */
[----:B------:R-:W4:Y:S02]  /*29820*/  LDL.LU R77, [R1+0x298] ;  /* 0x00029800014d7983 */ /* 0x000f240000300800 */
[----:B------:R-:W-:Y:S01]  /*29830*/  IMAD.X R9, R10, 0x1, R71, P6 ;  /* 0x000000010a097824 */ /* 0x000fe200030e0647 */
[----:B---3--:R-:W-:Y:S01]  /*29840*/  IADD3 R6, P6, PT, R4, R68, RZ ;  /* 0x0000004404067210 */ /* 0x008fe20007fde0ff */
[----:B------:R-:W3:Y:S04]  /*29850*/  LDL.LU R80, [R1+0x29c] ;  /* 0x00029c0001507983 */ /* 0x000ee80000300800 */
[----:B------:R-:W-:Y:S01]  /*29860*/  IMAD.X R7, R10, 0x1, R3, P6 ;  /* 0x000000010a077824 */ /* 0x000fe200030e0603 */
[----:B------:R0:W-:Y:S01]  /*29870*/  @P0 STG.E.U8 desc[UR24][R8.64], R12 ;  /* 0x0000000c08000986 */ /* 0x0001e2000c101118 */
[----:B------:R-:W-:Y:S01]  /*29880*/  ISETP.GE.AND P0, PT, R5, UR4, PT ;  /* 0x0000000405007c0c */ /* 0x000fe2000bf06270 */
[----:B------:R-:W0:Y:S01]  /*29890*/  LDCU UR4, c[0x0][0x398] ;  /* 0x00007300ff0477ac */ /* 0x000e220008000800 */
[----:B------:R-:W-:Y:S01]  /*298a0*/  VIADD R5, R4, UR30 ;  /* 0x0000001e04057c36 */ /* 0x000fe20008000000 */
[----:B------:R0:W-:Y:S01]  /*298b0*/  @P5 STG.E.U8 desc[UR24][R6.64], R14 ;  /* 0x0000000e06005986 */ /* 0x0001e2000c101118 */
[----:B-----5:R-:W-:Y:S01]  /*298c0*/  ISETP.LT.AND P1, PT, R93, UR6, !P1 ;  /* 0x000000065d007c0c */ /* 0x020fe2000cf21270 */
[----:B------:R-:W5:Y:S01]  /*298d0*/  LDCU UR6, c[0x0][0x398] ;  /* 0x00007300ff0677ac */ /* 0x000f620008000800 */
[----:B-1----:R-:W-:-:S02]  /*298e0*/  ISETP.LT.AND P5, PT, R66, UR9, !P4 ;  /* 0x0000000942007c0c */ /* 0x002fc4000e7a1270 */
        /* <DEDUP_REMOVED lines=11> */
[----:B------:R-:W2:Y:S01]  /*299a0*/  LDCU UR4, c[0x0][0x39c] ;  /* 0x00007380ff0477ac */ /* 0x000ea20008000800 */
[----:B------:R-:W-:Y:S02]  /*299b0*/  PRMT R10, R12, 0x9910, RZ ;  /* 0x000099100c0a7816 */ /* 0x000fe400000000ff */
[----:B-1----:R-:W-:-:S02]  /*299c0*/  IADD3 R8, P6, PT, R5, R2, RZ ;  /* 0x0000000205087210 */ /* 0x002fc40007fde0ff */
[----:B------:R-:W-:-:S03]  /*299d0*/  SHF.R.S32.HI R10, RZ, 0x8, R10 ;  /* 0x00000008ff0a7819 */ /* 0x000fc6000001140a */
[----:B------:R-:W-:Y:S01]  /*299e0*/  IMAD.X R9, R11, 0x1, R71, P6 ;  /* 0x000000010b097824 */ /* 0x000fe200030e0647 */
[----:B------:R-:W-:Y:S01]  /*299f0*/  ISETP.LT.AND P1, PT, R81, UR10, !P4 ;  /* 0x0000000a51007c0c */ /* 0x000fe2000e721270 */
[----:B------:R-:W1:Y:S01]  /*29a00*/  LDCU UR10, c[0x0][0x398] ;  /* 0x00007300ff0a77ac */ /* 0x000e620008000800 */
[----:B-----5:R-:W-:Y:S02]  /*29a10*/  ISETP.LT.AND P4, PT, R93, UR6, !P4 ;  /* 0x000000065d007c0c */ /* 0x020fe4000e781270 */
[----:B0-----:R-:W-:Y:S01]  /*29a20*/  IADD3 R6, P6, PT, R5, R68, RZ ;  /* 0x0000004405067210 */ /* 0x001fe20007fde0ff */
[----:B------:R0:W-:Y:S01]  /*29a30*/  @P5 STG.E.U8 desc[UR24][R8.64], R10 ;  /* 0x0000000a08005986 */ /* 0x0001e2000c101118 */
[----:B------:R-:W-:Y:S01]  /*29a40*/  PRMT R4, R14, 0x9910, RZ ;  /* 0x000099100e047816 */ /* 0x000fe200000000ff */
[----:B------:R-:W5:Y:S01]  /*29a50*/  LDCU UR6, c[0x0][0x39c] ;  /* 0x00007380ff0677ac */ /* 0x000f620008000800 */
[----:B------:R-:W-:Y:S01]  /*29a60*/  PRMT R13, R38, 0x9910, RZ ;  /* 0x00009910260d7816 */ /* 0x000fe200000000ff */
[----:B------:R-:W-:Y:S01]  /*29a70*/  IMAD.X R7, R11, 0x1, R3, P6 ;  /* 0x000000010b077824 */ /* 0x000fe200030e0603 */
[----:B------:R-:W-:-:S02]  /*29a80*/  SHF.R.S32.HI R4, RZ, 0x8, R4 ;  /* 0x00000008ff047819 */ /* 0x000fc40000011404 */
[----:B------:R-:W-:Y:S02]  /*29a90*/  SHF.R.S32.HI R13, RZ, 0x8, R13 ;  /* 0x00000008ff0d7819 */ /* 0x000fe4000001140d */
[----:B0-----:R-:W-:Y:S01]  /*29aa0*/  IADD3 R10, P5, PT, R5, R70, RZ ;  /* 0x00000046050a7210 */ /* 0x001fe20007fbe0ff */
[----:B------:R-:W-:Y:S04]  /*29ab0*/  @P1 STG.E.U8 desc[UR24][R6.64], R4 ;  /* 0x0000000406001986 */ /* 0x000fe8000c101118 */
[----:B------:R-:W-:-:S05]  /*29ac0*/  IMAD.X R11, R11, 0x1, R69, P5 ;  /* 0x000000010b0b7824 */ /* 0x000fca00028e0645 */
[----:B------:R4:W-:Y:S01]  /*29ad0*/  @P4 STG.E.U8 desc[UR24][R10.64], R13 ;  /* 0x0000000d0a004986 */ /* 0x0009e2000c101118 */
[----:B--2---:R-:W-:-:S03]  /*29ae0*/  F2FP.SATFINITE.E4M3.F32.PACK_AB_MERGE_C R14, R85, R84, RZ ;  /* 0x00000054550e723e */ /* 0x004fc600048070ff */
[----:B------:R-:W2:Y:S04]  /*29af0*/  LDL.LU R84, [R1+0x198] ;  /* 0x0001980001547983 */ /* 0x000ea80000300800 */
[----:B------:R-:W2:Y:S01]  /*29b00*/  LDL.LU R85, [R1+0x19c] ;  /* 0x00019c0001557983 */ /* 0x000ea20000300800 */
[----:B----4-:R-:W-:-:S03]  /*29b10*/  F2FP.SATFINITE.E4M3.F32.PACK_AB_MERGE_C R13, R87, R86, RZ ;  /* 0x00000056570d723e */ /* 0x010fc600048070ff */
[----:B------:R-:W4:Y:S04]  /*29b20*/  LDL.LU R86, [R1+0x98] ;  /* 0x0000980001567983 */ /* 0x000f280000300800 */
[----:B------:R-:W4:Y:S01]  /*29b30*/  LDL.LU R87, [R1+0x9c] ;  /* 0x00009c0001577983 */ /* 0x000f220000300800 */
[----:B------:R-:W-:Y:S01]  /*29b40*/  VIADD R4, R5, UR30 ;  /* 0x0000001e05047c36 */ /* 0x000fe20008000000 */
[----:B------:R-:W-:Y:S01]  /*29b50*/  ISETP.LT.AND P1, PT, R66, UR9, !P3 ;  /* 0x0000000942007c0c */ /* 0x000fe2000df21270 */
[----:B------:R-:W-:Y:S01]  /*29b60*/  VIADD R12, R65, 0x27 ;  /* 0x00000027410c7836 */ /* 0x000fe20000000000 */
[----:B------:R-:W-:Y:S01]  /*29b70*/  ISETP.LT.AND P5, PT, R67, UR12, !P3 ;  /* 0x0000000c43007c0c */ /* 0x000fe2000dfa1270 */
[----:B------:R-:W0:Y:S01]  /*29b80*/  LDCU UR9, c[0x0][0x398] ;  /* 0x00007300ff0977ac */ /* 0x000e220008000800 */
[----:B------:R-:W-:-:S02]  /*29b90*/  SHF.R.S32.HI R5, RZ, 0x1f, R4 ;  /* 0x0000001fff057819 */ /* 0x000fc40000011404 */
[C---:B------:R-:W-:Y:S01]  /*29ba0*/  IADD3 R8, P6, PT, R4.reuse, R0, RZ ;  /* 0x0000000004087210 */ /* 0x040fe20007fde0ff */
[----:B------:R-:W0:Y:S04]  /*29bb0*/  LDCU UR12, c[0x0][0x398] ;  /* 0x00007300ff0c77ac */ /* 0x000e280008000800 */
[C---:B------:R-:W-:Y:S01]  /*29bc0*/  IMAD.X R9, R5.reuse, 0x1, R72, P6 ;  /* 0x0000000105097824 */ /* 0x040fe200030e0648 */
[----:B------:R-:W-:Y:S02]  /*29bd0*/  IADD3 R6, P6, PT, R4, R2, RZ ;  /* 0x0000000204067210 */ /* 0x000fe40007fde0ff */
[----:B------:R-:W-:Y:S01]  /*29be0*/  ISETP.GE.AND P4, PT, R12, UR4, PT ;  /* 0x000000040c007c0c */ /* 0x000fe2000bf86270 */
[----:B------:R-:W0:Y:S02]  /*29bf0*/  LDCU UR4, c[0x0][0x398] ;  /* 0x00007300ff0477ac */ /* 0x000e240008000800 */
[----:B------:R-:W-:Y:S01]  /*29c00*/  IMAD.X R7, R5, 0x1, R71, P6 ;  /* 0x0000000105077824 */ /* 0x000fe200030e0647 */
[----:B------:R5:W-:Y:S01]  /*29c10*/  @P1 STG.E.U8 desc[UR24][R8.64], R15 ;  /* 0x0000000f08001986 */ /* 0x000be2000c101118 */
[----:B-1----:R-:W-:Y:S01]  /*29c20*/  ISETP.LT.AND P1, PT, R81, UR10, !P3 ;  /* 0x0000000a51007c0c */ /* 0x002fe2000df21270 */
[----:B------:R-:W1:Y:S01]  /*29c30*/  LDCU UR10, c[0x0][0x398] ;  /* 0x00007300ff0a77ac */ /* 0x000e620008000800 */
[----:B------:R-:W-:Y:S01]  /*29c40*/  ISETP.LT.AND P3, PT, R93, UR14, !P3 ;  /* 0x0000000e5d007c0c */ /* 0x000fe2000df61270 */
[----:B------:R0:W-:Y:S01]  /*29c50*/  @P5 STG.E.U8 desc[UR24][R6.64], R14 ;  /* 0x0000000e06005986 */ /* 0x0001e2000c101118 */
[----:B------:R-:W-:Y:S01]  /*29c60*/  F2FP.SATFINITE.E4M3.F32.PACK_AB_MERGE_C R40, R41, R40, RZ ;  /* 0x000000282928723e */ /* 0x000fe200048070ff */
[----:B------:R-:W1:Y:S01]  /*29c70*/  LDCU UR14, c[0x0][0x398] ;  /* 0x00007300ff0e77ac */ /* 0x000e620008000800 */
[C---:B-----5:R-:W-:Y:S01]  /*29c80*/  IADD3 R8, P5, PT, R4.reuse, R68, RZ ;  /* 0x0000004404087210 */ /* 0x060fe20007fbe0ff */
[----:B0-----:R-:W-:Y:S01]  /*29c90*/  VIADD R7, R65, 0x28 ;  /* 0x0000002841077836 */ /* 0x001fe20000000000 */
[----:B------:R-:W-:-:S03]  /*29ca0*/  IADD3 R6, P6, PT, R4, R70, RZ ;  /* 0x0000004604067210 */ /* 0x000fc60007fde0ff */
[----:B------:R-:W-:Y:S02]  /*29cb0*/  IMAD.X R9, R5, 0x1, R3, P5 ;  /* 0x0000000105097824 */ /* 0x000fe400028e0603 */
[----:B------:R-:W-:Y:S01]  /*29cc0*/  VIADD R4, R4, UR30 ;  /* 0x0000001e04047c36 */ /* 0x000fe20008000000 */
[----:B------:R-:W-:Y:S01]  /*29cd0*/  ISETP.GE.AND P5, PT, R7, UR6, PT ;  /* 0x0000000607007c0c */ /* 0x000fe2000bfa6270 */
[----:B------:R-:W-:Y:S01]  /*29ce0*/  IMAD.X R7, R5, 0x1, R69, P6 ;  /* 0x0000000105077824 */ /* 0x000fe200030e0645 */
[----:B------:R0:W-:Y:S01]  /*29cf0*/  @P1 STG.E.U8 desc[UR24][R8.64], R13 ;  /* 0x0000000d08001986 */ /* 0x0001e2000c101118 */
[----:B------:R-:W5:Y:S01]  /*29d00*/  LDCU UR6, c[0x0][0x398] ;  /* 0x00007300ff0677ac */ /* 0x000f620008000800 */
[----:B------:R-:W-:Y:S02]  /*29d10*/  SHF.R.S32.HI R5, RZ, 0x1f, R4 ;  /* 0x0000001fff057819 */ /* 0x000fe40000011404 */
[----:B------:R1:W-:Y:S01]  /*29d20*/  @P3 STG.E.U8 desc[UR24][R6.64], R40 ;  /* 0x0000002806003986 */ /* 0x0003e2000c101118 */
[----:B------:R-:W-:Y:S01]  /*29d30*/  ISETP.LT.AND P3, PT, R66, UR4, !P2 ;  /* 0x0000000442007c0c */ /* 0x000fe2000d761270 */
[----:B------:R-:W2:Y:S01]  /*29d40*/  LDCU UR4, c[0x0][0x39c] ;  /* 0x00007380ff0477ac */ /* 0x000ea20008000800 */
[----:B------:R-:W-:-:S02]  /*29d50*/  ISETP.LT.AND P1, PT, R67, UR9, !P2 ;  /* 0x0000000943007c0c */ /* 0x000fc4000d721270 */
[----:B------:R-:W-:Y:S01]  /*29d60*/  PRMT R11, R15, 0x9910, RZ ;  /* 0x000099100f0b7816 */ /* 0x000fe200000000ff */
[----:B------:R-:W2:Y:S01]  /*29d70*/  LDCU UR9, c[0x0][0x398] ;  /* 0x00007300ff0977ac */ /* 0x000ea20008000800 */
[----:B0-----:R-:W-:Y:S02]  /*29d80*/  IADD3 R8, P6, PT, R4, R0, RZ ;  /* 0x0000000004087210 */ /* 0x001fe40007fde0ff */
[----:B------:R-:W-:-:S03]  /*29d90*/  PRMT R10, R14, 0x9910, RZ ;  /* 0x000099100e0a7816 */ /* 0x000fc600000000ff */
[C---:B------:R-:W-:Y:S01]  /*29da0*/  IMAD.X R9, R5.reuse, 0x1, R72, P6 ;  /* 0x0000000105097824 */ /* 0x040fe200030e0648 */
[----:B-1----:R-:W-:Y:S02]  /*29db0*/  IADD3 R6, P6, PT, R4, R2, RZ ;  /* 0x0000000204067210 */ /* 0x002fe40007fde0ff */
[----:B------:R-:W-:Y:S02]  /*29dc0*/  SHF.R.S32.HI R11, RZ, 0x8, R11 ;  /* 0x00000008ff0b7819 */ /* 0x000fe4000001140b */
[----:B------:R-:W-:Y:S01]  /*29dd0*/  SHF.R.S32.HI R10, RZ, 0x8, R10 ;  /* 0x00000008ff0a7819 */ /* 0x000fe2000001140a */
[----:B------:R-:W-:Y:S02]  /*29de0*/  IMAD.X R7, R5, 0x1, R71, P6 ;  /* 0x0000000105077824 */ /* 0x000fe400030e0647 */
[----:B------:R-:W-:Y:S04]  /*29df0*/  @P3 STG.E.U8 desc[UR24][R8.64], R11 ;  /* 0x0000000b08003986 */ /* 0x000fe8000c101118 */
[----:B------:R0:W-:Y:S01]  /*29e00*/  @P1 STG.E.U8 desc[UR24][R6.64], R10 ;  /* 0x0000000a06001986 */ /* 0x0001e2000c101118 */
[----:B-----5:R-:W-:Y:S01]  /*29e10*/  ISETP.LT.AND P1, PT, R81, UR6, !P2 ;  /* 0x0000000651007c0c */ /* 0x020fe2000d721270 */
[----:B------:R-:W1:Y:S01]  /*29e20*/  LDCU UR6, c[0x0][0x39c] ;  /* 0x00007380ff0677ac */ /* 0x000e620008000800 */
[----:B------:R-:W-:-:S02]  /*29e30*/  ISETP.LT.AND P2, PT, R93, UR10, !P2 ;  /* 0x0000000a5d007c0c */ /* 0x000fc4000d741270 */
[----:B------:R-:W-:Y:S01]  /*29e40*/  PRMT R13, R13, 0x9910, RZ ;  /* 0x000099100d0d7816 */ /* 0x000fe200000000ff */
[----:B------:R-:W5:Y:S01]  /*29e50*/  LDCU UR10, c[0x0][0x398] ;  /* 0x00007300ff0a77ac */ /* 0x000f620008000800 */
[----:B0-----:R-:W-:Y:S02]  /*29e60*/  IADD3 R10, P6, PT, R4, R68, RZ ;  /* 0x00000044040a7210 */ /* 0x001fe40007fde0ff */
[----:B------:R-:W-:-:S03]  /*29e70*/  PRMT R12, R40, 0x9910, RZ ;  /* 0x00009910280c7816 */ /* 0x000fc600000000ff */
[C---:B------:R-:W-:Y:S01]  /*29e80*/  IMAD.X R11, R5.reuse, 0x1, R3, P6 ;  /* 0x00000001050b7824 */ /* 0x040fe200030e0603 */
[----:B------:R-:W-:Y:S02]  /*29e90*/  IADD3 R8, P6, PT, R4, R70, RZ ;  /* 0x0000004604087210 */ /* 0x000fe40007fde0ff */
[----:B------:R-:W-:Y:S02]  /*29ea0*/  SHF.R.S32.HI R13, RZ, 0x8, R13 ;  /* 0x00000008ff0d7819 */ /* 0x000fe4000001140d */
[----:B------:R-:W-:Y:S01]  /*29eb0*/  SHF.R.S32.HI R12, RZ, 0x8, R12 ;  /* 0x00000008ff0c7819 */ /* 0x000fe2000001140c */
[----:B------:R-:W-:Y:S01]  /*29ec0*/  IMAD.X R9, R5, 0x1, R69, P6 ;  /* 0x0000000105097824 */ /* 0x000fe200030e0645 */
[----:B---3--:R-:W-:Y:S01]  /*29ed0*/  F2FP.SATFINITE.E4M3.F32.PACK_AB_MERGE_C R14, R80, R77, RZ ;  /* 0x0000004d500e723e */ /* 0x008fe200048070ff */
[----:B------:R2:W-:Y:S04]  /*29ee0*/  @P1 STG.E.U8 desc[UR24][R10.64], R13 ;  /* 0x0000000d0a001986 */ /* 0x0005e8000c101118 */
[----:B------:R-:W3:Y:S04]  /*29ef0*/  LDL.LU R77, [R1+0x2a0] ;  /* 0x0002a000014d7983 */ /* 0x000ee80000300800 */
[----:B------:R-:W3:Y:S04]  /*29f00*/  LDL.LU R80, [R1+0x2a4] ;  /* 0x0002a40001507983 */ /* 0x000ee80000300800 */
        /* <DEDUP_REMOVED lines=11> */
[----:B------:R-:W4:Y:S01]  /*29fc0*/  LDL.LU R74, [R1+0x2a8] ;  /* 0x0002a800014a7983 */ /* 0x000f220000300800 */
[----:B------:R-:W-:Y:S01]  /*29fd0*/  SHF.R.S32.HI R7, RZ, 0x1f, R6 ;  /* 0x0000001fff077819 */ /* 0x000fe20000011406 */
[----:B------:R-:W0:Y:S01]  /*29fe0*/  LDCU UR12, c[0x0][0x398] ;  /* 0x00007300ff0c77ac */ /* 0x000e220008000800 */
[C---:B------:R-:W-:Y:S01]  /*29ff0*/  IADD3 R4, P6, PT, R6.reuse, R0, RZ ;  /* 0x0000000006047210 */ /* 0x040fe20007fde0ff */
[----:B------:R-:W4:Y:S01]  /*2a000*/  LDL.LU R78, [R1+0x2ac] ;  /* 0x0002ac00014e7983 */ /* 0x000f220000300800 */
[----:B------:R-:W-:Y:S01]  /*2a010*/  F2FP.SATFINITE.E4M3.F32.PACK_AB_MERGE_C R42, R43, R42, RZ ;  /* 0x0000002a2b2a723e */ /* 0x000fe200048070ff */
[----:B------:R-:W0:Y:S02]  /*2a020*/  LDCU UR14, c[0x0][0x398] ;  /* 0x00007300ff0e77ac */ /* 0x000e240008000800 */
[----:B------:R-:W-:Y:S01]  /*2a030*/  IMAD.X R5, R7, 0x1, R72, P6 ;  /* 0x0000000107057824 */ /* 0x000fe200030e0648 */
[----:B------:R-:W-:Y:S01]  /*2a040*/  IADD3 R8, P6, PT, R6, R2, RZ ;  /* 0x0000000206087210 */ /* 0x000fe20007fde0ff */
[----:B------:R-:W4:Y:S04]  /*2a050*/  LDL.LU R75, [R1+0x1a8] ;  /* 0x0001a800014b7983 */ /* 0x000f280000300800 */
[----:B------:R0:W-:Y:S01]  /*2a060*/  @P3 STG.E.U8 desc[UR24][R4.64], R14 ;  /* 0x0000000e04003986 */ /* 0x0001e2000c101118 */
[----:B------:R-:W-:Y:S01]  /*2a070*/  ISETP.LT.AND P3, PT, R67, UR9, !P0 ;  /* 0x0000000943007c0c */ /* 0x000fe2000c761270 */
[----:B------:R-:W1:Y:S01]  /*2a080*/  LDCU UR9, c[0x0][0x398] ;  /* 0x00007300ff0977ac */ /* 0x000e620008000800 */
[----:B------:R-:W-:Y:S01]  /*2a090*/  IMAD.X R9, R7, 0x1, R71, P6 ;  /* 0x0000000107097824 */ /* 0x000fe200030e0647 */
[----:B------:R-:W4:Y:S01]  /*2a0a0*/  LDL.LU R76, [R1+0x1ac] ;  /* 0x0001ac00014c7983 */ /* 0x000f220000300800 */
        /* <DEDUP_REMOVED lines=10> */
[----:B-----5:R-:W-:Y:S01]  /*2a150*/  ISETP.LT.AND P2, PT, R66, UR10, !P4 ;  /* 0x0000000a42007c0c */ /* 0x020fe2000e741270 */
[----:B------:R-:W0:Y:S01]  /*2a160*/  LDCU UR10, c[0x0][0x398] ;  /* 0x00007300ff0a77ac */ /* 0x000e220008000800 */
[----:B------:R-:W-:Y:S01]  /*2a170*/  ISETP.GE.AND P3, PT, R10, UR6, PT ;  /* 0x000000060a007c0c */ /* 0x000fe2000bf66270 */
[----:B------:R-:W-:Y:S01]  /*2a180*/  IMAD.X R9, R7, 0x1, R69, P6 ;  /* 0x0000000107097824 */ /* 0x000fe200030e0645 */
[----:B------:R-:W5:Y:S01]  /*2a190*/  LDCU UR6, c[0x0][0x398] ;  /* 0x00007300ff0677ac */ /* 0x000f620008000800 */
        /* <DEDUP_REMOVED lines=8> */
[----:B-1----:R-:W-:Y:S02]  /*2a220*/  PRMT R4, R12, 0x9910, RZ ;  /* 0x000099100c047816 */ /* 0x002fe400000000ff */
[----:B---3--:R-:W-:Y:S02]  /*2a230*/  F2FP.SATFINITE.E4M3.F32.PACK_AB_MERGE_C R13, R80, R77, RZ ;  /* 0x0000004d500d723e */ /* 0x008fe400048070ff */
[----:B------:R-:W3:Y:S04]  /*2a240*/  LDL.LU R77, [R1+0x2b0] ;  /* 0x0002b000014d7983 */ /* 0x000ee80000300800 */
[----:B------:R-:W3:Y:S01]  /*2a250*/  LDL.LU R80, [R1+0x2b4] ;  /* 0x0002b40001507983 */ /* 0x000ee20000300800 */
[----:B--2---:R-:W-:-:S03]  /*2a260*/  F2FP.SATFINITE.E4M3.F32.PACK_AB_MERGE_C R12, R85, R84, RZ ;  /* 0x00000054550c723e */ /* 0x004fc600048070ff */
[----:B------:R-:W2:Y:S04]  /*2a270*/  LDL.LU R84, [R1+0x1b0] ;  /* 0x0001b00001547983 */ /* 0x000ea80000300800 */
[----:B------:R-:W2:Y:S01]  /*2a280*/  LDL.LU R85, [R1+0x1b4] ;  /* 0x0001b40001557983 */ /* 0x000ea20000300800 */
[----:B----4-:R-:W-:-:S03]  /*2a290*/  F2FP.SATFINITE.E4M3.F32.PACK_AB_MERGE_C R14, R87, R86, RZ ;  /* 0x00000056570e723e */ /* 0x010fc600048070ff */
[----:B------:R-:W4:Y:S04]  /*2a2a0*/  LDL.LU R86, [R1+0xa8] ;  /* 0x0000a80001567983 */ /* 0x000f280000300800 */
[----:B------:R-:W4:Y:S01]  /*2a2b0*/  LDL.LU R87, [R1+0xac] ;  /* 0x0000ac0001577983 */ /* 0x000f220000300800 */
[----:B------:R-:W-:Y:S02]  /*2a2c0*/  IADD3 R8, P6, PT, R5, R2, RZ ;  /* 0x0000000205087210 */ /* 0x000fe40007fde0ff */
[----:B------:R-:W-:Y:S01]  /*2a2d0*/  ISETP.LT.AND P2, PT, R67, UR4, !P4 ;  /* 0x0000000443007c0c */ /* 0x000fe2000e741270 */
[----:B------:R-:W1:Y:S01]  /*2a2e0*/  LDCU UR4, c[0x0][0x39c] ;  /* 0x00007380ff0477ac */ /* 0x000e620008000800 */
[----:B-----5:R-:W-:Y:S01]  /*2a2f0*/  ISETP.LT.AND P0, PT, R81, UR6, !P4 ;  /* 0x0000000651007c0c */ /* 0x020fe2000e701270 */
[----:B------:R-:W-:Y:S01]  /*2a300*/  IMAD.X R9, R10, 0x1, R71, P6 ;  /* 0x000000010a097824 */ /* 0x000fe200030e0647 */
[----:B------:R-:W-:Y:S01]  /*2a310*/  PRMT R11, R11, 0x9910, RZ ;  /* 0x000099100b0b7816 */ /* 0x000fe200000000ff */
[----:B------:R-:W5:Y:S01]  /*2a320*/  LDCU UR6, c[0x0][0x398] ;  /* 0x00007300ff0677ac */ /* 0x000f620008000800 */
[----:B------:R-:W-:-:S02]  /*2a330*/  IADD3 R6, P6, PT, R5, R68, RZ ;  /* 0x0000004405067210 */ /* 0x000fc40007fde0ff */
[----:B------:R-:W-:Y:S02]  /*2a340*/  SHF.R.S32.HI R11, RZ, 0x8, R11 ;  /* 0x00000008ff0b7819 */ /* 0x000fe4000001140b */
[----:B------:R-:W-:Y:S01]  /*2a350*/  SHF.R.S32.HI R4, RZ, 0x8, R4 ;  /* 0x00000008ff047819 */ /* 0x000fe20000011404 */
[----:B------:R-:W-:Y:S02]  /*2a360*/  IMAD.X R7, R10, 0x1, R3, P6 ;  /* 0x000000010a077824 */ /* 0x000fe400030e0603 */
[----:B------:R1:W-:Y:S04]  /*2a370*/  @P2 STG.E.U8 desc[UR24][R8.64], R11 ;  /* 0x0000000b08002986 */ /* 0x0003e8000c101118 */
[----:B------:R5:W-:Y:S01]  /*2a380*/  @P0 STG.E.U8 desc[UR24][R6.64], R4 ;  /* 0x0000000406000986 */ /* 0x000be2000c101118 */
[----:B------:R-:W-:Y:S01]  /*2a390*/  ISETP.LT.AND P0, PT, R93, UR9, !P4 ;  /* 0x000000095d007c0c */ /* 0x000fe2000e701270 */
[----:B------:R-:W5:Y:S01]  /*2a3a0*/  LDCU UR9, c[0x0][0x398] ;  /* 0x00007300ff0977ac */ /* 0x000f620008000800 */
[----:B0-----:R-:W-:Y:S01]  /*2a3b0*/  ISETP.LT.AND P2, PT, R66, UR10, !P5 ;  /* 0x0000000a42007c0c */ /* 0x001fe2000ef41270 */
[----:B------:R-:W0:Y:S01]  /*2a3c0*/  LDCU UR10, c[0x0][0x398] ;  /* 0x00007300ff0a77ac */ /* 0x000e220008000800 */
[----:B-1----:R-:W-:-:S02]  /*2a3d0*/  IADD3 R8, P4, PT, R5, R70, RZ ;  /* 0x0000004605087210 */ /* 0x002fc40007f9e0ff */
[----:B------:R-:W-:Y:S01]  /*2a3e0*/  PRMT R11, R42, 0x9910, RZ ;  /* 0x000099102a0b7816 */ /* 0x000fe200000000ff */
[----:B-----5:R-:W-:Y:S02]  /*2a3f0*/  VIADD R4, R5, UR30 ;  /* 0x0000001e05047c36 */ /* 0x020fe40008000000 */
[----:B------:R-:W-:Y:S02]  /*2a400*/  VIADD R7, R65, 0x2b ;  /* 0x0000002b41077836 */ /* 0x000fe40000000000 */
[----:B------:R-:W-:Y:S01]  /*2a410*/  IMAD.X R9, R10, 0x1, R69, P4 ;  /* 0x000000010a097824 */ /* 0x000fe200020e0645 */
[----:B------:R-:W-:Y:S02]  /*2a420*/  SHF.R.S32.HI R5, RZ, 0x1f, R4 ;  /* 0x0000001fff057819 */ /* 0x000fe40000011404 */
[----:B------:R-:W-:Y:S02]  /*2a430*/  IADD3 R6, P6, PT, R4, R0, RZ ;  /* 0x0000000004067210 */ /* 0x000fe40007fde0ff */
[----:B------:R-:W-:-:S02]  /*2a440*/  SHF.R.S32.HI R10, RZ, 0x8, R11 ;  /* 0x00000008ff0a7819 */ /* 0x000fc4000001140b */
[----:B------:R-:W-:Y:S01]  /*2a450*/  ISETP.GE.AND P4, PT, R7, UR4, PT ;  /* 0x0000000407007c0c */ /* 0x000fe2000bf86270 */
[----:B------:R-:W-:Y:S01]  /*2a460*/  IMAD.X R7, R5, 0x1, R72, P6 ;  /* 0x0000000105077824 */ /* 0x000fe200030e0648 */
[----:B------:R-:W-:Y:S01]  /*2a470*/  F2FP.SATFINITE.E4M3.F32.PACK_AB_MERGE_C R44, R45, R44, RZ ;  /* 0x0000002c2d2c723e */ /* 0x000fe200048070ff */
[----:B------:R1:W-:Y:S01]  /*2a480*/  @P0 STG.E.U8 desc[UR24][R8.64], R10 ;  /* 0x0000000a08000986 */ /* 0x0003e2000c101118 */
[----:B------:R-:W-:Y:S01]  /*2a490*/  ISETP.LT.AND P0, PT, R81, UR6, !P5 ;  /* 0x0000000651007c0c */ /* 0x000fe2000ef01270 */
[----:B------:R-:W5:Y:S02]  /*2a4a0*/  LDCU UR6, c[0x0][0x39c] ;  /* 0x00007380ff0677ac */ /* 0x000f640008000800 */
        /* <DEDUP_REMOVED lines=9> */
[C---:B------:R-:W-:Y:S01]  /*2a540*/  IMAD.X R9, R5.reuse, 0x1, R3, P6 ;  /* 0x0000000105097824 */ /* 0x040fe200030e0603 */
[C---:B0-----:R-:W-:Y:S01]  /*2a550*/  IADD3 R6, P6, PT, R4.reuse, R70, RZ ;  /* 0x0000004604067210 */ /* 0x041fe20007fde0ff */
[----:B------:R0:W-:Y:S04]  /*2a560*/  @P2 STG.E.U8 desc[UR24][R10.64], R12 ;  /* 0x0000000c0a002986 */ /* 0x0001e8000c101118 */
[----:B------:R-:W-:Y:S01]  /*2a570*/  IMAD.X R7, R5, 0x1, R69, P6 ;  /* 0x0000000105077824 */ /* 0x000fe200030e0645 */
[----:B------:R-:W-:Y:S01]  /*2a580*/  @P0 STG.E.U8 desc[UR24][R8.64], R14 ;  /* 0x0000000e08000986 */ /* 0x000fe2000c101118 */
[----:B------:R-:W-:-:S03]  /*2a590*/  VIADD R4, R4, UR30 ;  /* 0x0000001e04047c36 */ /* 0x000fc60008000000 */
[----:B------:R1:W-:Y:S01]  /*2a5a0*/  @P5 STG.E.U8 desc[UR24][R6.64], R44 ;  /* 0x0000002c06005986 */ /* 0x0003e2000c101118 */
[----:B------:R-:W-:Y:S01]  /*2a5b0*/  ISETP.LT.AND P0, PT, R66, UR9, !P1 ;  /* 0x0000000942007c0c */ /* 0x000fe2000cf01270 */
[----:B------:R-:W2:Y:S01]  /*2a5c0*/  LDCU UR9, c[0x0][0x398] ;  /* 0x00007300ff0977ac */ /* 0x000ea20008000800 */
[----:B------:R-:W-:Y:S02]  /*2a5d0*/  ISETP.LT.AND P5, PT, R67, UR10, !P1 ;  /* 0x0000000a43007c0c */ /* 0x000fe4000cfa1270 */
[----:B0-----:R-:W-:Y:S01]  /*2a5e0*/  PRMT R11, R12, 0x9910, RZ ;  /* 0x000099100c0b7816 */ /* 0x001fe200000000ff */
[----:B------:R-:W0:Y:S01]  /*2a5f0*/  LDCU UR10, c[0x0][0x398] ;  /* 0x00007300ff0a77ac */ /* 0x000e220008000800 */
[----:B------:R-:W-:Y:S02]  /*2a600*/  SHF.R.S32.HI R5, RZ, 0x1f, R4 ;  /* 0x0000001fff057819 */ /* 0x000fe40000011404 */
[----:B-1----:R-:W-:Y:S02]  /*2a610*/  PRMT R6, R13, 0x9910, RZ ;  /* 0x000099100d067816 */ /* 0x002fe400000000ff */
[----:B------:R-:W-:-:S03]  /*2a620*/  IADD3 R8, P2, PT, R4, R0, RZ ;  /* 0x0000000004087210 */ /* 0x000fc60007f5e0ff */
[----:B------:R-:W-:Y:S01]  /*2a630*/  IMAD.MOV.U32 R12, RZ, RZ, R6 ;  /* 0x000000ffff0c7224 */ /* 0x000fe200078e0006 */
[----:B------:R-:W-:Y:S01]  /*2a640*/  IADD3 R6, P6, PT, R4, R2, RZ ;  /* 0x0000000204067210 */ /* 0x000fe20007fde0ff */
[C---:B------:R-:W-:Y:S01]  /*2a650*/  IMAD.X R9, R5.reuse, 0x1, R72, P2 ;  /* 0x0000000105097824 */ /* 0x040fe200010e0648 */
[----:B------:R-:W-:Y:S02]  /*2a660*/  SHF.R.S32.HI R11, RZ, 0x8, R11 ;  /* 0x00000008ff0b7819 */ /* 0x000fe4000001140b */
[----:B------:R-:W-:Y:S01]  /*2a670*/  SHF.R.S32.HI R12, RZ, 0x8, R12 ;  /* 0x00000008ff0c7819 */ /* 0x000fe2000001140c */
[----:B------:R-:W-:-:S04]  /*2a680*/  IMAD.X R7, R5, 0x1, R71, P6 ;  /* 0x0000000105077824 */ /* 0x000fc800030e0647 */
[----:B------:R-:W-:Y:S04]  /*2a690*/  @P0 STG.E.U8 desc[UR24][R8.64], R12 ;  /* 0x0000000c08000986 */ /* 0x000fe8000c101118 */
[----:B------:R4:W-:Y:S02]  /*2a6a0*/  @P5 STG.E.U8 desc[UR24][R6.64], R11 ;  /* 0x0000000b06005986 */ /* 0x0009e4000c101118 */
[----:B----4-:R-:W-:Y:S02]  /*2a6b0*/  F2FP.SATFINITE.E4M3.F32.PACK_AB_MERGE_C R11, R87, R86, RZ ;  /* 0x00000056570b723e */ /* 0x010fe400048070ff */
[----:B------:R-:W4:Y:S04]  /*2a6c0*/  LDL.LU R86, [R1+0xb0] ;  /* 0x0000b00001567983 */ /* 0x000f280000300800 */
[----:B------:R-:W4:Y:S01]  /*2a6d0*/  LDL.LU R87, [R1+0xb4] ;  /* 0x0000b40001577983 */ /* 0x000f220000300800 */
[----:B------:R-:W-:Y:S01]  /*2a6e0*/  ISETP.LT.AND P6, PT, R81, UR12, !P1 ;  /* 0x0000000c51007c0c */ /* 0x000fe2000cfc1270 */
[C---:B------:R-:W-:Y:S01]  /*2a6f0*/  VIADD R7, R65.reuse, 0x2d ;  /* 0x0000002d41077836 */ /* 0x040fe20000000000 */
[----:B------:R-:W-:Y:S01]  /*2a700*/  IADD3 R6, P5, PT, R4, R68, RZ ;  /* 0x0000004404067210 */ /* 0x000fe20007fbe0ff */
[----:B------:R-:W-:Y:S01]  /*2a710*/  VIADD R10, R65, 0x2c ;  /* 0x0000002c410a7836 */ /* 0x000fe20000000000 */
[----:B------:R-:W-:Y:S01]  /*2a720*/  PRMT R8, R14, 0x9910, RZ ;  /* 0x000099100e087816 */ /* 0x000fe200000000ff */
[----:B------:R-:W1:Y:S01]  /*2a730*/  LDCU UR12, c[0x0][0x398] ;  /* 0x00007300ff0c77ac */ /* 0x000e620008000800 */
[----:B-----5:R-:W-:Y:S01]  /*2a740*/  ISETP.GE.AND P0, PT, R7, UR6, PT ;  /* 0x0000000607007c0c */ /* 0x020fe2000bf06270 */
[----:B------:R-:W-:Y:S01]  /*2a750*/  IMAD.X R7, R5, 0x1, R3, P5 ;  /* 0x0000000105077824 */ /* 0x000fe200028e0603 */
[----:B------:R-:W-:Y:S01]  /*2a760*/  SHF.R.S32.HI R8, RZ, 0x8, R8 ;  /* 0x00000008ff087819 */ /* 0x000fe20000011408 */
[----:B------:R-:W5:Y:S01]  /*2a770*/  LDCU UR6, c[0x0][0x398] ;  /* 0x00007300ff0677ac */ /* 0x000f620008000800 */
[----:B------:R-:W-:-:S03]  /*2a780*/  ISETP.LT.AND P5, PT, R93, UR14, !P1 ;  /* 0x0000000e5d007c0c */ /* 0x000fc6000cfa1270 */
[----:B------:R0:W-:Y:S01]  /*2a790*/  @P6 STG.E.U8 desc[UR24][R6.64], R8 ;  /* 0x0000000806006986 */ /* 0x0001e2000c101118 */
[----:B------:R-:W-:Y:S01]  /*2a7a0*/  PRMT R9, R44, 0x9910, RZ ;  /* 0x000099102c097816 */ /* 0x000fe200000000ff */
[----:B------:R-:W1:Y:S03]  /*2a7b0*/  LDCU UR14, c[0x0][0x398] ;  /* 0x00007300ff0e77ac */ /* 0x000e660008000800 */
[----:B------:R-:W-:Y:S02]  /*2a7c0*/  SHF.R.S32.HI R9, RZ, 0x8, R9 ;  /* 0x00000008ff097819 */ /* 0x000fe40000011409 */
[C---:B0-----:R-:W-:Y:S01]  /*2a7d0*/  IADD3 R6, P1, PT, R4.reuse, R70, RZ ;  /* 0x0000004604067210 */ /* 0x041fe20007f3e0ff */
[----:B------:R-:W-:-:S04]  /*2a7e0*/  VIADD R4, R4, UR30 ;  /* 0x0000001e04047c36 */ /* 0x000fc80008000000 */
[----:B------:R-:W-:Y:S01]  /*2a7f0*/  IMAD.X R7, R5, 0x1, R69, P1 ;  /* 0x0000000105077824 */ /* 0x000fe200008e0645 */
[----:B------:R-:W-:Y:S02]  /*2a800*/  SHF.R.S32.HI R5, RZ, 0x1f, R4 ;  /* 0x0000001fff057819 */ /* 0x000fe40000011404 */
[----:B------:R-:W-:Y:S02]  /*2a810*/  IADD3 R8, P6, PT, R4, R0, RZ ;  /* 0x0000000004087210 */ /* 0x000fe40007fde0ff */
[----:B--2---:R-:W-:Y:S01]  /*2a820*/  ISETP.LT.AND P1, PT, R66, UR9, !P3 ;  /* 0x0000000942007c0c */ /* 0x004fe2000df21270 */
[----:B------:R0:W-:Y:S01]  /*2a830*/  @P5 STG.E.U8 desc[UR24][R6.64], R9 ;  /* 0x0000000906005986 */ /* 0x0001e2000c101118 */
[----:B------:R-:W-:Y:S01]  /*2a840*/  ISETP.LT.AND P5, PT, R67, UR10, !P3 ;  /* 0x0000000a43007c0c */ /* 0x000fe2000dfa1270 */
[----:B------:R-:W2:Y:S01]  /*2a850*/  LDCU UR9, c[0x0][0x398] ;  /* 0x00007300ff0977ac */ /* 0x000ea20008000800 */
[----:B------:R-:W-:Y:S01]  /*2a860*/  ISETP.GE.AND P2, PT, R10, UR4, PT ;  /* 0x000000040a007c0c */ /* 0x000fe2000bf46270 */
[----:B------:R-:W1:Y:S01]  /*2a870*/  LDCU UR4, c[0x0][0x39c] ;  /* 0x00007380ff0477ac */ /* 0x000e620008000800 */
[----:B------:R-:W-:-:S02]  /*2a880*/  F2FP.SATFINITE.E4M3.F32.PACK_AB_MERGE_C R12, R78, R74, RZ ;  /* 0x0000004a4e0c723e */ /* 0x000fc400048070ff */
[----:B------:R-:W-:Y:S01]  /*2a890*/  F2FP.SATFINITE.E4M3.F32.PACK_AB_MERGE_C R13, R76, R75, RZ ;  /* 0x0000004b4c0d723e */ /* 0x000fe200048070ff */
[----:B------:R-:W1:Y:S01]  /*2a8a0*/  LDCU UR10, c[0x0][0x398] ;  /* 0x00007300ff0a77ac */ /* 0x000e620008000800 */
[----:B0-----:R-:W-:Y:S01]  /*2a8b0*/  IMAD.X R9, R5, 0x1, R72, P6 ;  /* 0x0000000105097824 */ /* 0x001fe200030e0648 */
[----:B------:R-:W-:-:S05]  /*2a8c0*/  IADD3 R6, P6, PT, R4, R2, RZ ;  /* 0x0000000204067210 */ /* 0x000fca0007fde0ff */
[----:B------:R-:W-:Y:S01]  /*2a8d0*/  IMAD.X R7, R5, 0x1, R71, P6 ;  /* 0x0000000105077824 */ /* 0x000fe200030e0647 */
[----:B-----5:R-:W-:Y:S01]  /*2a8e0*/  ISETP.LT.AND P6, PT, R81, UR6, !P3 ;  /* 0x0000000651007c0c */ /* 0x020fe2000dfc1270 */
[----:B------:R-:W-:Y:S01]  /*2a8f0*/  @P1 STG.E.U8 desc[UR24][R8.64], R12 ;  /* 0x0000000c08001986 */ /* 0x000fe2000c101118 */
[----:B------:R-:W-:Y:S01]  /*2a900*/  VIADD R10, R65, 0x2e ;  /* 0x0000002e410a7836 */ /* 0x000fe20000000000 */
[----:B------:R-:W0:Y:S02]  /*2a910*/  LDCU UR6, c[0x0][0x398] ;  /* 0x00007300ff0677ac */ /* 0x000e240008000800 */
[----:B------:R5:W-:Y:S02]  /*2a920*/  @P5 STG.E.U8 desc[UR24][R6.64], R13 ;  /* 0x0000000d06005986 */ /* 0x000be4000c101118 */
[----:B-1----:R-:W-:Y:S01]  /*2a930*/  ISETP.GE.AND P1, PT, R10, UR4, PT ;  /* 0x000000040a007c0c */ /* 0x002fe2000bf26270 */
[----:B------:R-:W1:Y:S01]  /*2a940*/  LDCU UR4, c[0x0][0x398] ;  /* 0x00007300ff0477ac */ /* 0x000e620008000800 */
[----:B--2---:R-:W-:-:S02]  /*2a950*/  ISETP.LT.AND P3, PT, R93, UR9, !P3 ;  /* 0x000000095d007c0c */ /* 0x004fc4000df61270 */
[C---:B-----5:R-:W-:Y:S01]  /*2a960*/  IADD3 R6, P5, PT, R4.reuse, R68, RZ ;  /* 0x0000004404067210 */ /* 0x060fe20007fbe0ff */
[----:B------:R-:W-:Y:S01]  /*2a970*/  VIADD R8, R4, UR30 ;  /* 0x0000001e04087c36 */ /* 0x000fe20008000000 */
[----:B------:R-:W-:Y:S01]  /*2a980*/  F2FP.SATFINITE.E4M3.F32.PACK_AB_MERGE_C R46, R47, R46, RZ ;  /* 0x0000002e2f2e723e */ /* 0x000fe200048070ff */
[----:B------:R-:W2:Y:S02]  /*2a990*/  LDCU UR9, c[0x0][0x398] ;  /* 0x00007300ff0977ac */ /* 0x000ea40008000800 */
[----:B------:R-:W-:Y:S01]  /*2a9a0*/  IMAD.X R7, R5, 0x1, R3, P5 ;  /* 0x0000000105077824 */ /* 0x000fe200028e0603 */
[----:B------:R-:W-:Y:S01]  /*2a9b0*/  ISETP.LT.AND P5, PT, R66, UR10, !P4 ;  /* 0x0000000a42007c0c */ /* 0x000fe2000e7a1270 */
[----:B------:R-:W5:Y:S03]  /*2a9c0*/  LDCU UR10, c[0x0][0x398] ;  /* 0x00007300ff0a77ac */ /* 0x000f660008000800 */
[----:B------:R0:W-:Y:S01]  /*2a9d0*/  @P6 STG.E.U8 desc[UR24][R6.64], R11 ;  /* 0x0000000b06006986 */ /* 0x0001e2000c101118 */
[----:B------:R-:W-:-:S02]  /*2a9e0*/  SHF.R.S32.HI R9, RZ, 0x1f, R8 ;  /* 0x0000001fff097819 */ /* 0x000fc40000011408 */
[----:B------:R-:W-:Y:S02]  /*2a9f0*/  PRMT R10, R12, 0x9910, RZ ;  /* 0x000099100c0a7816 */ /* 0x000fe400000000ff */
[----:B0-----:R-:W-:-:S05]  /*2aa00*/  IADD3 R6, P6, PT, R4, R70, RZ ;  /* 0x0000004604067210 */ /* 0x001fca0007fde0ff */
[----:B------:R-:W-:Y:S01]  /*2aa10*/  IMAD.X R7, R5, 0x1, R69, P6 ;  /* 0x0000000105077824 */ /* 0x000fe200030e0645 */
[----:B------:R-:W-:-:S04]  /*2aa20*/  IADD3 R4, P6, PT, R8, R0, RZ ;  /* 0x0000000008047210 */ /* 0x000fc80007fde0ff */
[----:B------:R0:W-:Y:S01]  /*2aa30*/  @P3 STG.E.U8 desc[UR24][R6.64], R46 ;  /* 0x0000002e06003986 */ /* 0x0001e2000c101118 */
[----:B------:R-:W-:Y:S01]  /*2aa40*/  IMAD.X R5, R9, 0x1, R72, P6 ;  /* 0x0000000109057824 */ /* 0x000fe200030e0648 */
[----:B-1----:R-:W-:Y:S01]  /*2aa50*/  ISETP.LT.AND P3, PT, R67, UR4, !P4 ;  /* 0x0000000443007c0c */ /* 0x002fe2000e761270 */
[----:B------:R-:W1:Y:S01]  /*2aa60*/  LDCU UR4, c[0x0][0x39c] ;  /* 0x00007380ff0477ac */ /* 0x000e620008000800 */
[----:B0-----:R-:W-:Y:S02]  /*2aa70*/  SHF.R.S32.HI R6, RZ, 0x8, R10 ;  /* 0x00000008ff067819 */ /* 0x001fe4000001140a */
[----:B------:R-:W-:-:S03]  /*2aa80*/  PRMT R7, R13, 0x9910, RZ ;  /* 0x000099100d077816 */ /* 0x000fc600000000ff */
[----:B------:R0:W-:Y:S01]  /*2aa90*/  @P5 STG.E.U8 desc[UR24][R4.64], R6 ;  /* 0x0000000604005986 */ /* 0x0001e2000c101118 */
[----:B------:R-:W-:Y:S01]  /*2aaa0*/  ISETP.LT.AND P5, PT, R81, UR6, !P4 ;  /* 0x0000000651007c0c */ /* 0x000fe2000e7a1270 */
[----:B------:R-:W1:Y:S01]  /*2aab0*/  LDCU UR6, c[0x0][0x39c] ;  /* 0x00007380ff0677ac */ /* 0x000e620008000800 */
[----:B------:R-:W-:Y:S02]  /*2aac0*/  PRMT R10, R11, 0x9910, RZ ;  /* 0x000099100b0a7816 */ /* 0x000fe400000000ff */
[----:B0-----:R-:W-:Y:S01]  /*2aad0*/  IADD3 R6, P6, PT, R8, R2, RZ ;  /* 0x0000000208067210 */ /* 0x001fe20007fde0ff */
[----:B------:R-:W-:-:S04]  /*2aae0*/  IMAD.MOV.U32 R5, RZ, RZ, R7 ;  /* 0x000000ffff057224 */ /* 0x000fc800078e0007 */
[----:B------:R-:W-:Y:S01]  /*2aaf0*/  IMAD.X R7, R9, 0x1, R71, P6 ;  /* 0x0000000109077824 */ /* 0x000fe200030e0647 */
[----:B------:R-:W-:Y:S02]  /*2ab00*/  SHF.R.S32.HI R5, RZ, 0x8, R5 ;  /* 0x00000008ff057819 */ /* 0x000fe40000011405 */
[----:B------:R-:W-:-:S03]  /*2ab10*/  IADD3 R4, P6, PT, R8, R68, RZ ;  /* 0x0000004408047210 */ /* 0x000fc60007fde0ff */
[----:B------:R0:W-:Y:S01]  /*2ab20*/  @P3 STG.E.U8 desc[UR24][R6.64], R5 ;  /* 0x0000000506003986 */ /* 0x0001e2000c101118 */
[----:B---3--:R-:W-:-:S03]  /*2ab30*/  F2FP.SATFINITE.E4M3.F32.PACK_AB_MERGE_C R14, R80, R77, RZ ;  /* 0x0000004d500e723e */ /* 0x008fc600048070ff */
[----:B------:R-:W3:Y:S04]  /*2ab40*/  LDL.LU R77, [R1+0x2b8] ;  /* 0x0002b800014d7983 */ /* 0x000ee80000300800 */
[----:B------:R-:W3:Y:S01]  /*2ab50*/  LDL.LU R80, [R1+0x2bc] ;  /* 0x0002bc0001507983 */ /* 0x000ee20000300800 */
[----:B0-----:R-:W-:Y:S01]  /*2ab60*/  IMAD.X R5, R9, 0x1, R3, P6 ;  /* 0x0000000109057824 */ /* 0x001fe200030e0603 */
[----:B------:R-:W-:Y:S02]  /*2ab70*/  SHF.R.S32.HI R6, RZ, 0x8, R10 ;  /* 0x00000008ff067819 */ /* 0x000fe4000001140a */
[----:B------:R-:W-:Y:S02]  /*2ab80*/  PRMT R7, R46, 0x9910, RZ ;  /* 0x000099102e077816 */ /* 0x000fe400000000ff */
[----:B--2---:R-:W-:Y:S01]  /*2ab90*/  ISETP.LT.AND P6, PT, R93, UR9, !P4 ;  /* 0x000000095d007c0c */ /* 0x004fe2000e7c1270 */
[----:B------:R0:W-:Y:S01]  /*2aba0*/  @P5 STG.E.U8 desc[UR24][R4.64], R6 ;  /* 0x0000000604005986 */ /* 0x0001e2000c101118 */
[----:B------:R-:W-:Y:S01]  /*2abb0*/  IADD3 R10, P3, PT, R8, R70, RZ ;  /* 0x00000046080a7210 */ /* 0x000fe20007f7e0ff */
[----:B------:R-:W2:Y:S01]  /*2abc0*/  LDCU UR9, c[0x0][0x398] ;  /* 0x00007300ff0977ac */ /* 0x000ea20008000800 */
[----:B------:R-:W-:-:S02]  /*2abd0*/  F2FP.SATFINITE.E4M3.F32.PACK_AB_MERGE_C R15, R85, R84, RZ ;  /* 0x00000054550f723e */ /* 0x000fc400048070ff */
[----:B------:R-:W3:Y:S01]  /*2abe0*/  LDL.LU R84, [R1+0x1b8] ;  /* 0x0001b80001547983 */ /* 0x000ee20000300800 */
[----:B------:R-:W-:-:S03]  /*2abf0*/  IMAD.X R11, R9, 0x1, R69, P3 ;  /* 0x00000001090b7824 */ /* 0x000fc600018e0645 */
[----:B------:R-:W3:Y:S01]  /*2ac00*/  LDL.LU R85, [R1+0x1bc] ;  /* 0x0001bc0001557983 */ /* 0x000ee20000300800 */
[----:B0-----:R-:W-:-:S05]  /*2ac10*/  IMAD.MOV.U32 R5, RZ, RZ, R7 ;  /* 0x000000ffff057224 */ /* 0x001fca00078e0007 */
[----:B------:R-:W-:-:S05]  /*2ac20*/  SHF.R.S32.HI R5, RZ, 0x8, R5 ;  /* 0x00000008ff057819 */ /* 0x000fca0000011405 */
[----:B------:R4:W-:Y:S02]  /*2ac30*/  @P6 STG.E.U8 desc[UR24][R10.64], R5 ;  /* 0x000000050a006986 */ /* 0x0009e4000c101118 */
[----:B----4-:R-:W-:Y:S02]  /*2ac40*/  F2FP.SATFINITE.E4M3.F32.PACK_AB_MERGE_C R10, R87, R86, RZ ;  /* 0x00000056570a723e */ /* 0x010fe400048070ff */
[----:B------:R-:W4:Y:S04]  /*2ac50*/  LDL.LU R86, [R1+0xb8] ;  /* 0x0000b80001567983 */ /* 0x000f280000300800 */
[----:B------:R-:W4:Y:S01]  /*2ac60*/  LDL.LU R87, [R1+0xbc] ;  /* 0x0000bc0001577983 */ /* 0x000f220000300800 */
[----:B------:R-:W-:Y:S01]  /*2ac70*/  VIADD R7, R8, UR30 ;  /* 0x0000001e08077c36 */ /* 0x000fe20008000000 */
[----:B-----5:R-:W-:Y:S01]  /*2ac80*/  ISETP.LT.AND P4, PT, R66, UR10, !P2 ;  /* 0x0000000a42007c0c */ /* 0x020fe2000d781270 */
[----:B------:R-:W-:Y:S01]  /*2ac90*/  VIADD R6, R65, 0x2f ;  /* 0x0000002f41067836 */ /* 0x000fe20000000000 */
[----:B------:R-:W-:Y:S01]  /*2aca0*/  ISETP.LT.AND P3, PT, R67, UR12, !P2 ;  /* 0x0000000c43007c0c */ /* 0x000fe2000d761270 */
[----:B------:R-:W0:Y:S01]  /*2acb0*/  LDCU UR10, c[0x0][0x398] ;  /* 0x00007300ff0a77ac */ /* 0x000e220008000800 */
[----:B------:R-:W-:-:S02]  /*2acc0*/  SHF.R.S32.HI R12, RZ, 0x1f, R7 ;  /* 0x0000001fff0c7819 */ /* 0x000fc40000011407 */
[C---:B------:R-:W-:Y:S01]  /*2acd0*/  IADD3 R4, P5, PT, R7.reuse, R0, RZ ;  /* 0x0000000007047210 */ /* 0x040fe20007fbe0ff */
[----:B------:R-:W5:Y:S01]  /*2ace0*/  LDCU UR12, c[0x0][0x398] ;  /* 0x00007300ff0c77ac */ /* 0x000f620008000800 */
[----:B------:R-:W-:-:S03]  /*2acf0*/  IADD3 R8, P6, PT, R7, R2, RZ ;  /* 0x0000000207087210 */ /* 0x000fc60007fde0ff */
[C---:B------:R-:W-:Y:S02]  /*2ad00*/  IMAD.X R5, R12.reuse, 0x1, R72, P5 ;  /* 0x000000010c057824 */ /* 0x040fe400028e0648 */
[----:B------:R-:W-:Y:S01]  /*2ad10*/  IMAD.X R9, R12, 0x1, R71, P6 ;  /* 0x000000010c097824 */ /* 0x000fe200030e0647 */
[----:B------:R-:W-:Y:S02]  /*2ad20*/  ISETP.LT.AND P5, PT, R81, UR14, !P2 ;  /* 0x0000000e51007c0c */ /* 0x000fe4000d7a1270 */
[----:B------:R0:W-:Y:S04]  /*2ad30*/  @P4 STG.E.U8 desc[UR24][R4.64], R14 ;  /* 0x0000000e04004986 */ /* 0x0001e8000c101118 */
[----:B------:R1:W-:Y:S01]  /*2ad40*/  @P3 STG.E.U8 desc[UR24][R8.64], R15 ;  /* 0x0000000f08003986 */ /* 0x0003e2000c101118 */
[----:B0-----:R-:W-:Y:S01]  /*2ad50*/  VIADD R5, R65, 0x30 ;  /* 0x0000003041057836 */ /* 0x001fe20000000000 */
[----:B------:R-:W-:-:S04]  /*2ad60*/  IADD3 R4, P6, PT, R7, R68, RZ ;  /* 0x0000004407047210 */ /* 0x000fc80007fde0ff */
[----:B-1----:R-:W-:Y:S01]  /*2ad70*/  ISETP.GE.AND P3, PT, R5, UR6, PT ;  /* 0x0000000605007c0c */ /* 0x002fe2000bf66270 */
[----:B------:R-:W0:Y:S01]  /*2ad80*/  LDCU UR6, c[0x0][0x398] ;  /* 0x00007300ff0677ac */ /* 0x000e220008000800 */
[----:B------:R-:W-:Y:S01]  /*2ad90*/  ISETP.LT.AND P2, PT, R93, UR16, !P2 ;  /* 0x000000105d007c0c */ /* 0x000fe2000d741270 */
[----:B------:R-:W-:Y:S01]  /*2ada0*/  IMAD.X R5, R12, 0x1, R3, P6 ;  /* 0x000000010c057824 */ /* 0x000fe200030e0603 */
[----:B------:R-:W-:Y:S01]  /*2adb0*/  ISETP.GE.AND P4, PT, R6, UR4, PT ;  /* 0x0000000406007c0c */ /* 0x000fe2000bf86270 */
[C---:B------:R-:W-:Y:S01]  /*2adc0*/  VIADD R8, R7.reuse, UR30 ;  /* 0x0000001e07087c36 */ /* 0x040fe20008000000 */
[----:B------:R-:W-:Y:S01]  /*2add0*/  IADD3 R6, P6, PT, R7, R70, RZ ;  /* 0x0000004607067210 */ /* 0x000fe20007fde0ff */
[----:B------:R-:W1:Y:S01]  /*2ade0*/  LDCU UR4, c[0x0][0x39c] ;  /* 0x00007380ff0477ac */ /* 0x000e620008000800 */
[----:B------:R0:W-:Y:S01]  /*2adf0*/  @P5 STG.E.U8 desc[UR24][R4.64], R10 ;  /* 0x0000000a04005986 */ /* 0x0001e2000c101118 */
[----:B------:R-:W-:Y:S02]  /*2ae00*/  F2FP.SATFINITE.E4M3.F32.PACK_AB_MERGE_C R48, R49, R48, RZ ;  /* 0x000000303130723e */ /* 0x000fe400048070ff */
[----:B------:R-:W-:Y:S01]  /*2ae10*/  IMAD.X R7, R12, 0x1, R69, P6 ;  /* 0x000000010c077824 */ /* 0x000fe200030e0645 */
[----:B--2---:R-:W-:Y:S01]  /*2ae20*/  ISETP.LT.AND P5, PT, R66, UR9, !P0 ;  /* 0x0000000942007c0c */ /* 0x004fe2000c7a1270 */
[----:B------:R-:W2:Y:S01]  /*2ae30*/  LDCU UR9, c[0x0][0x398] ;  /* 0x00007300ff0977ac */ /* 0x000ea20008000800 */
[----:B------:R-:W-:-:S02]  /*2ae40*/  SHF.R.S32.HI R9, RZ, 0x1f, R8 ;  /* 0x0000001fff097819 */ /* 0x000fc40000011408 */
[----:B0-----:R-:W-:Y:S01]  /*2ae50*/  PRMT R5, R14, 0x9910, RZ ;  /* 0x000099100e057816 */ /* 0x001fe200000000ff */
[----:B------:R0:W-:Y:S01]  /*2ae60*/  @P2 STG.E.U8 desc[UR24][R6.64], R48 ;  /* 0x0000003006002986 */ /* 0x0001e2000c101118 */
[----:B------:R-:W-:-:S03]  /*2ae70*/  IADD3 R4, P6, PT, R8, R0, RZ ;  /* 0x0000000008047210 */ /* 0x000fc60007fde0ff */
[----:B------:R-:W-:Y:S01]  /*2ae80*/  IMAD.MOV.U32 R11, RZ, RZ, R5 ;  /* 0x000000ffff0b7224 */ /* 0x000fe200078e0005 */
[----:B------:R-:W-:Y:S01]  /*2ae90*/  ISETP.LT.AND P2, PT, R67, UR6, !P0 ;  /* 0x0000000643007c0c */ /* 0x000fe2000c741270 */
[----:B------:R-:W-:Y:S01]  /*2aea0*/  IMAD.X R5, R9, 0x1, R72, P6 ;  /* 0x0000000109057824 */ /* 0x000fe200030e0648 */
[----:B------:R-:W-:Y:S01]  /*2aeb0*/  PRMT R12, R10, 0x9910, RZ ;  /* 0x000099100a0c7816 */ /* 0x000fe200000000ff */
[----:B------:R-:W1:Y:S01]  /*2aec0*/  LDCU UR6, c[0x0][0x398] ;  /* 0x00007300ff0677ac */ /* 0x000e620008000800 */
[----:B------:R-:W-:Y:S02]  /*2aed0*/  SHF.R.S32.HI R11, RZ, 0x8, R11 ;  /* 0x00000008ff0b7819 */ /* 0x000fe4000001140b */
[----:B0-----:R-:W-:Y:S02]  /*2aee0*/  PRMT R7, R15, 0x9910, RZ ;  /* 0x000099100f077816 */ /* 0x001fe400000000ff */
[----:B------:R-:W-:-:S03]  /*2aef0*/  IADD3 R6, P6, PT, R8, R2, RZ ;  /* 0x0000000208067210 */ /* 0x000fc60007fde0ff */
[----:B------:R-:W-:Y:S01]  /*2af00*/  IMAD.MOV.U32 R13, RZ, RZ, R7 ;  /* 0x000000ffff0d7224 */ /* 0x000fe200078e0007 */
[----:B------:R0:W-:Y:S01]  /*2af10*/  @P5 STG.E.U8 desc[UR24][R4.64], R11 ;  /* 0x0000000b04005986 */ /* 0x0001e2000c101118 */
[----:B------:R-:W-:Y:S01]  /*2af20*/  ISETP.LT.AND P5, PT, R81, UR10, !P0 ;  /* 0x0000000a51007c0c */ /* 0x000fe2000c7a1270 */
[----:B------:R-:W-:Y:S01]  /*2af30*/  IMAD.X R7, R9, 0x1, R71, P6 ;  /* 0x0000000109077824 */ /* 0x000fe200030e0647 */
[----:B------:R-:W2:Y:S01]  /*2af40*/  LDCU UR10, c[0x0][0x398] ;  /* 0x00007300ff0a77ac */ /* 0x000ea20008000800 */
[----:B------:R-:W-:Y:S01]  /*2af50*/  SHF.R.S32.HI R10, RZ, 0x8, R13 ;  /* 0x00000008ff0a7819 */ /* 0x000fe2000001140d */
[----:B0-----:R-:W-:Y:S01]  /*2af60*/  VIADD R5, R65, 0x31 ;  /* 0x0000003141057836 */ /* 0x001fe20000000000 */
[----:B------:R-:W-:Y:S01]  /*2af70*/  IADD3 R4, P6, PT, R8, R68, RZ ;  /* 0x0000004408047210 */ /* 0x000fe20007fde0ff */
[----:B------:R-:W-:Y:S02]  /*2af80*/  IMAD.MOV.U32 R11, RZ, RZ, R12 ;  /* 0x000000ffff0b7224 */ /* 0x000fe400078e000c */
[----:B------:R0:W-:Y:S01]  /*2af90*/  @P2 STG.E.U8 desc[UR24][R6.64], R10 ;  /* 0x0000000a06002986 */ /* 0x0001e2000c101118 */
[----:B-1----:R-:W-:Y:S01]  /*2afa0*/  ISETP.GE.AND P2, PT, R5, UR4, PT ;  /* 0x0000000405007c0c */ /* 0x002fe2000bf46270 */
[----:B------:R-:W-:Y:S01]  /*2afb0*/  IMAD.X R5, R9, 0x1, R3, P6 ;  /* 0x0000000109057824 */ /* 0x000fe200030e0603 */
[----:B------:R-:W-:Y:S01]  /*2afc0*/  SHF.R.S32.HI R13, RZ, 0x8, R11 ;  /* 0x00000008ff0d7819 */ /* 0x000fe2000001140b */
[----:B------:R-:W1:Y:S01]  /*2afd0*/  LDCU UR4, c[0x0][0x39c] ;  /* 0x00007380ff0477ac */ /* 0x000e620008000800 */
[----:B--2---:R-:W-:-:S03]  /*2afe0*/  ISETP.LT.AND P0, PT, R93, UR9, !P0 ;  /* 0x000000095d007c0c */ /* 0x004fc6000c701270 */
[----:B------:R2:W-:Y:S01]  /*2aff0*/  @P5 STG.E.U8 desc[UR24][R4.64], R13 ;  /* 0x0000000d04005986 */ /* 0x0005e2000c101118 */
[----:B------:R-:W-:Y:S01]  /*2b000*/  PRMT R11, R48, 0x9910, RZ ;  /* 0x00009910300b7816 */ /* 0x000fe200000000ff */
[----:B------:R-:W1:Y:S01]  /*2b010*/  LDCU UR9, c[0x0][0x398] ;  /* 0x00007300ff0977ac */ /* 0x000e620008000800 */
[----:B0-----:R-:W-:Y:S01]  /*2b020*/  VIADD R10, R8, UR30 ;  /* 0x0000001e080a7c36 */ /* 0x001fe20008000000 */
[----:B------:R-:W-:Y:S02]  /*2b030*/  ISETP.LT.AND P5, PT, R66, UR6, !P1 ;  /* 0x0000000642007c0c */ /* 0x000fe4000cfa1270 */
[----:B------:R-:W-:Y:S01]  /*2b040*/  SHF.R.S32.HI R6, RZ, 0x8, R11 ;  /* 0x00000008ff067819 */ /* 0x000fe2000001140b */
[----:B------:R-:W0:Y:S01]  /*2b050*/  LDCU UR6, c[0x0][0x398] ;  /* 0x00007300ff0677ac */ /* 0x000e220008000800 */
[----:B--2---:R-:W-:Y:S02]  /*2b060*/  IADD3 R4, P6, PT, R8, R70, RZ ;  /* 0x0000004608047210 */ /* 0x004fe40007fde0ff */
[----:B------:R-:W-:-:S03]  /*2b070*/  SHF.R.S32.HI R11, RZ, 0x1f, R10 ;  /* 0x0000001fff0b7819 */ /* 0x000fc6000001140a */
[----:B------:R-:W-:Y:S01]  /*2b080*/  IMAD.X R5, R9, 0x1, R69, P6 ;  /* 0x0000000109057824 */ /* 0x000fe200030e0645 */
[----:B------:R-:W-:-:S04]  /*2b090*/  IADD3 R8, P6, PT, R10, R0, RZ ;  /* 0x000000000a087210 */ /* 0x000fc80007fde0ff */
[----:B------:R2:W-:Y:S01]  /*2b0a0*/  @P0 STG.E.U8 desc[UR24][R4.64], R6 ;  /* 0x0000000604000986 */ /* 0x0005e2000c101118 */
[----:B------:R-:W-:Y:S01]  /*2b0b0*/  ISETP.LT.AND P0, PT, R67, UR10, !P1 ;  /* 0x0000000a43007c0c */ /* 0x000fe2000cf01270 */
[----:B------:R-:W-:Y:S01]  /*2b0c0*/  IMAD.X R9, R11, 0x1, R72, P6 ;  /* 0x000000010b097824 */ /* 0x000fe200030e0648 */
[----:B------:R-:W-:Y:S01]  /*2b0d0*/  F2FP.SATFINITE.E4M3.F32.PACK_AB_MERGE_C R51, R51, R50, RZ ;  /* 0x000000323333723e */ /* 0x000fe200048070ff */
[----:B------:R-:W-:Y:S01]  /*2b0e0*/  VIADD R13, R65, 0x32 ;  /* 0x00000032410d7836 */ /* 0x000fe20000000000 */
[----:B------:R-:W0:Y:S01]  /*2b0f0*/  LDCU UR10, c[0x0][0x398] ;  /* 0x00007300ff0a77ac */ /* 0x000e220008000800 */
[----:B--2---:R-:W-:-:S05]  /*2b100*/  IADD3 R6, P6, PT, R10, R2, RZ ;  /* 0x000000020a067210 */ /* 0x004fca0007fde0ff */
[----:B------:R-:W-:Y:S01]  /*2b110*/  IMAD.X R7, R11, 0x1, R71, P6 ;  /* 0x000000010b077824 */ /* 0x000fe200030e0647 */
[----:B---3--:R-:W-:-:S05]  /*2b120*/  F2FP.SATFINITE.E4M3.F32.PACK_AB_MERGE_C R12, R80, R77, RZ ;  /* 0x0000004d500c723e */ /* 0x008fca00048070ff */
[----:B------:R2:W-:Y:S01]  /*2b130*/  @P5 STG.E.U8 desc[UR24][R8.64], R12 ;  /* 0x0000000c08005986 */ /* 0x0005e2000c101118 */
[----:B------:R-:W-:Y:S02]  /*2b140*/  PRMT R15, R12, 0x9910, RZ ;  /* 0x000099100c0f7816 */ /* 0x000fe400000000ff */
[----:B--2---:R-:W-:-:S05]  /*2b150*/  F2FP.SATFINITE.E4M3.F32.PACK_AB_MERGE_C R8, R85, R84, RZ ;  /* 0x000000545508723e */ /* 0x004fca00048070ff */
[----:B------:R2:W-:Y:S01]  /*2b160*/  @P0 STG.E.U8 desc[UR24][R6.64], R8 ;  /* 0x0000000806000986 */ /* 0x0005e2000c101118 */
[----:B-1----:R-:W-:Y:S01]  /*2b170*/  ISETP.GE.AND P0, PT, R13, UR4, PT ;  /* 0x000000040d007c0c */ /* 0x002fe2000bf06270 */
[----:B------:R-:W1:Y:S01]  /*2b180*/  LDCU UR4, c[0x0][0x398] ;  /* 0x00007300ff0477ac */ /* 0x000e620008000800 */
[----:B------:R-:W-:Y:S02]  /*2b190*/  F2FP.SATFINITE.E4M3.F32.PACK_AB_MERGE_C R13, R89, R88, RZ ;  /* 0x00000058590d723e */ /* 0x000fe400048070ff */
[----:B------:R-:W-:Y:S02]  /*2b1a0*/  F2FP.SATFINITE.E4M3.F32.PACK_AB_MERGE_C R12, R90, R79, RZ ;  /* 0x0000004f5a0c723e */ /* 0x000fe400048070ff */
[----:B----4-:R-:W-:Y:S02]  /*2b1b0*/  F2FP.SATFINITE.E4M3.F32.PACK_AB_MERGE_C R9, R87, R86, RZ ;  /* 0x000000565709723e */ /* 0x010fe400048070ff */
[----:B------:R-:W3:Y:S04]  /*2b1c0*/  LDL.LU R86, [R1+0x2c8] ;  /* 0x0002c80001567983 */ /* 0x000ee80000300800 */
[----:B------:R-:W3:Y:S04]  /*2b1d0*/  LDL.LU R87, [R1+0x2cc] ;  /* 0x0002cc0001577983 */ /* 0x000ee80000300800 */
[----:B------:R-:W4:Y:S04]  /*2b1e0*/  LDL.LU R88, [R1+0xc0] ;  /* 0x0000c00001587983 */ /* 0x000f280000300800 */
[----:B------:R-:W4:Y:S04]  /*2b1f0*/  LDL.LU R89, [R1+0xc4] ;  /* 0x0000c40001597983 */ /* 0x000f280000300800 */
[----:B------:R-:W3:Y:S04]  /*2b200*/  LDL.LU R79, [R1+0x1c8] ;  /* 0x0001c800014f7983 */ /* 0x000ee80000300800 */
[----:B------:R-:W3:Y:S01]  /*2b210*/  LDL.LU R90, [R1+0x1cc] ;  /* 0x0001cc00015a7983 */ /* 0x000ee20000300800 */
[----:B------:R-:W-:Y:S01]  /*2b220*/  ISETP.LT.AND P5, PT, R81, UR9, !P1 ;  /* 0x0000000951007c0c */ /* 0x000fe2000cfa1270 */
[----:B------:R-:W1:Y:S01]  /*2b230*/  LDCU UR9, c[0x0][0x398] ;  /* 0x00007300ff0977ac */ /* 0x000e620008000800 */
[C---:B------:R-:W-:Y:S01]  /*2b240*/  IADD3 R4, P6, PT, R10.reuse, R68, RZ ;  /* 0x000000440a047210 */ /* 0x040fe20007fde0ff */
[----:B--2---:R-:W-:-:S04]  /*2b250*/  VIADD R6, R10, UR30 ;  /* 0x0000001e0a067c36 */ /* 0x004fc80008000000 */
[----:B------:R-:W-:Y:S01]  /*2b260*/  IMAD.X R5, R11, 0x1, R3, P6 ;  /* 0x000000010b057824 */ /* 0x000fe200030e0603 */
[----:B------:R-:W-:Y:S02]  /*2b270*/  IADD3 R10, P6, PT, R10, R70, RZ ;  /* 0x000000460a0a7210 */ /* 0x000fe40007fde0ff */
[----:B0-----:R-:W-:Y:S01]  /*2b280*/  ISETP.LT.AND P1, PT, R93, UR6, !P1 ;  /* 0x000000065d007c0c */ /* 0x001fe2000cf21270 */
[----:B------:R-:W0:Y:S02]  /*2b290*/  LDCU UR6, c[0x0][0x398] ;  /* 0x00007300ff0677ac */ /* 0x000e240008000800 */
[----:B------:R2:W-:Y:S01]  /*2b2a0*/  @P5 STG.E.U8 desc[UR24][R4.64], R9 ;  /* 0x0000000904005986 */ /* 0x0005e2000c101118 */
[----:B------:R-:W-:Y:S01]  /*2b2b0*/  IMAD.X R11, R11, 0x1, R69, P6 ;  /* 0x000000010b0b7824 */ /* 0x000fe200030e0645 */
[----:B------:R-:W-:Y:S02]  /*2b2c0*/  SHF.R.S32.HI R7, RZ, 0x1f, R6 ;  /* 0x0000001fff077819 */ /* 0x000fe40000011406 */
[----:B-1----:R-:W-:Y:S01]  /*2b2d0*/  ISETP.LT.AND P5, PT, R66, UR9, !P4 ;  /* 0x0000000942007c0c */ /* 0x002fe2000e7a1270 */
[----:B------:R-:W1:Y:S01]  /*2b2e0*/  LDCU UR9, c[0x0][0x398] ;  /* 0x00007300ff0977ac */ /* 0x000e620008000800 */
[----:B--2---:R-:W-:-:S02]  /*2b2f0*/  IADD3 R4, P6, PT, R6, R0, RZ ;  /* 0x0000000006047210 */ /* 0x004fc40007fde0ff */
[----:B------:R-:W-:-:S03]  /*2b300*/  SHF.R.S32.HI R15, RZ, 0x8, R15 ;  /* 0x00000008ff0f7819 */ /* 0x000fc6000001140f */
[----:B------:R-:W-:Y:S01]  /*2b310*/  IMAD.X R5, R7, 0x1, R72, P6 ;  /* 0x0000000107057824 */ /* 0x000fe200030e0648 */
[----:B------:R-:W-:Y:S01]  /*2b320*/  @P1 STG.E.U8 desc[UR24][R10.64], R51 ;  /* 0x000000330a001986 */ /* 0x000fe2000c101118 */
[----:B------:R-:W-:-:S04]  /*2b330*/  PRMT R8, R8, 0x9910, RZ ;  /* 0x0000991008087816 */ /* 0x000fc800000000ff */
[----:B------:R2:W-:Y:S01]  /*2b340*/  @P5 STG.E.U8 desc[UR24][R4.64], R15 ;  /* 0x0000000f04005986 */ /* 0x0005e2000c101118 */
[----:B------:R-:W-:Y:S01]  /*2b350*/  ISETP.LT.AND P5, PT, R67, UR4, !P4 ;  /* 0x0000000443007c0c */ /* 0x000fe2000e7a1270 */
[----:B------:R-:W0:Y:S01]  /*2b360*/  LDCU UR4, c[0x0][0x39c] ;  /* 0x00007380ff0477ac */ /* 0x000e220008000800 */
[----:B------:R-:W-:Y:S01]  /*2b370*/  PRMT R17, R9, 0x9910, RZ ;  /* 0x0000991009117816 */ /* 0x000fe200000000ff */
[----:B------:R-:W-:Y:S01]  /*2b380*/  IMAD.MOV.U32 R9, RZ, RZ, R8 ;  /* 0x000000ffff097224 */ /* 0x000fe200078e0008 */
[----:B--2---:R-:W-:-:S04]  /*2b390*/  IADD3 R4, P6, PT, R6, R2, RZ ;  /* 0x0000000206047210 */ /* 0x004fc80007fde0ff */
[----:B------:R-:W-:Y:S01]  /*2b3a0*/  SHF.R.S32.HI R11, RZ, 0x8, R9 ;  /* 0x00000008ff0b7819 */ /* 0x000fe20000011409 */
[----:B------:R-:W-:-:S05]  /*2b3b0*/  IMAD.X R5, R7, 0x1, R71, P6 ;  /* 0x0000000107057824 */ /* 0x000fca00030e0647 */
[----:B------:R3:W-:Y:S01]  /*2b3c0*/  @P5 STG.E.U8 desc[UR24][R4.64], R11 ;  /* 0x0000000b04005986 */ /* 0x0007e2000c101118 */
[----:B------:R-:W-:Y:S01]  /*2b3d0*/  ISETP.LT.AND P1, PT, R81, UR10, !P4 ;  /* 0x0000000a51007c0c */ /* 0x000fe2000e721270 */
[----:B------:R-:W2:Y:S01]  /*2b3e0*/  LDCU UR10, c[0x0][0x398] ;  /* 0x00007300ff0a77ac */ /* 0x000ea20008000800 */
[----:B------:R-:W-:Y:S02]  /*2b3f0*/  IADD3 R8, P6, PT, R6, R68, RZ ;  /* 0x0000004406087210 */ /* 0x000fe40007fde0ff */
[----:B------:R-:W-:-:S03]  /*2b400*/  SHF.R.S32.HI R17, RZ, 0x8, R17 ;  /* 0x00000008ff117819 */ /* 0x000fc60000011411 */
[----:B------:R-:W-:Y:S02]  /*2b410*/  IMAD.X R9, R7, 0x1, R3, P6 ;  /* 0x0000000107097824 */ /* 0x000fe400030e0603 */
[----:B------:R-:W-:-:S04]  /*2b420*/  VIADD R15, R6, UR30 ;  /* 0x0000001e060f7c36 */ /* 0x000fc80008000000 */
[----:B------:R1:W-:Y:S01]  /*2b430*/  @P1 STG.E.U8 desc[UR24][R8.64], R17 ;  /* 0x0000001108001986 */ /* 0x0003e2000c101118 */
[----:B0-----:R-:W-:Y:S01]  /*2b440*/  ISETP.LT.AND P1, PT, R93, UR6, !P4 ;  /* 0x000000065d007c0c */ /* 0x001fe2000e721270 */
[----:B------:R-:W0:Y:S01]  /*2b450*/  LDCU UR6, c[0x0][0x39c] ;  /* 0x00007380ff0677ac */ /* 0x000e220008000800 */
[----:B----4-:R-:W-:Y:S02]  /*2b460*/  F2FP.SATFINITE.E4M3.F32.PACK_AB_MERGE_C R19, R89, R88, RZ ;  /* 0x000000585913723e */ /* 0x010fe400048070ff */
[----:B------:R-:W4:Y:S04]  /*2b470*/  LDL.LU R88, [R1+0xc8] ;  /* 0x0000c80001587983 */ /* 0x000f280000300800 */
[----:B------:R-:W4:Y:S01]  /*2b480*/  LDL.LU R89, [R1+0xcc] ;  /* 0x0000cc0001597983 */ /* 0x000f220000300800 */
[----:B---3--:R-:W-:-:S03]  /*2b490*/  F2FP.SATFINITE.E4M3.F32.PACK_AB_MERGE_C R11, R90, R79, RZ ;  /* 0x0000004f5a0b723e */ /* 0x008fc600048070ff */
[----:B------:R-:W3:Y:S04]  /*2b4a0*/  LDL.LU R79, [R1+0x2d0] ;  /* 0x0002d000014f7983 */ /* 0x000ee80000300800 */
[----:B------:R-:W3:Y:S01]  /*2b4b0*/  LDL.LU R90, [R1+0x2d4] ;  /* 0x0002d400015a7983 */ /* 0x000ee20000300800 */
[----:B------:R-:W-:Y:S02]  /*2b4c0*/  IADD3 R6, P4, PT, R6, R70, RZ ;  /* 0x0000004606067210 */ /* 0x000fe40007f9e0ff */
[----:B------:R-:W-:Y:S02]  /*2b4d0*/  PRMT R10, R51, 0x9910, RZ ;  /* 0x00009910330a7816 */ /* 0x000fe400000000ff */
[----:B-1----:R-:W-:Y:S01]  /*2b4e0*/  ISETP.LT.AND P5, PT, R66, UR9, !P3 ;  /* 0x0000000942007c0c */ /* 0x002fe2000dfa1270 */
[----:B------:R-:W-:Y:S01]  /*2b4f0*/  IMAD.X R7, R7, 0x1, R69, P4 ;  /* 0x0000000107077824 */ /* 0x000fe200020e0645 */
[----:B------:R-:W-:Y:S01]  /*2b500*/  SHF.R.S32.HI R9, RZ, 0x8, R10 ;  /* 0x00000008ff097819 */ /* 0x000fe2000001140a */
[----:B------:R-:W1:Y:S01]  /*2b510*/  LDCU UR9, c[0x0][0x398] ;  /* 0x00007300ff0977ac */ /* 0x000e620008000800 */
[----:B------:R-:W-:-:S02]  /*2b520*/  SHF.R.S32.HI R14, RZ, 0x1f, R15 ;  /* 0x0000001fff0e7819 */ /* 0x000fc4000001140f */
[----:B------:R-:W-:Y:S01]  /*2b530*/  IADD3 R4, P6, PT, R15, R0, RZ ;  /* 0x000000000f047210 */ /* 0x000fe20007fde0ff */
[----:B------:R0:W-:Y:S01]  /*2b540*/  @P1 STG.E.U8 desc[UR24][R6.64], R9 ;  /* 0x0000000906001986 */ /* 0x0001e2000c101118 */
[----:B--2---:R-:W-:Y:S01]  /*2b550*/  ISETP.LT.AND P4, PT, R67, UR10, !P3 ;  /* 0x0000000a43007c0c */ /* 0x004fe2000df81270 */
[----:B------:R-:W2:Y:S01]  /*2b560*/  LDCU UR10, c[0x0][0x398] ;  /* 0x00007300ff0a77ac */ /* 0x000ea20008000800 */
[----:B------:R-:W-:Y:S02]  /*2b570*/  VIADD R8, R65, 0x33 ;  /* 0x0000003341087836 */ /* 0x000fe40000000000 */
[----:B------:R-:W-:Y:S01]  /*2b580*/  IMAD.X R5, R14, 0x1, R72, P6 ;  /* 0x000000010e057824 */ /* 0x000fe200030e0648 */
[----:B0-----:R-:W-:-:S04]  /*2b590*/  IADD3 R6, P1, PT, R15, R2, RZ ;  /* 0x000000020f067210 */ /* 0x001fc80007f3e0ff */
[----:B------:R0:W-:Y:S01]  /*2b5a0*/  @P5 STG.E.U8 desc[UR24][R4.64], R13 ;  /* 0x0000000d04005986 */ /* 0x0001e2000c101118 */
[----:B------:R-:W-:Y:S01]  /*2b5b0*/  IMAD.X R7, R14, 0x1, R71, P1 ;  /* 0x000000010e077824 */ /* 0x000fe200008e0647 */
[----:B-----5:R-:W-:Y:S02]  /*2b5c0*/  ISETP.LT.AND P1, PT, R81, UR12, !P3 ;  /* 0x0000000c51007c0c */ /* 0x020fe4000df21270 */
[----:B------:R-:W-:Y:S01]  /*2b5d0*/  ISETP.GE.AND P5, PT, R8, UR4, PT ;  /* 0x0000000408007c0c */ /* 0x000fe2000bfa6270 */
[----:B------:R-:W-:Y:S01]  /*2b5e0*/  VIADD R8, R65, 0x34 ;  /* 0x0000003441087836 */ /* 0x000fe20000000000 */
[----:B------:R-:W5:Y:S01]  /*2b5f0*/  LDCU UR4, c[0x0][0x398] ;  /* 0x00007300ff0477ac */ /* 0x000f620008000800 */
[----:B0-----:R-:W-:Y:S01]  /*2b600*/  IADD3 R4, P6, PT, R15, R68, RZ ;  /* 0x000000440f047210 */ /* 0x001fe20007fde0ff */
[----:B------:R0:W-:Y:S02]  /*2b610*/  @P4 STG.E.U8 desc[UR24][R6.64], R12 ;  /* 0x0000000c06004986 */ /* 0x0001e4000c101118 */
[----:B------:R-:W-:Y:S01]  /*2b620*/  ISETP.GE.AND P4, PT, R8, UR6, PT ;  /* 0x0000000608007c0c */ /* 0x000fe2000bf86270 */
[----:B------:R-:W5:Y:S01]  /*2b630*/  LDCU UR6, c[0x0][0x398] ;  /* 0x00007300ff0677ac */ /* 0x000f620008000800 */
[----:B------:R-:W-:Y:S01]  /*2b640*/  IMAD.X R5, R14, 0x1, R3, P6 ;  /* 0x000000010e057824 */ /* 0x000fe200030e0603 */
[----:B-1----:R-:W-:Y:S01]  /*2b650*/  ISETP.LT.AND P3, PT, R93, UR9, !P3 ;  /* 0x000000095d007c0c */ /* 0x002fe2000df61270 */
[----:B------:R-:W1:Y:S01]  /*2b660*/  LDCU UR9, c[0x0][0x398] ;  /* 0x00007300ff0977ac */ /* 0x000e620008000800 */
[C---:B------:R-:W-:Y:S01]  /*2b670*/  IADD3 R8, P6, PT, R15.reuse, R70, RZ ;  /* 0x000000460f087210 */ /* 0x040fe20007fde0ff */
[----:B------:R-:W-:Y:S01]  /*2b680*/  VIADD R15, R15, UR30 ;  /* 0x0000001e0f0f7c36 */ /* 0x000fe20008000000 */
[----:B------:R5:W-:Y:S01]  /*2b690*/  @P1 STG.E.U8 desc[UR24][R4.64], R19 ;  /* 0x0000001304001986 */ /* 0x000be2000c101118 */
[----:B--2---:R-:W-:Y:S01]  /*2b6a0*/  ISETP.LT.AND P1, PT, R66, UR10, !P2 ;  /* 0x0000000a42007c0c */ /* 0x004fe2000d721270 */
[----:B------:R-:W2:Y:S01]  /*2b6b0*/  LDCU UR10, c[0x0][0x398] ;  /* 0x00007300ff0a77ac */ /* 0x000ea20008000800 */
[----:B------:R-:W-:Y:S01]  /*2b6c0*/  IMAD.X R9, R14, 0x1, R69, P6 ;  /* 0x000000010e097824 */ /* 0x000fe200030e0645 */
[----:B------:R-:W-:-:S02]  /*2b6d0*/  SHF.R.S32.HI R14, RZ, 0x1f, R15 ;  /* 0x0000001fff0e7819 */ /* 0x000fc4000001140f */
[----:B0-----:R-:W-:Y:S02]  /*2b6e0*/  IADD3 R6, P6, PT, R15, R0, RZ ;  /* 0x000000000f067210 */ /* 0x001fe40007fde0ff */
[----:B------:R-:W-:Y:S02]  /*2b6f0*/  PRMT R17, R13, 0x9910, RZ ;  /* 0x000099100d117816 */ /* 0x000fe400000000ff */
[----:B------:R-:W-:Y:S01]  /*2b700*/  F2FP.SATFINITE.E4M3.F32.PACK_AB_MERGE_C R53, R53, R52, RZ ;  /* 0x000000343535723e */ /* 0x000fe200048070ff */
[----:B------:R-:W-:Y:S01]  /*2b710*/  IMAD.X R7, R14, 0x1, R72, P6 ;  /* 0x000000010e077824 */ /* 0x000fe200030e0648 */
[----:B------:R-:W-:Y:S02]  /*2b720*/  SHF.R.S32.HI R17, RZ, 0x8, R17 ;  /* 0x00000008ff117819 */ /* 0x000fe40000011411 */
[----:B-----5:R-:W-:Y:S01]  /*2b730*/  PRMT R4, R12, 0x9910, RZ ;  /* 0x000099100c047816 */ /* 0x020fe200000000ff */
[----:B------:R0:W-:Y:S01]  /*2b740*/  @P3 STG.E.U8 desc[UR24][R8.64], R53 ;  /* 0x0000003508003986 */ /* 0x0001e2000c101118 */
[----:B------:R-:W-:Y:S01]  /*2b750*/  ISETP.LT.AND P3, PT, R67, UR4, !P2 ;  /* 0x0000000443007c0c */ /* 0x000fe2000d761270 */
[----:B------:R-:W5:Y:S01]  /*2b760*/  LDCU UR4, c[0x0][0x398] ;  /* 0x00007300ff0477ac */ /* 0x000f620008000800 */
[----:B------:R-:W-:Y:S01]  /*2b770*/  IADD3 R12, P6, PT, R15, R2, RZ ;  /* 0x000000020f0c7210 */ /* 0x000fe20007fde0ff */
[----:B------:R1:W-:Y:S01]  /*2b780*/  @P1 STG.E.U8 desc[UR24][R6.64], R17 ;  /* 0x0000001106001986 */ /* 0x0003e2000c101118 */
[----:B------:R-:W-:Y:S01]  /*2b790*/  ISETP.LT.AND P1, PT, R81, UR6, !P2 ;  /* 0x0000000651007c0c */ /* 0x000fe2000d721270 */
[----:B------:R-:W2:Y:S02]  /*2b7a0*/  LDCU UR6, c[0x0][0x398] ;  /* 0x00007300ff0677ac */ /* 0x000ea40008000800 */
[----:B------:R-:W-:Y:S01]  /*2b7b0*/  IMAD.X R13, R14, 0x1, R71, P6 ;  /* 0x000000010e0d7824 */ /* 0x000fe200030e0647 */
[----:B------:R-:W-:-:S02]  /*2b7c0*/  PRMT R19, R19, 0x9910, RZ ;  /* 0x0000991013137816 */ /* 0x000fc400000000ff */
[----:B0-----:R-:W-:Y:S02]  /*2b7d0*/  SHF.R.S32.HI R9, RZ, 0x8, R4 ;  /* 0x00000008ff097819 */ /* 0x001fe40000011404 */
[----:B------:R-:W-:Y:S02]  /*2b7e0*/  IADD3 R4, P6, PT, R15, R68, RZ ;  /* 0x000000440f047210 */ /* 0x000fe40007fde0ff */
[----:B------:R-:W-:-:S03]  /*2b7f0*/  SHF.R.S32.HI R19, RZ, 0x8, R19 ;  /* 0x00000008ff137819 */ /* 0x000fc60000011413 */
[----:B------:R-:W-:Y:S01]  /*2b800*/  IMAD.X R5, R14, 0x1, R3, P6 ;  /* 0x000000010e057824 */ /* 0x000fe200030e0603 */
[----:B-1----:R-:W-:Y:S01]  /*2b810*/  ISETP.LT.AND P6, PT, R93, UR9, !P2 ;  /* 0x000000095d007c0c */ /* 0x002fe2000d7c1270 */
[----:B------:R0:W-:Y:S01]  /*2b820*/  @P3 STG.E.U8 desc[UR24][R12.64], R9 ;  /* 0x000000090c003986 */ /* 0x0001e2000c101118 */
[----:B------:R-:W-:Y:S01]  /*2b830*/  VIADD R17, R15, UR30 ;  /* 0x0000001e0f117c36 */ /* 0x000fe20008000000 */
[----:B------:R-:W-:Y:S01]  /*2b840*/  PRMT R21, R53, 0x9910, RZ ;  /* 0x0000991035157816 */ /* 0x000fe200000000ff */
[----:B------:R-:W1:Y:S01]  /*2b850*/  LDCU UR9, c[0x0][0x398] ;  /* 0x00007300ff0977ac */ /* 0x000e620008000800 */
[----:B------:R0:W-:Y:S01]  /*2b860*/  @P1 STG.E.U8 desc[UR24][R4.64], R19 ;  /* 0x0000001304001986 */ /* 0x0001e2000c101118 */
[----:B------:R-:W-:Y:S02]  /*2b870*/  IADD3 R6, P1, PT, R15, R70, RZ ;  /* 0x000000460f067210 */ /* 0x000fe40007f3e0ff */
[----:B-----5:R-:W-:Y:S01]  /*2b880*/  ISETP.LT.AND P2, PT, R66, UR4, !P0 ;  /* 0x0000000442007c0c */ /* 0x020fe2000c741270 */
[----:B------:R-:W5:Y:S01]  /*2b890*/  LDCU UR4, c[0x0][0x398] ;  /* 0x00007300ff0477ac */ /* 0x000f620008000800 */
[----:B------:R-:W-:Y:S01]  /*2b8a0*/  SHF.R.S32.HI R21, RZ, 0x8, R21 ;  /* 0x00000008ff157819 */ /* 0x000fe20000011415 */
[----:B------:R-:W-:Y:S01]  /*2b8b0*/  IMAD.X R7, R14, 0x1, R69, P1 ;  /* 0x000000010e077824 */ /* 0x000fe200008e0645 */
[----:B------:R-:W-:-:S02]  /*2b8c0*/  SHF.R.S32.HI R16, RZ, 0x1f, R17 ;  /* 0x0000001fff107819 */ /* 0x000fc40000011411 */
[----:B------:R-:W-:Y:S02]  /*2b8d0*/  IADD3 R8, P3, PT, R17, R0, RZ ;  /* 0x0000000011087210 */ /* 0x000fe40007f7e0ff */
[----:B--2---:R-:W-:Y:S01]  /*2b8e0*/  ISETP.LT.AND P1, PT, R67, UR6, !P0 ;  /* 0x0000000643007c0c */ /* 0x004fe2000c721270 */
[----:B------:R2:W-:Y:S01]  /*2b8f0*/  @P6 STG.E.U8 desc[UR24][R6.64], R21 ;  /* 0x0000001506006986 */ /* 0x0005e2000c101118 */
[----:B------:R-:W-:Y:S01]  /*2b900*/  F2FP.SATFINITE.E4M3.F32.PACK_AB_MERGE_C R10, R87, R86, RZ ;  /* 0x00000056570a723e */ /* 0x000fe200048070ff */
[C---:B0-----:R-:W-:Y:S01]  /*2b910*/  IMAD.X R9, R16.reuse, 0x1, R72, P3 ;  /* 0x0000000110097824 */ /* 0x041fe200018e0648 */
[----:B------:R-:W-:Y:S01]  /*2b920*/  IADD3 R14, P6, PT, R17, R2, RZ ;  /* 0x00000002110e7210 */ /* 0x000fe20007fde0ff */
[C---:B------:R-:W-:Y:S01]  /*2b930*/  VIADD R4, R65.reuse, 0x35 ;  /* 0x0000003541047836 */ /* 0x040fe20000000000 */
[----:B------:R-:W0:Y:S02]  /*2b940*/  LDCU UR6, c[0x0][0x398] ;  /* 0x00007300ff0677ac */ /* 0x000e240008000800 */
[----:B------:R-:W-:Y:S01]  /*2b950*/  @P2 STG.E.U8 desc[UR24][R8.64], R10 ;  /* 0x0000000a08002986 */ /* 0x000fe2000c101118 */
[----:B------:R-:W-:Y:S01]  /*2b960*/  IMAD.X R15, R16, 0x1, R71, P6 ;  /* 0x00000001100f7824 */ /* 0x000fe200030e0647 */
[----:B------:R-:W-:Y:S01]  /*2b970*/  ISETP.GE.AND P2, PT, R4, UR5, PT ;  /* 0x0000000504007c0c */ /* 0x000fe2000bf46270 */
[----:B------:R-:W-:Y:S01]  /*2b980*/  VIADD R4, R65, 0x36 ;  /* 0x0000003641047836 */ /* 0x000fe20000000000 */
[----:B----4-:R-:W-:-:S02]  /*2b990*/  F2FP.SATFINITE.E4M3.F32.PACK_AB_MERGE_C R19, R89, R88, RZ ;  /* 0x000000585913723e */ /* 0x010fc400048070ff */
[----:B------:R4:W-:Y:S02]  /*2b9a0*/  @P1 STG.E.U8 desc[UR24][R14.64], R11 ;  /* 0x0000000b0e001986 */ /* 0x0009e4000c101118 */
[----:B------:R-:W-:Y:S01]  /*2b9b0*/  ISETP.GE.AND P1, PT, R4, UR7, PT ;  /* 0x0000000704007c0c */ /* 0x000fe2000bf26270 */
[----:B------:R-:W0:Y:S01]  /*2b9c0*/  LDCU UR5, c[0x0][0x398] ;  /* 0x00007300ff0577ac */ /* 0x000e220008000800 */
[----:B------:R-:W4:Y:S01]  /*2b9d0*/  LDL.LU R88, [R1+0x1d0] ;  /* 0x0001d00001587983 */ /* 0x000f220000300800 */
[----:B------:R-:W-:Y:S01]  /*2b9e0*/  ISETP.LT.AND P3, PT, R81, UR10, !P0 ;  /* 0x0000000a51007c0c */ /* 0x000fe2000c761270 */
[----:B------:R-:W0:Y:S01]  /*2b9f0*/  LDCU UR7, c[0x0][0x398] ;  /* 0x00007300ff0777ac */ /* 0x000e220008000800 */
[----:B---3--:R-:W-:Y:S01]  /*2ba00*/  F2FP.SATFINITE.E4M3.F32.PACK_AB_MERGE_C R4, R90, R79, RZ ;  /* 0x0000004f5a04723e */ /* 0x008fe200048070ff */
[----:B------:R-:W3:Y:S01]  /*2ba10*/  LDL.LU R89, [R1+0x1d4] ;  /* 0x0001d40001597983 */ /* 0x000ee20000300800 */
[----:B------:R-:W-:Y:S01]  /*2ba20*/  IADD3 R12, P6, PT, R17, R68, RZ ;  /* 0x00000044110c7210 */ /* 0x000fe20007fde0ff */
[----:B------:R-:W0:Y:S02]  /*2ba30*/  LDCU UR10, c[0x0][0x398] ;  /* 0x00007300ff0a77ac */ /* 0x000e240008000800 */
[----:B------:R-:W3:Y:S04]  /*2ba40*/  LDL.LU R79, [R1+0xd0] ;  /* 0x0000d000014f7983 */ /* 0x000ee80000300800 */
[----:B------:R-:W3:Y:S01]  /*2ba50*/  LDL.LU R90, [R1+0xd4] ;  /* 0x0000d400015a7983 */ /* 0x000ee20000300800 */
[----:B------:R-:W-:Y:S01]  /*2ba60*/  IMAD.X R13, R16, 0x1, R3, P6 ;  /* 0x00000001100d7824 */ /* 0x000fe200030e0603 */
[----:B-1----:R-:W-:Y:S01]  /*2ba70*/  ISETP.LT.AND P0, PT, R93, UR9, !P0 ;  /* 0x000000095d007c0c */ /* 0x002fe2000c701270 */
[----:B------:R-:W1:Y:S01]  /*2ba80*/  LDCU UR9, c[0x0][0x398] ;  /* 0x00007300ff0977ac */ /* 0x000e620008000800 */
[C---:B--2---:R-:W-:Y:S01]  /*2ba90*/  IADD3 R6, P6, PT, R17.reuse, R70, RZ ;  /* 0x0000004611067210 */ /* 0x044fe20007fde0ff */
[----:B------:R-:W-:Y:S01]  /*2baa0*/  VIADD R17, R17, UR30 ;  /* 0x0000001e11117c36 */ /* 0x000fe20008000000 */
[----:B------:R2:W-:Y:S01]  /*2bab0*/  @P3 STG.E.U8 desc[UR24][R12.64], R19 ;  /* 0x000000130c003986 */ /* 0x0005e2000c101118 */
[----:B-----5:R-:W-:Y:S01]  /*2bac0*/  ISETP.LT.AND P3, PT, R66, UR4, !P5 ;  /* 0x0000000442007c0c */ /* 0x020fe2000ef61270 */
[----:B------:R-:W5:Y:S01]  /*2bad0*/  LDCU UR4, c[0x0][0x398] ;  /* 0x00007300ff0477ac */ /* 0x000f620008000800 */
[----:B------:R-:W-:Y:S01]  /*2bae0*/  IMAD.X R7, R16, 0x1, R69, P6 ;  /* 0x0000000110077824 */ /* 0x000fe200030e0645 */
[----:B------:R-:W-:Y:S01]  /*2baf0*/  F2FP.SATFINITE.E4M3.F32.PACK_AB_MERGE_C R55, R55, R54, RZ ;  /* 0x000000363737723e */ /* 0x000fe200048070ff */
[----:B------:R-:W3:Y:S01]  /*2bb00*/  LDL.LU R84, [R1+0x2d8] ;  /* 0x0002d80001547983 */ /* 0x000ee20000300800 */
[----:B----4-:R-:W-:-:S02]  /*2bb10*/  SHF.R.S32.HI R14, RZ, 0x1f, R17 ;  /* 0x0000001fff0e7819 */ /* 0x010fc40000011411 */
[----:B------:R-:W-:Y:S01]  /*2bb20*/  IADD3 R8, P6, PT, R17, R0, RZ ;  /* 0x0000000011087210 */ /* 0x000fe20007fde0ff */
[----:B------:R4:W-:Y:S01]  /*2bb30*/  @P0 STG.E.U8 desc[UR24][R6.64], R55 ;  /* 0x0000003706000986 */ /* 0x0009e2000c101118 */
[----:B------:R-:W-:Y:S02]  /*2bb40*/  PRMT R5, R10, 0x9910, RZ ;  /* 0x000099100a057816 */ /* 0x000fe400000000ff */
[----:B0-----:R-:W-:Y:S01]  /*2bb50*/  ISETP.LT.AND P0, PT, R67, UR5, !P5 ;  /* 0x0000000543007c0c */ /* 0x001fe2000ef01270 */
[C---:B------:R-:W-:Y:S01]  /*2bb60*/  IMAD.X R9, R14.reuse, 0x1, R72, P6 ;  /* 0x000000010e097824 */ /* 0x040fe200030e0648 */
[----:B------:R-:W-:Y:S01]  /*2bb70*/  IADD3 R10, P6, PT, R17, R2, RZ ;  /* 0x00000002110a7210 */ /* 0x000fe20007fde0ff */
[----:B------:R-:W3:Y:S01]  /*2bb80*/  LDL.LU R85, [R1+0x2dc] ;  /* 0x0002dc0001557983 */ /* 0x000ee20000300800 */
[----:B------:R-:W-:Y:S01]  /*2bb90*/  SHF.R.S32.HI R5, RZ, 0x8, R5 ;  /* 0x00000008ff057819 */ /* 0x000fe20000011405 */
[----:B------:R-:W0:Y:S01]  /*2bba0*/  LDCU UR5, c[0x0][0x398] ;  /* 0x00007300ff0577ac */ /* 0x000e220008000800 */
[----:B--2---:R-:W-:Y:S01]  /*2bbb0*/  PRMT R13, R11, 0x9910, RZ ;  /* 0x000099100b0d7816 */ /* 0x004fe200000000ff */
[----:B------:R-:W-:Y:S01]  /*2bbc0*/  IMAD.X R11, R14, 0x1, R71, P6 ;  /* 0x000000010e0b7824 */ /* 0x000fe200030e0647 */
[----:B------:R-:W-:Y:S01]  /*2bbd0*/  PRMT R15, R19, 0x9910, RZ ;  /* 0x00009910130f7816 */ /* 0x000fe200000000ff */
[----:B------:R2:W-:Y:S01]  /*2bbe0*/  @P3 STG.E.U8 desc[UR24][R8.64], R5 ;  /* 0x0000000508003986 */ /* 0x0005e2000c101118 */
[----:B------:R-:W-:-:S02]  /*2bbf0*/  SHF.R.S32.HI R13, RZ, 0x8, R13 ;  /* 0x00000008ff0d7819 */ /* 0x000fc4000001140d */
[----:B------:R-:W-:Y:S01]  /*2bc00*/  ISETP.LT.AND P3, PT, R81, UR6, !P5 ;  /* 0x0000000651007c0c */ /* 0x000fe2000ef61270 */
[----:B------:R-:W3:Y:S01]  /*2bc10*/  LDL.LU R86, [R1+0x1d8] ;  /* 0x0001d80001567983 */ /* 0x000ee20000300800 */
[----:B-----5:R-:W-:Y:S01]  /*2bc20*/  ISETP.LT.AND P5, PT, R93, UR4, !P5 ;  /* 0x000000045d007c0c */ /* 0x020fe2000efa1270 */
[----:B------:R-:W5:Y:S01]  /*2bc30*/  LDCU UR6, c[0x0][0x398] ;  /* 0x00007300ff0677ac */ /* 0x000f620008000800 */
[----:B----4-:R-:W-:Y:S01]  /*2bc40*/  IADD3 R6, P6, PT, R17, R68, RZ ;  /* 0x0000004411067210 */ /* 0x010fe20007fde0ff */
[----:B------:R-:W-:Y:S01]  /*2bc50*/  @P0 STG.E.U8 desc[UR24][R10.64], R13 ;  /* 0x0000000d0a000986 */ /* 0x000fe2000c101118 */
[----:B------:R-:W-:Y:S01]  /*2bc60*/  PRMT R12, R55, 0x9910, RZ ;  /* 0x00009910370c7816 */ /* 0x000fe200000000ff */
[----:B------:R-:W4:Y:S01]  /*2bc70*/  LDCU UR4, c[0x0][0x398] ;  /* 0x00007300ff0477ac */ /* 0x000f220008000800 */
[C---:B--2---:R-:W-:Y:S01]  /*2bc80*/  IADD3 R8, P0, PT, R17.reuse, R70, RZ ;  /* 0x0000004611087210 */ /* 0x044fe20007f1e0ff */
[C---:B------:R-:W-:Y:S01]  /*2bc90*/  IMAD.X R7, R14.reuse, 0x1, R3, P6 ;  /* 0x000000010e077824 */ /* 0x040fe200030e0603 */
[----:B------:R-:W-:Y:S01]  /*2bca0*/  SHF.R.S32.HI R15, RZ, 0x8, R15 ;  /* 0x00000008ff0f7819 */ /* 0x000fe2000001140f */
[----:B------:R-:W-:Y:S01]  /*2bcb0*/  VIADD R5, R17, UR30 ;  /* 0x0000001e11057c36 */ /* 0x000fe20008000000 */
[----:B------:R-:W-:Y:S01]  /*2bcc0*/  SHF.R.S32.HI R17, RZ, 0x8, R12 ;  /* 0x00000008ff117819 */ /* 0x000fe2000001140c */
[----:B------:R-:W-:Y:S01]  /*2bcd0*/  IMAD.X R9, R14, 0x1, R69, P0 ;  /* 0x000000010e097824 */ /* 0x000fe200000e0645 */
[----:B------:R-:W2:Y:S04]  /*2bce0*/  LDL.LU R87, [R1+0x1dc] ;  /* 0x0001dc0001577983 */ /* 0x000ea80000300800 */
[----:B------:R-:W-:Y:S04]  /*2bcf0*/  @P3 STG.E.U8 desc[UR24][R6.64], R15 ;  /* 0x0000000f06003986 */ /* 0x000fe8000c101118 */
[----:B------:R3:W-:Y:S02]  /*2bd00*/  @P5 STG.E.U8 desc[UR24][R8.64], R17 ;  /* 0x0000001108005986 */ /* 0x0007e4000c101118 */
[----:B---3--:R-:W-:-:S02]  /*2bd10*/  F2FP.SATFINITE.E4M3.F32.PACK_AB_MERGE_C R9, R89, R88, RZ ;  /* 0x000000585909723e */ /* 0x008fc400048070ff */
[----:B------:R-:W3:Y:S04]  /*2bd20*/  LDL.LU R88, [R1+0x2e0] ;  /* 0x0002e00001587983 */ /* 0x000ee80000300800 */
[----:B------:R-:W3:Y:S01]  /*2bd30*/  LDL.LU R89, [R1+0x2e4] ;  /* 0x0002e40001597983 */ /* 0x000ee20000300800 */
[----:B------:R-:W-:-:S03]  /*2bd40*/  F2FP.SATFINITE.E4M3.F32.PACK_AB_MERGE_C R17, R90, R79, RZ ;  /* 0x0000004f5a11723e */ /* 0x000fc600048070ff */
[----:B------:R-:W2:Y:S04]  /*2bd50*/  LDL.LU R79, [R1+0xd8] ;  /* 0x0000d800014f7983 */ /* 0x000ea80000300800 */
[----:B------:R-:W2:Y:S01]  /*2bd60*/  LDL.LU R90, [R1+0xdc] ;  /* 0x0000dc00015a7983 */ /* 0x000ea20000300800 */
[----:B0-----:R-:W-:Y:S01]  /*2bd70*/  ISETP.LT.AND P6, PT, R66, UR5, !P4 ;  /* 0x0000000542007c0c */ /* 0x001fe2000e7c1270 */
[----:B------:R-:W0:Y:S01]  /*2bd80*/  LDCU UR5, c[0x0][0x398] ;  /* 0x00007300ff0577ac */ /* 0x000e220008000800 */
[----:B------:R-:W-:Y:S02]  /*2bd90*/  SHF.R.S32.HI R14, RZ, 0x1f, R5 ;  /* 0x0000001fff0e7819 */ /* 0x000fe40000011405 */
[----:B------:R-:W-:Y:S02]  /*2bda0*/  IADD3 R10, P0, PT, R5, R0, RZ ;  /* 0x00000000050a7210 */ /* 0x000fe40007f1e0ff */
[----:B-----5:R-:W-:Y:S01]  /*2bdb0*/  ISETP.LT.AND P3, PT, R67, UR6, !P4 ;  /* 0x0000000643007c0c */ /* 0x020fe2000e761270 */
[----:B------:R-:W-:Y:S01]  /*2bdc0*/  VIADD R13, R65, 0x37 ;  /* 0x00000037410d7836 */ /* 0x000fe20000000000 */
[----:B------:R-:W-:Y:S01]  /*2bdd0*/  IADD3 R6, P5, PT, R5, R2, RZ ;  /* 0x0000000205067210 */ /* 0x000fe20007fbe0ff */
[C---:B------:R-:W-:Y:S01]  /*2bde0*/  IMAD.X R11, R14.reuse, 0x1, R72, P0 ;  /* 0x000000010e0b7824 */ /* 0x040fe200000e0648 */
[----:B------:R-:W-:Y:S01]  /*2bdf0*/  ISETP.LT.AND P0, PT, R81, UR7, !P4 ;  /* 0x0000000751007c0c */ /* 0x000fe2000e701270 */
[----:B------:R-:W5:Y:S03]  /*2be00*/  LDCU UR6, c[0x0][0x398] ;  /* 0x00007300ff0677ac */ /* 0x000f660008000800 */
[----:B------:R1:W-:Y:S01]  /*2be10*/  @P6 STG.E.U8 desc[UR24][R10.64], R4 ;  /* 0x000000040a006986 */ /* 0x0003e2000c101118 */
[----:B------:R-:W-:Y:S01]  /*2be20*/  IADD3 R12, P6, PT, R5, R68, RZ ;  /* 0x00000044050c7210 */ /* 0x000fe20007fde0ff */
[C---:B------:R-:W-:Y:S01]  /*2be30*/  IMAD.X R7, R14.reuse, 0x1, R71, P5 ;  /* 0x000000010e077824 */ /* 0x040fe200028e0647 */
[----:B------:R-:W-:Y:S01]  /*2be40*/  ISETP.GE.AND P5, PT, R13, UR13, PT ;  /* 0x0000000d0d007c0c */ /* 0x000fe2000bfa6270 */
[----:B------:R-:W5:Y:S02]  /*2be50*/  LDCU UR7, c[0x0][0x398] ;  /* 0x00007300ff0777ac */ /* 0x000f640008000800 */
[----:B------:R-:W-:Y:S01]  /*2be60*/  IMAD.X R13, R14, 0x1, R3, P6 ;  /* 0x000000010e0d7824 */ /* 0x000fe200030e0603 */
[----:B------:R5:W-:Y:S01]  /*2be70*/  @P3 STG.E.U8 desc[UR24][R6.64], R9 ;  /* 0x0000000906003986 */ /* 0x000be2000c101118 */
[----:B------:R-:W-:Y:S01]  /*2be80*/  VIADD R15, R5, UR30 ;  /* 0x0000001e050f7c36 */ /* 0x000fe20008000000 */
[----:B----4-:R-:W-:Y:S01]  /*2be90*/  ISETP.LT.AND P4, PT, R93, UR4, !P4 ;  /* 0x000000045d007c0c */ /* 0x010fe2000e781270 */
[----:B------:R-:W4:Y:S01]  /*2bea0*/  LDCU UR4, c[0x0][0x398] ;  /* 0x00007300ff0477ac */ /* 0x000f220008000800 */
[----:B0-----:R-:W-:Y:S01]  /*2beb0*/  ISETP.LT.AND P3, PT, R66, UR5, !P2 ;  /* 0x0000000542007c0c */ /* 0x001fe2000d761270 */
[----:B------:R0:W-:Y:S01]  /*2bec0*/  @P0 STG.E.U8 desc[UR24][R12.64], R17 ;  /* 0x000000110c000986 */ /* 0x0001e2000c101118 */
[----:B------:R-:W-:-:S02]  /*2bed0*/  PRMT R8, R4, 0x9910, RZ ;  /* 0x0000991004087816 */ /* 0x000fc400000000ff */
[----:B------:R-:W-:Y:S01]  /*2bee0*/  F2FP.SATFINITE.E4M3.F32.PACK_AB_MERGE_C R57, R57, R56, RZ ;  /* 0x000000383939723e */ /* 0x000fe200048070ff */
[----:B-1----:R-:W-:Y:S01]  /*2bef0*/  VIADD R10, R65, 0x38 ;  /* 0x00000038410a7836 */ /* 0x002fe20000000000 */
[----:B------:R-:W-:Y:S01]  /*2bf00*/  IADD3 R4, P0, PT, R5, R70, RZ ;  /* 0x0000004605047210 */ /* 0x000fe20007f1e0ff */
[----:B------:R-:W1:Y:S01]  /*2bf10*/  LDCU UR5, c[0x0][0x398] ;  /* 0x00007300ff0577ac */ /* 0x000e620008000800 */
[----:B------:R-:W-:Y:S02]  /*2bf20*/  SHF.R.S32.HI R16, RZ, 0x1f, R15 ;  /* 0x0000001fff107819 */ /* 0x000fe4000001140f */
[----:B-----5:R-:W-:Y:S01]  /*2bf30*/  IADD3 R6, P6, PT, R15, R0, RZ ;  /* 0x000000000f067210 */ /* 0x020fe20007fde0ff */
[----:B------:R-:W-:Y:S01]  /*2bf40*/  IMAD.X R5, R14, 0x1, R69, P0 ;  /* 0x000000010e057824 */ /* 0x000fe200000e0645 */
[----:B0-----:R-:W-:-:S03]  /*2bf50*/  SHF.R.S32.HI R13, RZ, 0x8, R8 ;  /* 0x00000008ff0d7819 */ /* 0x001fc60000011408 */
[C---:B------:R-:W-:Y:S01]  /*2bf60*/  IMAD.X R7, R16.reuse, 0x1, R72, P6 ;  /* 0x0000000110077824 */ /* 0x040fe200030e0648 */
[----:B------:R-:W-:Y:S01]  /*2bf70*/  IADD3 R8, P6, PT, R15, R2, RZ ;  /* 0x000000020f087210 */ /* 0x000fe20007fde0ff */
[----:B------:R-:W-:Y:S01]  /*2bf80*/  @P4 STG.E.U8 desc[UR24][R4.64], R57 ;  /* 0x0000003904004986 */ /* 0x000fe2000c101118 */
[----:B------:R-:W-:Y:S01]  /*2bf90*/  ISETP.LT.AND P4, PT, R67, UR6, !P2 ;  /* 0x0000000643007c0c */ /* 0x000fe2000d781270 */
[----:B------:R-:W0:Y:S02]  /*2bfa0*/  LDCU UR6, c[0x0][0x398] ;  /* 0x00007300ff0677ac */ /* 0x000e240008000800 */
[----:B------:R5:W-:Y:S01]  /*2bfb0*/  @P3 STG.E.U8 desc[UR24][R6.64], R13 ;  /* 0x0000000d06003986 */ /* 0x000be2000c101118 */
[----:B------:R-:W-:Y:S01]  /*2bfc0*/  ISETP.LT.AND P3, PT, R81, UR7, !P2 ;  /* 0x0000000751007c0c */ /* 0x000fe2000d761270 */
[----:B------:R-:W0:Y:S01]  /*2bfd0*/  LDCU UR7, c[0x0][0x398] ;  /* 0x00007300ff0777ac */ /* 0x000e220008000800 */
[----:B------:R-:W-:Y:S01]  /*2bfe0*/  PRMT R11, R9, 0x9910, RZ ;  /* 0x00009910090b7816 */ /* 0x000fe200000000ff */
[----:B------:R-:W-:Y:S01]  /*2bff0*/  IMAD.X R9, R16, 0x1, R71, P6 ;  /* 0x0000000110097824 */ /* 0x000fe200030e0647 */
[----:B------:R-:W-:-:S02]  /*2c000*/  ISETP.GE.AND P0, PT, R10, UR21, PT ;  /* 0x000000150a007c0c */ /* 0x000fc4000bf06270 */
[----:B------:R-:W-:Y:S02]  /*2c010*/  IADD3 R10, P6, PT, R15, R68, RZ ;  /* 0x000000440f0a7210 */ /* 0x000fe40007fde0ff */
[----:B------:R-:W-:Y:S02]  /*2c020*/  PRMT R17, R17, 0x9910, RZ ;  /* 0x0000991011117816 */ /* 0x000fe400000000ff */
[----:B-----5:R-:W-:Y:S01]  /*2c030*/  SHF.R.S32.HI R7, RZ, 0x8, R11 ;  /* 0x00000008ff077819 */ /* 0x020fe2000001140b */
[----:B------:R-:W-:Y:S01]  /*2c040*/  IMAD.X R11, R16, 0x1, R3, P6 ;  /* 0x00000001100b7824 */ /* 0x000fe200030e0603 */
[----:B------:R-:W-:Y:S02]  /*2c050*/  SHF.R.S32.HI R17, RZ, 0x8, R17 ;  /* 0x00000008ff117819 */ /* 0x000fe40000011411 */
[----:B------:R-:W-:Y:S01]  /*2c060*/  PRMT R57, R57, 0x9910, RZ ;  /* 0x0000991039397816 */ /* 0x000fe200000000ff */
[----:B------:R-:W-:Y:S01]  /*2c070*/  @P4 STG.E.U8 desc[UR24][R8.64], R7 ;  /* 0x0000000708004986 */ /* 0x000fe2000c101118 */
[----:B------:R-:W-:-:S03]  /*2c080*/  VIADD R13, R15, UR30 ;  /* 0x0000001e0f0d7c36 */ /* 0x000fc60008000000 */
[----:B------:R-:W-:Y:S01]  /*2c090*/  @P3 STG.E.U8 desc[UR24][R10.64], R17 ;  /* 0x000000110a003986 */ /* 0x000fe2000c101118 */
[----:B----4-:R-:W-:Y:S01]  /*2c0a0*/  ISETP.LT.AND P3, PT, R93, UR4, !P2 ;  /* 0x000000045d007c0c */ /* 0x010fe2000d761270 */
[----:B------:R-:W4:Y:S01]  /*2c0b0*/  LDCU UR4, c[0x0][0x398] ;  /* 0x00007300ff0477ac */ /* 0x000f220008000800 */
[----:B------:R-:W-:Y:S01]  /*2c0c0*/  IADD3 R4, P2, PT, R15, R70, RZ ;  /* 0x000000460f047210 */ /* 0x000fe20007f5e0ff */
[----:B------:R-:W-:-:S04]  /*2c0d0*/  IMAD.MOV.U32 R15, RZ, RZ, R57 ;  /* 0x000000ffff0f7224 */ /* 0x000fc800078e0039 */
[----:B------:R-:W-:Y:S01]  /*2c0e0*/  IMAD.X R5, R16, 0x1, R69, P2 ;  /* 0x0000000110057824 */ /* 0x000fe200010e0645 */
[----:B------:R-:W-:-:S05]  /*2c0f0*/  SHF.R.S32.HI R15, RZ, 0x8, R15 ;  /* 0x00000008ff0f7819 */ /* 0x000fca000001140f */
[----:B------:R5:W-:Y:S02]  /*2c100*/  @P3 STG.E.U8 desc[UR24][R4.64], R15 ;  /* 0x0000000f04003986 */ /* 0x000be4000c101118 */
[----:B-----5:R-:W-:Y:S02]  /*2c110*/  F2FP.SATFINITE.E4M3.F32.PACK_AB_MERGE_C R4, R92, R91, RZ ;  /* 0x0000005b5c04723e */ /* 0x020fe400048070ff */
[----:B--2---:R-:W-:Y:S02]  /*2c120*/  F2FP.SATFINITE.E4M3.F32.PACK_AB_MERGE_C R21, R90, R79, RZ ;  /* 0x0000004f5a15723e */ /* 0x004fe400048070ff */
[----:B------:R-:W2:Y:S04]  /*2c130*/  LDL.LU R79, [R1+0xe0] ;  /* 0x0000e000014f7983 */ /* 0x000ea80000300800 */
[----:B------:R-:W2:Y:S04]  /*2c140*/  LDL.LU R90, [R1+0xe4] ;  /* 0x0000e400015a7983 */ /* 0x000ea80000300800 */
[----:B------:R-:W5:Y:S04]  /*2c150*/  LDL.LU R91, [R1+0x2e8] ;  /* 0x0002e800015b7983 */ /* 0x000f680000300800 */
[----:B------:R-:W5:Y:S01]  /*2c160*/  LDL.LU R92, [R1+0x2ec] ;  /* 0x0002ec00015c7983 */ /* 0x000f620000300800 */
[----:B-1----:R-:W-:Y:S01]  /*2c170*/  ISETP.LT.AND P4, PT, R66, UR5, !P1 ;  /* 0x0000000542007c0c */ /* 0x002fe2000cf81270 */
[----:B------:R-:W1:Y:S01]  /*2c180*/  LDCU UR5, c[0x0][0x398] ;  /* 0x00007300ff0577ac */ /* 0x000e620008000800 */
[----:B------:R-:W-:-:S02]  /*2c190*/  SHF.R.S32.HI R12, RZ, 0x1f, R13 ;  /* 0x0000001fff0c7819 */ /* 0x000fc4000001140d */
[----:B------:R-:W-:Y:S02]  /*2c1a0*/  IADD3 R6, P6, PT, R13, R0, RZ ;  /* 0x000000000d067210 */ /* 0x000fe40007fde0ff */
[----:B0-----:R-:W-:Y:S02]  /*2c1b0*/  ISETP.LT.AND P2, PT, R67, UR6, !P1 ;  /* 0x0000000643007c0c */ /* 0x001fe4000cf41270 */
[----:B------:R-:W-:Y:S01]  /*2c1c0*/  F2FP.SATFINITE.E4M3.F32.PACK_AB_MERGE_C R19, R85, R84, RZ ;  /* 0x000000545513723e */ /* 0x000fe200048070ff */
[C---:B------:R-:W-:Y:S01]  /*2c1d0*/  IMAD.X R7, R12.reuse, 0x1, R72, P6 ;  /* 0x000000010c077824 */ /* 0x040fe200030e0648 */
[----:B------:R-:W-:Y:S01]  /*2c1e0*/  IADD3 R8, P3, PT, R13, R2, RZ ;  /* 0x000000020d087210 */ /* 0x000fe20007f7e0ff */
[----:B------:R-:W-:Y:S01]  /*2c1f0*/  VIADD R10, R65, 0x39 ;  /* 0x00000039410a7836 */ /* 0x000fe20000000000 */
[----:B------:R-:W-:Y:S01]  /*2c200*/  F2FP.SATFINITE.E4M3.F32.PACK_AB_MERGE_C R17, R87, R86, RZ ;  /* 0x000000565711723e */ /* 0x000fe200048070ff */
[----:B------:R-:W-:Y:S01]  /*2c210*/  VIADD R11, R65, 0x3a ;  /* 0x0000003a410b7836 */ /* 0x000fe20000000000 */
[----:B------:R0:W-:Y:S01]  /*2c220*/  @P4 STG.E.U8 desc[UR24][R6.64], R19 ;  /* 0x0000001306004986 */ /* 0x0001e2000c101118 */
[----:B------:R-:W-:Y:S01]  /*2c230*/  ISETP.LT.AND P4, PT, R81, UR7, !P1 ;  /* 0x0000000751007c0c */ /* 0x000fe2000cf81270 */
[----:B------:R-:W-:Y:S01]  /*2c240*/  IMAD.X R9, R12, 0x1, R71, P3 ;  /* 0x000000010c097824 */ /* 0x000fe200018e0647 */
[----:B------:R-:W-:Y:S01]  /*2c250*/  ISETP.GE.AND P3, PT, R10, UR11, PT ;  /* 0x0000000b0a007c0c */ /* 0x000fe2000bf66270 */
[----:B------:R-:W3:Y:S01]  /*2c260*/  LDCU UR6, c[0x0][0x398] ;  /* 0x00007300ff0677ac */ /* 0x000ee20008000800 */
[----:B------:R-:W-:-:S02]  /*2c270*/  IADD3 R10, P6, PT, R13, R68, RZ ;  /* 0x000000440d0a7210 */ /* 0x000fc40007fde0ff */
[----:B------:R3:W-:Y:S01]  /*2c280*/  @P2 STG.E.U8 desc[UR24][R8.64], R17 ;  /* 0x0000001108002986 */ /* 0x0007e2000c101118 */
[----:B------:R-:W-:Y:S01]  /*2c290*/  ISETP.GE.AND P2, PT, R11, UR19, PT ;  /* 0x000000130b007c0c */ /* 0x000fe2000bf46270 */
[----:B------:R-:W2:Y:S01]  /*2c2a0*/  LDCU UR7, c[0x0][0x398] ;  /* 0x00007300ff0777ac */ /* 0x000ea20008000800 */
[----:B------:R-:W-:Y:S01]  /*2c2b0*/  IMAD.X R11, R12, 0x1, R3, P6 ;  /* 0x000000010c0b7824 */ /* 0x000fe200030e0603 */
[----:B----4-:R-:W-:Y:S02]  /*2c2c0*/  ISETP.LT.AND P1, PT, R93, UR4, !P1 ;  /* 0x000000045d007c0c */ /* 0x010fe4000cf21270 */
[C---:B0-----:R-:W-:Y:S01]  /*2c2d0*/  IADD3 R6, P6, PT, R13.reuse, R70, RZ ;  /* 0x000000460d067210 */ /* 0x041fe20007fde0ff */
[----:B------:R-:W-:Y:S01]  /*2c2e0*/  VIADD R13, R13, UR30 ;  /* 0x0000001e0d0d7c36 */ /* 0x000fe20008000000 */
[----:B------:R0:W-:Y:S01]  /*2c2f0*/  @P4 STG.E.U8 desc[UR24][R10.64], R21 ;  /* 0x000000150a004986 */ /* 0x0001e2000c101118 */
[----:B------:R-:W4:Y:S01]  /*2c300*/  LDCU UR4, c[0x0][0x398] ;  /* 0x00007300ff0477ac */ /* 0x000f220008000800 */
[----:B-1----:R-:W-:Y:S01]  /*2c310*/  ISETP.LT.AND P4, PT, R66, UR5, !P5 ;  /* 0x0000000542007c0c */ /* 0x002fe2000ef81270 */
[----:B------:R-:W-:Y:S01]  /*2c320*/  IMAD.X R7, R12, 0x1, R69, P6 ;  /* 0x000000010c077824 */ /* 0x000fe200030e0645 */
[----:B------:R-:W-:Y:S01]  /*2c330*/  SHF.R.S32.HI R14, RZ, 0x1f, R13 ;  /* 0x0000001fff0e7819 */ /* 0x000fe2000001140d */
[----:B------:R-:W1:Y:S01]  /*2c340*/  LDCU UR5, c[0x0][0x398] ;  /* 0x00007300ff0577ac */ /* 0x000e620008000800 */
[----:B---3--:R-:W-:-:S02]  /*2c350*/  IADD3 R8, P6, PT, R13, R0, RZ ;  /* 0x000000000d087210 */ /* 0x008fc40007fde0ff */
[----:B------:R-:W-:-:S03]  /*2c360*/  F2FP.SATFINITE.E4M3.F32.PACK_AB_MERGE_C R59, R59, R58, RZ ;  /* 0x0000003a3b3b723e */ /* 0x000fc600048070ff */
[C---:B------:R-:W-:Y:S01]  /*2c370*/  IMAD.X R9, R14.reuse, 0x1, R72, P6 ;  /* 0x000000010e097824 */ /* 0x040fe200030e0648 */
[----:B0-----:R-:W-:Y:S01]  /*2c380*/  IADD3 R10, P6, PT, R13, R2, RZ ;  /* 0x000000020d0a7210 */ /* 0x001fe20007fde0ff */
[----:B------:R0:W-:Y:S01]  /*2c390*/  @P1 STG.E.U8 desc[UR24][R6.64], R59 ;  /* 0x0000003b06001986 */ /* 0x0001e2000c101118 */
[----:B------:R-:W-:Y:S02]  /*2c3a0*/  PRMT R15, R19, 0x9910, RZ ;  /* 0x00009910130f7816 */ /* 0x000fe400000000ff */
[----:B------:R-:W-:Y:S01]  /*2c3b0*/  ISETP.LT.AND P1, PT, R67, UR6, !P5 ;  /* 0x0000000643007c0c */ /* 0x000fe2000ef21270 */
[----:B------:R-:W-:Y:S01]  /*2c3c0*/  IMAD.X R11, R14, 0x1, R71, P6 ;  /* 0x000000010e0b7824 */ /* 0x000fe200030e0647 */
[----:B------:R-:W-:Y:S01]  /*2c3d0*/  SHF.R.S32.HI R15, RZ, 0x8, R15 ;  /* 0x00000008ff0f7819 */ /* 0x000fe2000001140f */
[----:B------:R-:W3:Y:S01]  /*2c3e0*/  LDCU UR6, c[0x0][0x398] ;  /* 0x00007300ff0677ac */ /* 0x000ee20008000800 */
[----:B------:R-:W-:Y:S02]  /*2c3f0*/  PRMT R17, R17, 0x9910, RZ ;  /* 0x0000991011117816 */ /* 0x000fe400000000ff */
[----:B0-----:R-:W-:Y:S01]  /*2c400*/  IADD3 R6, P6, PT, R13, R68, RZ ;  /* 0x000000440d067210 */ /* 0x001fe20007fde0ff */
[----:B------:R0:W-:Y:S01]  /*2c410*/  @P4 STG.E.U8 desc[UR24][R8.64], R15 ;  /* 0x0000000f08004986 */ /* 0x0001e2000c101118 */
[----:B------:R-:W-:-:S02]  /*2c420*/  SHF.R.S32.HI R17, RZ, 0x8, R17 ;  /* 0x00000008ff117819 */ /* 0x000fc40000011411 */
[----:B----4-:R-:W-:Y:S01]  /*2c430*/  ISETP.LT.AND P4, PT, R81, UR4, !P5 ;  /* 0x0000000451007c0c */ /* 0x010fe2000ef81270 */
[C---:B------:R-:W-:Y:S01]  /*2c440*/  IMAD.X R7, R14.reuse, 0x1, R3, P6 ;  /* 0x000000010e077824 */ /* 0x040fe200030e0603 */
[----:B-1----:R-:W-:Y:S01]  /*2c450*/  ISETP.LT.AND P6, PT, R93, UR5, !P5 ;  /* 0x000000055d007c0c */ /* 0x002fe2000efc1270 */
[----:B------:R1:W-:Y:S01]  /*2c460*/  @P1 STG.E.U8 desc[UR24][R10.64], R17 ;  /* 0x000000110a001986 */ /* 0x0003e2000c101118 */
[----:B------:R-:W-:Y:S01]  /*2c470*/  PRMT R19, R21, 0x9910, RZ ;  /* 0x0000991015137816 */ /* 0x000fe200000000ff */
[----:B------:R-:W4:Y:S01]  /*2c480*/  LDCU UR4, c[0x0][0x398] ;  /* 0x00007300ff0477ac */ /* 0x000f220008000800 */
[----:B------:R-:W-:Y:S02]  /*2c490*/  PRMT R12, R59, 0x9910, RZ ;  /* 0x000099103b0c7816 */ /* 0x000fe400000000ff */
[C---:B0-----:R-:W-:Y:S01]  /*2c4a0*/  IADD3 R8, P1, PT, R13.reuse, R70, RZ ;  /* 0x000000460d087210 */ /* 0x041fe20007f3e0ff */
[----:B------:R-:W-:Y:S01]  /*2c4b0*/  VIADD R15, R13, UR30 ;  /* 0x0000001e0d0f7c36 */ /* 0x000fe20008000000 */
[----:B------:R-:W-:Y:S01]  /*2c4c0*/  SHF.R.S32.HI R19, RZ, 0x8, R19 ;  /* 0x00000008ff137819 */ /* 0x000fe20000011413 */
[----:B------:R-:W0:Y:S02]  /*2c4d0*/  LDCU UR5, c[0x0][0x398] ;  /* 0x00007300ff0577ac */ /* 0x000e240008000800 */
[----:B------:R-:W-:Y:S01]  /*2c4e0*/  IMAD.X R9, R14, 0x1, R69, P1 ;  /* 0x000000010e097824 */ /* 0x000fe200008e0645 */
[----:B-1----:R-:W-:Y:S01]  /*2c4f0*/  SHF.R.S32.HI R17, RZ, 0x8, R12 ;  /* 0x00000008ff117819 */ /* 0x002fe2000001140c */
[----:B------:R-:W-:Y:S04]  /*2c500*/  @P4 STG.E.U8 desc[UR24][R6.64], R19 ;  /* 0x0000001306004986 */ /* 0x000fe8000c101118 */
[----:B------:R2:W-:Y:S02]  /*2c510*/  @P6 STG.E.U8 desc[UR24][R8.64], R17 ;  /* 0x0000001108006986 */ /* 0x0005e4000c101118 */
[----:B--2---:R-:W-:-:S02]  /*2c520*/  F2FP.SATFINITE.E4M3.F32.PACK_AB_MERGE_C R17, R90, R79, RZ ;  /* 0x0000004f5a11723e */ /* 0x004fc400048070ff */
[----:B------:R-:W2:Y:S04]  /*2c530*/  LDL.LU R79, [R1+0x1e8] ;  /* 0x0001e800014f7983 */ /* 0x000ea80000300800 */
[----:B------:R-:W2:Y:S01]  /*2c540*/  LDL.LU R90, [R1+0x1ec] ;  /* 0x0001ec00015a7983 */ /* 0x000ea20000300800 */
[----:B-----5:R-:W-:-:S03]  /*2c550*/  F2FP.SATFINITE.E4M3.F32.PACK_AB_MERGE_C R19, R92, R91, RZ ;  /* 0x0000005b5c13723e */ /* 0x020fc600048070ff */
[----:B------:R-:W5:Y:S04]  /*2c560*/  LDL.LU R91, [R1+0xe8] ;  /* 0x0000e800015b7983 */ /* 0x000f680000300800 */
[----:B------:R-:W5:Y:S01]  /*2c570*/  LDL.LU R92, [R1+0xec] ;  /* 0x0000ec00015c7983 */ /* 0x000f620000300800 */
[----:B---3--:R-:W-:Y:S02]  /*2c580*/  ISETP.LT.AND P4, PT, R66, UR6, !P0 ;  /* 0x0000000642007c0c */ /* 0x008fe4000c781270 */
[----:B------:R-:W-:Y:S02]  /*2c590*/  SHF.R.S32.HI R14, RZ, 0x1f, R15 ;  /* 0x0000001fff0e7819 */ /* 0x000fe4000001140f */
[----:B------:R-:W-:Y:S02]  /*2c5a0*/  IADD3 R10, P5, PT, R15, R0, RZ ;  /* 0x000000000f0a7210 */ /* 0x000fe40007fbe0ff */
[----:B----4-:R-:W-:Y:S01]  /*2c5b0*/  ISETP.LT.AND P1, PT, R67, UR4, !P0 ;  /* 0x0000000443007c0c */ /* 0x010fe2000c721270 */
[----:B------:R-:W1:Y:S01]  /*2c5c0*/  LDCU UR4, c[0x0][0x398] ;  /* 0x00007300ff0477ac */ /* 0x000e620008000800 */
[----:B------:R-:W-:Y:S01]  /*2c5d0*/  F2FP.SATFINITE.E4M3.F32.PACK_AB_MERGE_C R5, R89, R88, RZ ;  /* 0x000000585905723e */ /* 0x000fe200048070ff */
[C---:B------:R-:W-:Y:S01]  /*2c5e0*/  IMAD.X R11, R14.reuse, 0x1, R72, P5 ;  /* 0x000000010e0b7824 */ /* 0x040fe200028e0648 */
[----:B------:R-:W-:Y:S01]  /*2c5f0*/  IADD3 R6, P6, PT, R15, R2, RZ ;  /* 0x000000020f067210 */ /* 0x000fe20007fde0ff */
[----:B------:R-:W-:Y:S01]  /*2c600*/  VIADD R12, R65, 0x3b ;  /* 0x0000003b410c7836 */ /* 0x000fe20000000000 */
[----:B------:R-:W-:Y:S01]  /*2c610*/  ISETP.LT.AND P5, PT, R81, UR7, !P0 ;  /* 0x0000000751007c0c */ /* 0x000fe2000c7a1270 */
[----:B------:R-:W-:Y:S01]  /*2c620*/  VIADD R13, R65, 0x3c ;  /* 0x0000003c410d7836 */ /* 0x000fe20000000000 */
[----:B------:R-:W-:Y:S01]  /*2c630*/  @P4 STG.E.U8 desc[UR24][R10.64], R5 ;  /* 0x000000050a004986 */ /* 0x000fe2000c101118 */
[----:B------:R-:W-:Y:S01]  /*2c640*/  IMAD.X R7, R14, 0x1, R71, P6 ;  /* 0x000000010e077824 */ /* 0x000fe200030e0647 */
[----:B------:R-:W-:Y:S01]  /*2c650*/  ISETP.GE.AND P4, PT, R12, UR17, PT ;  /* 0x000000110c007c0c */ /* 0x000fe2000bf86270 */
[----:B------:R-:W3:Y:S01]  /*2c660*/  LDCU UR6, c[0x0][0x398] ;  /* 0x00007300ff0677ac */ /* 0x000ee20008000800 */
[----:B------:R-:W-:Y:S01]  /*2c670*/  IADD3 R12, P6, PT, R15, R68, RZ ;  /* 0x000000440f0c7210 */ /* 0x000fe20007fde0ff */
[----:B------:R-:W4:Y:S01]  /*2c680*/  LDL.LU R88, [R1+0x2f0] ;  /* 0x0002f00001587983 */ /* 0x000f220000300800 */
[----:B0-----:R-:W-:Y:S01]  /*2c690*/  ISETP.LT.AND P0, PT, R93, UR5, !P0 ;  /* 0x000000055d007c0c */ /* 0x001fe2000c701270 */
[----:B------:R-:W0:Y:S02]  /*2c6a0*/  LDCU UR5, c[0x0][0x398] ;  /* 0x00007300ff0577ac */ /* 0x000e240008000800 */
[----:B------:R0:W-:Y:S01]  /*2c6b0*/  @P1 STG.E.U8 desc[UR24][R6.64], R4 ;  /* 0x0000000406001986 */ /* 0x0001e2000c101118 */
[----:B------:R-:W-:Y:S01]  /*2c6c0*/  ISETP.GE.AND P1, PT, R13, UR15, PT ;  /* 0x0000000f0d007c0c */ /* 0x000fe2000bf26270 */
[----:B------:R-:W-:Y:S01]  /*2c6d0*/  IMAD.X R13, R14, 0x1, R3, P6 ;  /* 0x000000010e0d7824 */ /* 0x000fe200030e0603 */
[C---:B------:R-:W-:Y:S01]  /*2c6e0*/  IADD3 R8, P6, PT, R15.reuse, R70, RZ ;  /* 0x000000460f087210 */ /* 0x040fe20007fde0ff */
[----:B------:R-:W-:Y:S01]  /*2c6f0*/  VIADD R15, R15, UR30 ;  /* 0x0000001e0f0f7c36 */ /* 0x000fe20008000000 */
[----:B------:R-:W-:Y:S01]  /*2c700*/  F2FP.SATFINITE.E4M3.F32.PACK_AB_MERGE_C R61, R61, R60, RZ ;  /* 0x0000003c3d3d723e */ /* 0x000fe200048070ff */
[----:B------:R-:W4:Y:S01]  /*2c710*/  LDL.LU R89, [R1+0x2f4] ;  /* 0x0002f40001597983 */ /* 0x000f220000300800 */
[----:B------:R-:W-:Y:S01]  /*2c720*/  VIADD R16, R65, 0x3f ;  /* 0x0000003f41107836 */ /* 0x000fe20000000000 */
[----:B------:R-:W2:Y:S02]  /*2c730*/  LDCU UR7, c[0x0][0x398] ;  /* 0x00007300ff0777ac */ /* 0x000ea40008000800 */
[----:B------:R3:W-:Y:S01]  /*2c740*/  @P5 STG.E.U8 desc[UR24][R12.64], R17 ;  /* 0x000000110c005986 */ /* 0x0007e2000c101118 */
[----:B-1----:R-:W-:Y:S01]  /*2c750*/  ISETP.LT.AND P5, PT, R66, UR4, !P3 ;  /* 0x0000000442007c0c */ /* 0x002fe2000dfa1270 */
[----:B------:R-:W1:Y:S01]  /*2c760*/  LDCU UR4, c[0x0][0x398] ;  /* 0x00007300ff0477ac */ /* 0x000e620008000800 */
[----:B------:R-:W-:Y:S01]  /*2c770*/  IMAD.X R9, R14, 0x1, R69, P6 ;  /* 0x000000010e097824 */ /* 0x000fe200030e0645 */
[----:B------:R-:W-:-:S02]  /*2c780*/  SHF.R.S32.HI R14, RZ, 0x1f, R15 ;  /* 0x0000001fff0e7819 */ /* 0x000fc4000001140f */
[----:B0-----:R-:W-:Y:S02]  /*2c790*/  IADD3 R6, P6, PT, R15, R0, RZ ;  /* 0x000000000f067210 */ /* 0x001fe40007fde0ff */
[----:B------:R0:W-:Y:S01]  /*2c7a0*/  @P0 STG.E.U8 desc[UR24][R8.64], R61 ;  /* 0x0000003d08000986 */ /* 0x0001e2000c101118 */
[----:B------:R-:W-:Y:S02]  /*2c7b0*/  PRMT R11, R5, 0x9910, RZ ;  /* 0x00009910050b7816 */ /* 0x000fe400000000ff */
[----:B---3--:R-:W-:Y:S01]  /*2c7c0*/  ISETP.LT.AND P0, PT, R67, UR6, !P3 ;  /* 0x0000000643007c0c */ /* 0x008fe2000df01270 */
[----:B------:R-:W-:Y:S01]  /*2c7d0*/  IMAD.X R7, R14, 0x1, R72, P6 ;  /* 0x000000010e077824 */ /* 0x000fe200030e0648 */
[----:B------:R-:W-:Y:S01]  /*2c7e0*/  PRMT R13, R4, 0x9910, RZ ;  /* 0x00009910040d7816 */ /* 0x000fe200000000ff */
[----:B------:R-:W3:Y:S01]  /*2c7f0*/  LDCU UR6, c[0x0][0x398] ;  /* 0x00007300ff0677ac */ /* 0x000ee20008000800 */
[----:B------:R-:W-:Y:S02]  /*2c800*/  IADD3 R4, P6, PT, R15, R2, RZ ;  /* 0x000000020f047210 */ /* 0x000fe40007fde0ff */
[----:B------:R-:W-:-:S02]  /*2c810*/  SHF.R.S32.HI R11, RZ, 0x8, R11 ;  /* 0x00000008ff0b7819 */ /* 0x000fc4000001140b */
[----:B------:R-:W-:Y:S01]  /*2c820*/  SHF.R.S32.HI R13, RZ, 0x8, R13 ;  /* 0x00000008ff0d7819 */ /* 0x000fe2000001140d */
[----:B------:R-:W-:Y:S01]  /*2c830*/  IMAD.X R5, R14, 0x1, R71, P6 ;  /* 0x000000010e057824 */ /* 0x000fe200030e0647 */
[----:B------:R-:W-:Y:S01]  /*2c840*/  PRMT R10, R17, 0x9910, RZ ;  /* 0x00009910110a7816 */ /* 0x000fe200000000ff */
[----:B------:R3:W-:Y:S01]  /*2c850*/  @P5 STG.E.U8 desc[UR24][R6.64], R11 ;  /* 0x0000000b06005986 */ /* 0x0007e2000c101118 */
[----:B------:R-:W-:Y:S01]  /*2c860*/  ISETP.LT.AND P5, PT, R81, UR5, !P3 ;  /* 0x0000000551007c0c */ /* 0x000fe2000dfa1270 */
[----:B------:R-:W2:Y:S01]  /*2c870*/  LDCU UR5, c[0x0][0x398] ;  /* 0x00007300ff0577ac */ /* 0x000ea20008000800 */
[----:B-1----:R-:W-:Y:S01]  /*2c880*/  ISETP.LT.AND P3, PT, R93, UR4, !P3 ;  /* 0x000000045d007c0c */ /* 0x002fe2000df61270 */
[----:B------:R1:W-:Y:S01]  /*2c890*/  @P0 STG.E.U8 desc[UR24][R4.64], R13 ;  /* 0x0000000d04000986 */ /* 0x0003e2000c101118 */
[----:B0-----:R-:W-:Y:S01]  /*2c8a0*/  IADD3 R8, P6, PT, R15, R68, RZ ;  /* 0x000000440f087210 */ /* 0x001fe20007fde0ff */
[----:B------:R-:W0:Y:S01]  /*2c8b0*/  LDCU UR4, c[0x0][0x398] ;  /* 0x00007300ff0477ac */ /* 0x000e220008000800 */
[----:B---3--:R-:W-:-:S02]  /*2c8c0*/  SHF.R.S32.HI R11, RZ, 0x8, R10 ;  /* 0x00000008ff0b7819 */ /* 0x008fc4000001140a */
[----:B------:R-:W-:Y:S02]  /*2c8d0*/  IADD3 R6, P0, PT, R15, R70, RZ ;  /* 0x000000460f067210 */ /* 0x000fe40007f1e0ff */
[----:B------:R-:W-:Y:S01]  /*2c8e0*/  PRMT R10, R61, 0x9910, RZ ;  /* 0x000099103d0a7816 */ /* 0x000fe200000000ff */
[C---:B------:R-:W-:Y:S02]  /*2c8f0*/  IMAD.X R9, R14.reuse, 0x1, R3, P6 ;  /* 0x000000010e097824 */ /* 0x040fe400030e0603 */
[----:B------:R-:W-:Y:S01]  /*2c900*/  IMAD.X R7, R14, 0x1, R69, P0 ;  /* 0x000000010e077824 */ /* 0x000fe200000e0645 */
[----:B-1----:R-:W-:Y:S02]  /*2c910*/  SHF.R.S32.HI R13, RZ, 0x8, R10 ;  /* 0x00000008ff0d7819 */ /* 0x002fe4000001140a */
[----:B------:R1:W-:Y:S04]  /*2c920*/  @P5 STG.E.U8 desc[UR24][R8.64], R11 ;  /* 0x0000000b08005986 */ /* 0x0003e8000c101118 */
[----:B------:R3:W-:Y:S01]  /*2c930*/  @P3 STG.E.U8 desc[UR24][R6.64], R13 ;  /* 0x0000000d06003986 */ /* 0x0007e2000c101118 */
[----:B-1----:R-:W-:-:S02]  /*2c940*/  VIADD R11, R65, 0x3d ;  /* 0x0000003d410b7836 */ /* 0x002fc40000000000 */
[----:B---3--:R-:W-:Y:S01]  /*2c950*/  VIADD R7, R65, 0x3e ;  /* 0x0000003e41077836 */ /* 0x008fe20000000000 */
[----:B--2---:R-:W-:Y:S02]  /*2c960*/  F2FP.SATFINITE.E4M3.F32.PACK_AB_MERGE_C R17, R90, R79, RZ ;  /* 0x0000004f5a11723e */ /* 0x004fe400048070ff */
[----:B------:R-:W2:Y:S04]  /*2c970*/  LDL.LU R79, [R1+0x1f0] ;  /* 0x0001f000014f7983 */ /* 0x000ea80000300800 */
[----:B------:R-:W2:Y:S01]  /*2c980*/  LDL.LU R90, [R1+0x1f4] ;  /* 0x0001f400015a7983 */ /* 0x000ea20000300800 */
[----:B-----5:R-:W-:-:S03]  /*2c990*/  F2FP.SATFINITE.E4M3.F32.PACK_AB_MERGE_C R21, R92, R91, RZ ;  /* 0x0000005b5c15723e */ /* 0x020fc600048070ff */
[----:B------:R-:W3:Y:S04]  /*2c9a0*/  LDL.LU R91, [R1+0xf0] ;  /* 0x0000f000015b7983 */ /* 0x000ee80000300800 */
[----:B------:R-:W3:Y:S04]  /*2c9b0*/  LDL.LU R92, [R1+0xf4] ;  /* 0x0000f400015c7983 */ /* 0x000ee80000300800 */
[----:B------:R-:W5:Y:S01]  /*2c9c0*/  LDL.LU R65, [R1+0xbe0] ;  /* 0x000be00001417983 */ /* 0x000f620000300800 */
[----:B------:R-:W-:Y:S01]  /*2c9d0*/  VIADD R15, R15, UR30 ;  /* 0x0000001e0f0f7c36 */ /* 0x000fe20008000000 */
[----:B------:R-:W-:Y:S01]  /*2c9e0*/  ISETP.LT.AND P6, PT, R66, UR6, !P2 ;  /* 0x0000000642007c0c */ /* 0x000fe2000d7c1270 */
[----:B------:R-:W1:Y:S03]  /*2c9f0*/  LDCU UR6, c[0x0][0x398] ;  /* 0x00007300ff0677ac */ /* 0x000e660008000800 */
[----:B------:R-:W-:-:S02]  /*2ca00*/  SHF.R.S32.HI R12, RZ, 0x1f, R15 ;  /* 0x0000001fff0c7819 */ /* 0x000fc4000001140f */
[----:B------:R-:W-:Y:S02]  /*2ca10*/  IADD3 R4, P0, PT, R15, R0, RZ ;  /* 0x000000000f047210 */ /* 0x000fe40007f1e0ff */
[----:B------:R-:W-:Y:S01]  /*2ca20*/  ISETP.LT.AND P5, PT, R67, UR5, !P2 ;  /* 0x0000000543007c0c */ /* 0x000fe2000d7a1270 */
[----:B------:R-:W4:Y:S02]  /*2ca30*/  LDCU UR5, c[0x0][0x398] ;  /* 0x00007300ff0577ac */ /* 0x000f240008000800 */
[----:B------:R-:W-:Y:S01]  /*2ca40*/  IMAD.X R5, R12, 0x1, R72, P0 ;  /* 0x000000010c057824 */ /* 0x000fe200000e0648 */
[----:B------:R-:W-:Y:S01]  /*2ca50*/  ISETP.LT.AND P0, PT, R81, UR7, !P2 ;  /* 0x0000000751007c0c */ /* 0x000fe2000d701270 */
[----:B------:R-:W4:Y:S01]  /*2ca60*/  LDCU UR7, c[0x0][0x398] ;  /* 0x00007300ff0777ac */ /* 0x000f220008000800 */
[C---:B------:R-:W-:Y:S02]  /*2ca70*/  IADD3 R8, P3, PT, R15.reuse, R2, RZ ;  /* 0x000000020f087210 */ /* 0x040fe40007f7e0ff */
[----:B------:R1:W-:Y:S01]  /*2ca80*/  @P6 STG.E.U8 desc[UR24][R4.64], R19 ;  /* 0x0000001304006986 */ /* 0x0003e2000c101118 */
[----:B------:R-:W-:-:S02]  /*2ca90*/  IADD3 R10, P6, PT, R15, R68, RZ ;  /* 0x000000440f0a7210 */ /* 0x000fc40007fde0ff */
[C---:B------:R-:W-:Y:S01]  /*2caa0*/  IMAD.X R9, R12.reuse, 0x1, R71, P3 ;  /* 0x000000010c097824 */ /* 0x040fe200018e0647 */
[----:B------:R-:W-:Y:S02]  /*2cab0*/  ISETP.GE.AND P3, PT, R11, UR29, PT ;  /* 0x0000001d0b007c0c */ /* 0x000fe4000bf66270 */
[----:B------:R-:W-:Y:S01]  /*2cac0*/  IMAD.X R11, R12, 0x1, R3, P6 ;  /* 0x000000010c0b7824 */ /* 0x000fe200030e0603 */
[----:B0-----:R-:W-:Y:S01]  /*2cad0*/  ISETP.LT.AND P2, PT, R93, UR4, !P2 ;  /* 0x000000045d007c0c */ /* 0x001fe2000d741270 */
[----:B------:R-:W-:Y:S01]  /*2cae0*/  VIADD R13, R15, UR30 ;  /* 0x0000001e0f0d7c36 */ /* 0x000fe20008000000 */
[----:B------:R0:W-:Y:S01]  /*2caf0*/  @P5 STG.E.U8 desc[UR24][R8.64], R17 ;  /* 0x0000001108005986 */ /* 0x0001e2000c101118 */
[----:B-1----:R-:W-:Y:S01]  /*2cb00*/  ISETP.LT.AND P5, PT, R66, UR6, !P4 ;  /* 0x0000000642007c0c */ /* 0x002fe2000e7a1270 */
[----:B------:R-:W1:Y:S01]  /*2cb10*/  LDCU UR4, c[0x0][0x398] ;  /* 0x00007300ff0477ac */ /* 0x000e620008000800 */
[----:B------:R-:W-:Y:S01]  /*2cb20*/  PRMT R19, R19, 0x9910, RZ ;  /* 0x0000991013137816 */ /* 0x000fe200000000ff */
[----:B------:R0:W-:Y:S01]  /*2cb30*/  @P0 STG.E.U8 desc[UR24][R10.64], R21 ;  /* 0x000000150a000986 */ /* 0x0001e2000c101118 */
[----:B------:R-:W-:Y:S01]  /*2cb40*/  IADD3 R4, P0, PT, R15, R70, RZ ;  /* 0x000000460f047210 */ /* 0x000fe20007f1e0ff */
[----:B------:R-:W1:Y:S01]  /*2cb50*/  LDCU UR6, c[0x0][0x398] ;  /* 0x00007300ff0677ac */ /* 0x000e620008000800 */
[----:B------:R-:W-:Y:S01]  /*2cb60*/  SHF.R.S32.HI R14, RZ, 0x1f, R13 ;  /* 0x0000001fff0e7819 */ /* 0x000fe2000001140d */
[----:B------:R-:W-:Y:S01]  /*2cb70*/  IMAD.MOV.U32 R15, RZ, RZ, R19 ;  /* 0x000000ffff0f7224 */ /* 0x000fe200078e0013 */
[----:B------:R-:W-:Y:S01]  /*2cb80*/  IADD3 R6, P6, PT, R13, R0, RZ ;  /* 0x000000000d067210 */ /* 0x000fe20007fde0ff */
[----:B------:R-:W-:Y:S01]  /*2cb90*/  IMAD.X R5, R12, 0x1, R69, P0 ;  /* 0x000000010c057824 */ /* 0x000fe200000e0645 */
[----:B------:R-:W-:-:S02]  /*2cba0*/  ISETP.GE.AND P0, PT, R7, UR27, PT ;  /* 0x0000001b07007c0c */ /* 0x000fc4000bf06270 */
[----:B------:R-:W-:Y:S01]  /*2cbb0*/  F2FP.SATFINITE.E4M3.F32.PACK_AB_MERGE_C R63, R63, R62, RZ ;  /* 0x0000003e3f3f723e */ /* 0x000fe200048070ff */
[C---:B------:R-:W-:Y:S01]  /*2cbc0*/  IMAD.X R7, R14.reuse, 0x1, R72, P6 ;  /* 0x000000010e077824 */ /* 0x040fe200030e0648 */
[----:B------:R-:W-:Y:S02]  /*2cbd0*/  SHF.R.S32.HI R15, RZ, 0x8, R15 ;  /* 0x00000008ff0f7819 */ /* 0x000fe4000001140f */
[----:B0-----:R-:W-:Y:S01]  /*2cbe0*/  IADD3 R8, P6, PT, R13, R2, RZ ;  /* 0x000000020d087210 */ /* 0x001fe20007fde0ff */
[----:B------:R0:W-:Y:S01]  /*2cbf0*/  @P2 STG.E.U8 desc[UR24][R4.64], R63 ;  /* 0x0000003f04002986 */ /* 0x0001e2000c101118 */
[----:B----4-:R-:W-:Y:S01]  /*2cc00*/  ISETP.LT.AND P2, PT, R81, UR7, !P4 ;  /* 0x0000000751007c0c */ /* 0x010fe2000e741270 */
[----:B------:R-:W4:Y:S02]  /*2cc10*/  LDCU UR7, c[0x0][0x398] ;  /* 0x00007300ff0777ac */ /* 0x000f240008000800 */
[----:B------:R1:W-:Y:S01]  /*2cc20*/  @P5 STG.E.U8 desc[UR24][R6.64], R15 ;  /* 0x0000000f06005986 */ /* 0x0003e2000c101118 */
[----:B------:R-:W-:Y:S01]  /*2cc30*/  ISETP.LT.AND P5, PT, R67, UR5, !P4 ;  /* 0x0000000543007c0c */ /* 0x000fe2000e7a1270 */
[----:B------:R-:W-:Y:S01]  /*2cc40*/  IMAD.X R9, R14, 0x1, R71, P6 ;  /* 0x000000010e097824 */ /* 0x000fe200030e0647 */
[----:B------:R-:W-:Y:S01]  /*2cc50*/  PRMT R11, R17, 0x9910, RZ ;  /* 0x00009910110b7816 */ /* 0x000fe200000000ff */
[----:B------:R-:W4:Y:S01]  /*2cc60*/  LDCU UR5, c[0x0][0x398] ;  /* 0x00007300ff0577ac */ /* 0x000f220008000800 */
[----:B------:R-:W-:-:S02]  /*2cc70*/  IADD3 R10, P6, PT, R13, R68, RZ ;  /* 0x000000440d0a7210 */ /* 0x000fc40007fde0ff */
[----:B------:R-:W-:Y:S02]  /*2cc80*/  PRMT R17, R21, 0x9910, RZ ;  /* 0x0000991015117816 */ /* 0x000fe400000000ff */
[----:B0-----:R-:W-:Y:S02]  /*2cc90*/  PRMT R63, R63, 0x9910, RZ ;  /* 0x000099103f3f7816 */ /* 0x001fe400000000ff */
[----:B------:R-:W-:Y:S02]  /*2cca0*/  SHF.R.S32.HI R17, RZ, 0x8, R17 ;  /* 0x00000008ff117819 */ /* 0x000fe40000011411 */
[----:B-1----:R-:W-:Y:S01]  /*2ccb0*/  SHF.R.S32.HI R7, RZ, 0x8, R11 ;  /* 0x00000008ff077819 */ /* 0x002fe2000001140b */
[----:B------:R-:W-:Y:S02]  /*2ccc0*/  IMAD.X R11, R14, 0x1, R3, P6 ;  /* 0x000000010e0b7824 */ /* 0x000fe400030e0603 */
[----:B------:R-:W-:Y:S01]  /*2ccd0*/  VIADD R15, R13, UR30 ;  /* 0x0000001e0d0f7c36 */ /* 0x000fe20008000000 */
[----:B------:R-:W-:Y:S01]  /*2cce0*/  ISETP.LT.AND P4, PT, R93, UR4, !P4 ;  /* 0x000000045d007c0c */ /* 0x000fe2000e781270 */
[----:B------:R0:W-:Y:S01]  /*2ccf0*/  @P5 STG.E.U8 desc[UR24][R8.64], R7 ;  /* 0x0000000708005986 */ /* 0x0001e2000c101118 */
[----:B------:R-:W-:Y:S01]  /*2cd00*/  ISETP.LT.AND P5, PT, R66, UR6, !P1 ;  /* 0x0000000642007c0c */ /* 0x000fe2000cfa1270 */
[----:B------:R-:W1:Y:S02]  /*2cd10*/  LDCU UR4, c[0x0][0x398] ;  /* 0x00007300ff0477ac */ /* 0x000e640008000800 */
[----:B------:R4:W-:Y:S01]  /*2cd20*/  @P2 STG.E.U8 desc[UR24][R10.64], R17 ;  /* 0x000000110a002986 */ /* 0x0009e2000c101118 */
[----:B------:R-:W-:Y:S01]  /*2cd30*/  IADD3 R4, P2, PT, R13, R70, RZ ;  /* 0x000000460d047210 */ /* 0x000fe20007f5e0ff */
[----:B------:R-:W-:Y:S01]  /*2cd40*/  IMAD.MOV.U32 R13, RZ, RZ, R63 ;  /* 0x000000ffff0d7224 */ /* 0x000fe200078e003f */
[----:B------:R-:W-:Y:S01]  /*2cd50*/  SHF.R.S32.HI R12, RZ, 0x1f, R15 ;  /* 0x0000001fff0c7819 */ /* 0x000fe2000001140f */
[----:B------:R-:W1:Y:S01]  /*2cd60*/  LDCU UR6, c[0x0][0x398] ;  /* 0x00007300ff0677ac */ /* 0x000e620008000800 */
[----:B------:R-:W-:Y:S01]  /*2cd70*/  IADD3 R6, P6, PT, R15, R0, RZ ;  /* 0x000000000f067210 */ /* 0x000fe20007fde0ff */
[----:B------:R-:W-:Y:S01]  /*2cd80*/  IMAD.X R5, R14, 0x1, R69, P2 ;  /* 0x000000010e057824 */ /* 0x000fe200010e0645 */
[----:B------:R-:W-:-:S03]  /*2cd90*/  SHF.R.S32.HI R13, RZ, 0x8, R13 ;  /* 0x00000008ff0d7819 */ /* 0x000fc6000001140d */
[C---:B0-----:R-:W-:Y:S01]  /*2cda0*/  IMAD.X R7, R12.reuse, 0x1, R72, P6 ;  /* 0x000000010c077824 */ /* 0x041fe200030e0648 */
[----:B------:R-:W-:Y:S02]  /*2cdb0*/  IADD3 R8, P6, PT, R15, R2, RZ ;  /* 0x000000020f087210 */ /* 0x000fe40007fde0ff */
[----:B----4-:R-:W-:Y:S01]  /*2cdc0*/  F2FP.SATFINITE.E4M3.F32.PACK_AB_MERGE_C R17, R89, R88, RZ ;  /* 0x000000585911723e */ /* 0x010fe200048070ff */
[----:B------:R0:W-:Y:S02]  /*2cdd0*/  @P4 STG.E.U8 desc[UR24][R4.64], R13 ;  /* 0x0000000d04004986 */ /* 0x0001e4000c101118 */
[C---:B------:R-:W-:Y:S01]  /*2cde0*/  IMAD.X R9, R12.reuse, 0x1, R71, P6 ;  /* 0x000000010c097824 */ /* 0x040fe200030e0647 */
[----:B------:R-:W-:Y:S01]  /*2cdf0*/  IADD3 R10, P6, PT, R15, R68, RZ ;  /* 0x000000440f0a7210 */ /* 0x000fe20007fde0ff */
[----:B------:R4:W-:Y:S01]  /*2ce00*/  @P5 STG.E.U8 desc[UR24][R6.64], R17 ;  /* 0x0000001106005986 */ /* 0x0009e2000c101118 */
[----:B------:R-:W-:Y:S01]  /*2ce10*/  ISETP.LT.AND P5, PT, R67, UR5, !P1 ;  /* 0x0000000543007c0c */ /* 0x000fe2000cfa1270 */
[----:B------:R-:W2:Y:S01]  /*2ce20*/  LDCU UR5, c[0x0][0x398] ;  /* 0x00007300ff0577ac */ /* 0x000ea20008000800 */
[----:B------:R-:W-:Y:S01]  /*2ce30*/  ISETP.LT.AND P4, PT, R81, UR7, !P1 ;  /* 0x0000000751007c0c */ /* 0x000fe2000cf81270 */
[----:B------:R-:W5:Y:S01]  /*2ce40*/  LDL.LU R88, [R1+0x2f8] ;  /* 0x0002f80001587983 */ /* 0x000f620000300800 */
[----:B------:R-:W-:Y:S01]  /*2ce50*/  ISETP.LT.AND P1, PT, R93, UR9, !P1 ;  /* 0x000000095d007c0c */ /* 0x000fe2000cf21270 */
[C---:B------:R-:W-:Y:S01]  /*2ce60*/  IMAD.X R11, R12.reuse, 0x1, R3, P6 ;  /* 0x000000010c0b7824 */ /* 0x040fe200030e0603 */
[----:B------:R-:W2:Y:S01]  /*2ce70*/  LDCU UR7, c[0x0][0x398] ;  /* 0x00007300ff0777ac */ /* 0x000ea20008000800 */
[C---:B0-----:R-:W-:Y:S01]  /*2ce80*/  IADD3 R4, P6, PT, R15.reuse, R70, RZ ;  /* 0x000000460f047210 */ /* 0x041fe20007fde0ff */
[----:B------:R-:W-:Y:S01]  /*2ce90*/  VIADD R15, R15, UR30 ;  /* 0x0000001e0f0f7c36 */ /* 0x000fe20008000000 */
[----:B------:R-:W5:Y:S01]  /*2cea0*/  LDL.LU R89, [R1+0x2fc] ;  /* 0x0002fc0001597983 */ /* 0x000f620000300800 */
[----:B------:R-:W0:Y:S01]  /*2ceb0*/  LDCU UR9, c[0x0][0x398] ;  /* 0x00007300ff0977ac */ /* 0x000e220008000800 */
[----:B----4-:R-:W-:Y:S01]  /*2cec0*/  PRMT R17, R17, 0x9910, RZ ;  /* 0x0000991011117816 */ /* 0x010fe200000000ff */
[----:B------:R-:W-:Y:S01]  /*2ced0*/  IMAD.X R5, R12, 0x1, R69, P6 ;  /* 0x000000010c057824 */ /* 0x000fe200030e0645 */
[----:B------:R-:W-:-:S02]  /*2cee0*/  SHF.R.S32.HI R12, RZ, 0x1f, R15 ;  /* 0x0000001fff0c7819 */ /* 0x000fc4000001140f */
[----:B-1----:R-:W-:Y:S01]  /*2cef0*/  ISETP.LT.AND P6, PT, R67, UR6, !P3 ;  /* 0x0000000643007c0c */ /* 0x002fe2000dfc1270 */
[----:B------:R-:W1:Y:S01]  /*2cf00*/  LDCU UR6, c[0x0][0x398] ;  /* 0x00007300ff0677ac */ /* 0x000e620008000800 */
[----:B------:R-:W-:Y:S02]  /*2cf10*/  ISETP.GE.AND P2, PT, R16, UR23, PT ;  /* 0x0000001710007c0c */ /* 0x000fe4000bf46270 */
[----:B--2---:R-:W-:Y:S02]  /*2cf20*/  F2FP.SATFINITE.E4M3.F32.PACK_AB_MERGE_C R19, R90, R79, RZ ;  /* 0x0000004f5a13723e */ /* 0x004fe400048070ff */
[----:B------:R-:W2:Y:S01]  /*2cf30*/  LDL.LU R79, [R1+0x1f8] ;  /* 0x0001f800014f7983 */ /* 0x000ea20000300800 */
[----:B---3--:R-:W-:-:S03]  /*2cf40*/  F2FP.SATFINITE.E4M3.F32.PACK_AB_MERGE_C R21, R92, R91, RZ ;  /* 0x0000005b5c15723e */ /* 0x008fc600048070ff */
[----:B------:R3:W-:Y:S01]  /*2cf50*/  @P5 STG.E.U8 desc[UR24][R8.64], R19 ;  /* 0x0000001308005986 */ /* 0x0007e2000c101118 */
[----:B-----5:R-:W-:-:S03]  /*2cf60*/  F2FP.SATFINITE.E4M3.F32.PACK_AB_MERGE_C R65, R65, R64, RZ ;  /* 0x000000404141723e */ /* 0x020fc600048070ff */
[----:B------:R4:W-:Y:S01]  /*2cf70*/  @P4 STG.E.U8 desc[UR24][R10.64], R21 ;  /* 0x000000150a004986 */ /* 0x0009e2000c101118 */
[----:B------:R-:W-:Y:S01]  /*2cf80*/  ISETP.LT.AND P5, PT, R66, UR4, !P3 ;  /* 0x0000000442007c0c */ /* 0x000fe2000dfa1270 */
[----:B------:R-:W5:Y:S02]  /*2cf90*/  LDCU UR4, c[0x0][0x398] ;  /* 0x00007300ff0477ac */ /* 0x000f640008000800 */
[----:B------:R0:W-:Y:S01]  /*2cfa0*/  @P1 STG.E.U8 desc[UR24][R4.64], R65 ;  /* 0x0000004104001986 */ /* 0x0001e2000c101118 */
[C---:B------:R-:W-:Y:S01]  /*2cfb0*/  IADD3 R6, P1, PT, R15.reuse, R0, RZ ;  /* 0x000000000f067210 */ /* 0x040fe20007f3e0ff */
[----:B---3--:R-:W-:Y:S01]  /*2cfc0*/  IMAD.MOV.U32 R9, RZ, RZ, R17 ;  /* 0x000000ffff097224 */ /* 0x008fe200078e0011 */
[----:B------:R-:W-:-:S03]  /*2cfd0*/  IADD3 R8, P4, PT, R15, R2, RZ ;  /* 0x000000020f087210 */ /* 0x000fc60007f9e0ff */
[C---:B------:R-:W-:Y:S01]  /*2cfe0*/  IMAD.X R7, R12.reuse, 0x1, R72, P1 ;  /* 0x000000010c077824 */ /* 0x040fe200008e0648 */
[----:B------:R-:W-:Y:S01]  /*2cff0*/  PRMT R13, R19, 0x9910, RZ ;  /* 0x00009910130d7816 */ /* 0x000fe200000000ff */
[----:B------:R-:W2:Y:S01]  /*2d000*/  LDL.LU R90, [R1+0x1fc] ;  /* 0x0001fc00015a7983 */ /* 0x000ea20000300800 */
[----:B----4-:R-:W-:Y:S01]  /*2d010*/  SHF.R.S32.HI R11, RZ, 0x8, R9 ;  /* 0x00000008ff0b7819 */ /* 0x010fe20000011409 */
[----:B------:R-:W-:Y:S01]  /*2d020*/  IMAD.X R9, R12, 0x1, R71, P4 ;  /* 0x000000010c097824 */ /* 0x000fe200020e0647 */
[----:B------:R-:W-:-:S03]  /*2d030*/  SHF.R.S32.HI R13, RZ, 0x8, R13 ;  /* 0x00000008ff0d7819 */ /* 0x000fc6000001140d */
[----:B------:R3:W-:Y:S01]  /*2d040*/  @P5 STG.E.U8 desc[UR24][R6.64], R11 ;  /* 0x0000000b06005986 */ /* 0x0007e2000c101118 */
[----:B------:R-:W-:Y:S01]  /*2d050*/  ISETP.LT.AND P5, PT, R81, UR5, !P3 ;  /* 0x0000000551007c0c */ /* 0x000fe2000dfa1270 */
[----:B------:R-:W4:Y:S01]  /*2d060*/  LDCU UR5, c[0x0][0x398] ;  /* 0x00007300ff0577ac */ /* 0x000f220008000800 */
[----:B------:R-:W-:Y:S01]  /*2d070*/  ISETP.LT.AND P3, PT, R93, UR7, !P3 ;  /* 0x000000075d007c0c */ /* 0x000fe2000df61270 */
[----:B------:R1:W-:Y:S01]  /*2d080*/  @P6 STG.E.U8 desc[UR24][R8.64], R13 ;  /* 0x0000000d08006986 */ /* 0x0003e2000c101118 */
[----:B0-----:R-:W-:Y:S01]  /*2d090*/  IADD3 R4, P4, PT, R15, R68, RZ ;  /* 0x000000440f047210 */ /* 0x001fe20007f9e0ff */
[----:B------:R-:W0:Y:S01]  /*2d0a0*/  LDCU UR7, c[0x0][0x398] ;  /* 0x00007300ff0777ac */ /* 0x000e220008000800 */
[----:B------:R-:W-:Y:S02]  /*2d0b0*/  PRMT R10, R21, 0x9910, RZ ;  /* 0x00009910150a7816 */ /* 0x000fe400000000ff */
[----:B------:R-:W-:Y:S02]  /*2d0c0*/  PRMT R17, R65, 0x9910, RZ ;  /* 0x0000991041117816 */ /* 0x000fe400000000ff */
[----:B---3--:R-:W-:Y:S01]  /*2d0d0*/  IADD3 R6, P6, PT, R15, R70, RZ ;  /* 0x000000460f067210 */ /* 0x008fe20007fde0ff */
[----:B------:R-:W-:Y:S01]  /*2d0e0*/  IMAD.X R5, R12, 0x1, R3, P4 ;  /* 0x000000010c057824 */ /* 0x000fe200020e0603 */
[----:B------:R-:W-:-:S02]  /*2d0f0*/  SHF.R.S32.HI R17, RZ, 0x8, R17 ;  /* 0x00000008ff117819 */ /* 0x000fc40000011411 */
[----:B-1----:R-:W-:Y:S01]  /*2d100*/  SHF.R.S32.HI R13, RZ, 0x8, R10 ;  /* 0x00000008ff0d7819 */ /* 0x002fe2000001140a */
[----:B------:R-:W-:Y:S01]  /*2d110*/  IMAD.X R7, R12, 0x1, R69, P6 ;  /* 0x000000010c077824 */ /* 0x000fe200030e0645 */
[C---:B------:R-:W-:Y:S02]  /*2d120*/  ISETP.LT.AND P1, PT, R66.reuse, UR9, !P0 ;  /* 0x0000000942007c0c */ /* 0x040fe4000c721270 */
[----:B------:R-:W-:Y:S01]  /*2d130*/  ISETP.LT.AND P4, PT, R66, UR10, !P2 ;  /* 0x0000000a42007c0c */ /* 0x000fe2000d781270 */
[----:B------:R-:W-:Y:S01]  /*2d140*/  @P5 STG.E.U8 desc[UR24][R4.64], R13 ;  /* 0x0000000d04005986 */ /* 0x000fe2000c101118 */
[----:B-----5:R-:W-:Y:S01]  /*2d150*/  ISETP.LT.AND P5, PT, R67, UR4, !P0 ;  /* 0x0000000443007c0c */ /* 0x020fe2000c7a1270 */
[----:B------:R-:W-:Y:S01]  /*2d160*/  VIADD R15, R15, UR30 ;  /* 0x0000001e0f0f7c36 */ /* 0x000fe20008000000 */
[----:B------:R-:W1:Y:S01]  /*2d170*/  LDCU UR4, c[0x0][0x398] ;  /* 0x00007300ff0477ac */ /* 0x000e620008000800 */
[----:B------:R-:W3:Y:S04]  /*2d180*/  LDL.LU R66, [R1+0xbdc] ;  /* 0x000bdc0001427983 */ /* 0x000ee80000300800 */
[----:B------:R-:W5:Y:S04]  /*2d190*/  LDL.LU R91, [R1+0xf8] ;  /* 0x0000f800015b7983 */ /* 0x000f680000300800 */
[----:B------:R0:W-:Y:S01]  /*2d1a0*/  @P3 STG.E.U8 desc[UR24][R6.64], R17 ;  /* 0x0000001106003986 */ /* 0x0001e2000c101118 */
[----:B------:R-:W-:Y:S01]  /*2d1b0*/  ISETP.LT.AND P3, PT, R67, UR6, !P2 ;  /* 0x0000000643007c0c */ /* 0x000fe2000d761270 */
[----:B------:R-:W1:Y:S02]  /*2d1c0*/  LDCU UR6, c[0x0][0x398] ;  /* 0x00007300ff0677ac */ /* 0x000e640008000800 */
[----:B------:R-:W5:Y:S04]  /*2d1d0*/  LDL.LU R92, [R1+0xfc] ;  /* 0x0000fc00015c7983 */ /* 0x000f680000300800 */
[----:B------:R-:W3:Y:S01]  /*2d1e0*/  LDL.LU R67, [R1+0xbd8] ;  /* 0x000bd80001437983 */ /* 0x000ee20000300800 */
[----:B------:R-:W-:-:S02]  /*2d1f0*/  SHF.R.S32.HI R14, RZ, 0x1f, R15 ;  /* 0x0000001fff0e7819 */ /* 0x000fc4000001140f */
[----:B------:R-:W-:-:S05]  /*2d200*/  IADD3 R8, P6, PT, R15, R0, RZ ;  /* 0x000000000f087210 */ /* 0x000fca0007fde0ff */
[----:B------:R-:W-:Y:S01]  /*2d210*/  IMAD.X R9, R14, 0x1, R72, P6 ;  /* 0x000000010e097824 */ /* 0x000fe200030e0648 */
[C---:B------:R-:W-:Y:S01]  /*2d220*/  IADD3 R10, P6, PT, R15.reuse, R2, RZ ;  /* 0x000000020f0a7210 */ /* 0x040fe20007fde0ff */
[----:B0-----:R-:W-:-:S04]  /*2d230*/  VIADD R17, R15, UR30 ;  /* 0x0000001e0f117c36 */ /* 0x001fc80008000000 */
[----:B------:R-:W-:Y:S01]  /*2d240*/  IMAD.X R11, R14, 0x1, R71, P6 ;  /* 0x000000010e0b7824 */ /* 0x000fe200030e0647 */
[----:B------:R-:W-:Y:S02]  /*2d250*/  IADD3 R6, P6, PT, R15, R70, RZ ;  /* 0x000000460f067210 */ /* 0x000fe40007fde0ff */
[----:B------:R-:W-:-:S03]  /*2d260*/  SHF.R.S32.HI R16, RZ, 0x1f, R17 ;  /* 0x0000001fff107819 */ /* 0x000fc60000011411 */
[----:B------:R-:W-:Y:S01]  /*2d270*/  IMAD.X R7, R14, 0x1, R69, P6 ;  /* 0x000000010e077824 */ /* 0x000fe200030e0645 */
[----:B------:R-:W-:-:S05]  /*2d280*/  F2FP.SATFINITE.E4M3.F32.PACK_AB_MERGE_C R19, R89, R88, RZ ;  /* 0x000000585913723e */ /* 0x000fca00048070ff */
[----:B------:R0:W-:Y:S01]  /*2d290*/  @P1 STG.E.U8 desc[UR24][R8.64], R19 ;  /* 0x0000001308001986 */ /* 0x0001e2000c101118 */
[----:B------:R-:W-:-:S05]  /*2d2a0*/  IADD3 R12, P1, PT, R17, R0, RZ ;  /* 0x00000000110c7210 */ /* 0x000fca0007f3e0ff */
[----:B------:R-:W-:Y:S01]  /*2d2b0*/  IMAD.X R13, R16, 0x1, R72, P1 ;  /* 0x00000001100d7824 */ /* 0x000fe200008e0648 */
[C---:B0-----:R-:W-:Y:S02]  /*2d2c0*/  IADD3 R8, P6, PT, R17.reuse, R2, RZ ;  /* 0x0000000211087210 */ /* 0x041fe40007fde0ff */
[----:B------:R-:W-:-:S03]  /*2d2d0*/  IADD3 R2, P1, PT, R17, R68, RZ ;  /* 0x0000004411027210 */ /* 0x000fc60007f3e0ff */
[----:B------:R-:W-:Y:S01]  /*2d2e0*/  IMAD.X R9, R16, 0x1, R71, P6 ;  /* 0x0000000110097824 */ /* 0x000fe200030e0647 */
[----:B-1----:R-:W-:Y:S02]  /*2d2f0*/  ISETP.LT.AND P6, PT, R81, UR6, !P2 ;  /* 0x0000000651007c0c */ /* 0x002fe4000d7c1270 */
[----:B------:R-:W-:Y:S02]  /*2d300*/  ISETP.LT.AND P2, PT, R93, UR7, !P2 ;  /* 0x000000075d007c0c */ /* 0x000fe4000d741270 */
[----:B--2---:R-:W-:-:S05]  /*2d310*/  F2FP.SATFINITE.E4M3.F32.PACK_AB_MERGE_C R21, R90, R79, RZ ;  /* 0x0000004f5a15723e */ /* 0x004fca00048070ff */
[----:B------:R0:W-:Y:S01]  /*2d320*/  @P5 STG.E.U8 desc[UR24][R10.64], R21 ;  /* 0x000000150a005986 */ /* 0x0001e2000c101118 */
[----:B------:R-:W-:-:S05]  /*2d330*/  IADD3 R4, P5, PT, R15, R68, RZ ;  /* 0x000000440f047210 */ /* 0x000fca0007fbe0ff */
[--C-:B------:R-:W-:Y:S01]  /*2d340*/  IMAD.X R5, R14, 0x1, R3.reuse, P5 ;  /* 0x000000010e057824 */ /* 0x100fe200028e0603 */
[----:B----4-:R-:W-:Y:S01]  /*2d350*/  ISETP.LT.AND P5, PT, R81, UR5, !P0 ;  /* 0x0000000551007c0c */ /* 0x010fe2000c7a1270 */
[----:B------:R-:W-:Y:S01]  /*2d360*/  IMAD.X R3, R16, 0x1, R3, P1 ;  /* 0x0000000110037824 */ /* 0x000fe200008e0603 */
[----:B------:R-:W-:Y:S02]  /*2d370*/  ISETP.LT.AND P0, PT, R93, UR4, !P0 ;  /* 0x000000045d007c0c */ /* 0x000fe4000c701270 */
[----:B------:R-:W-:Y:S02]  /*2d380*/  IADD3 R70, P1, PT, R17, R70, RZ ;  /* 0x0000004611467210 */ /* 0x000fe40007f3e0ff */
[----:B0-----:R-:W-:Y:S02]  /*2d390*/  PRMT R11, R19, 0x9910, RZ ;  /* 0x00009910130b7816 */ /* 0x001fe400000000ff */
[----:B------:R-:W-:Y:S02]  /*2d3a0*/  PRMT R15, R21, 0x9910, RZ ;  /* 0x00009910150f7816 */ /* 0x000fe400000000ff */
[----:B------:R-:W-:-:S02]  /*2d3b0*/  SHF.R.S32.HI R11, RZ, 0x8, R11 ;  /* 0x00000008ff0b7819 */ /* 0x000fc4000001140b */
[----:B------:R-:W-:Y:S01]  /*2d3c0*/  SHF.R.S32.HI R15, RZ, 0x8, R15 ;  /* 0x00000008ff0f7819 */ /* 0x000fe2000001140f */
[----:B------:R-:W-:Y:S01]  /*2d3d0*/  IMAD.X R71, R16, 0x1, R69, P1 ;  /* 0x0000000110477824 */ /* 0x000fe200008e0645 */
[----:B-----5:R-:W-:Y:S02]  /*2d3e0*/  F2FP.SATFINITE.E4M3.F32.PACK_AB_MERGE_C R17, R92, R91, RZ ;  /* 0x0000005b5c11723e */ /* 0x020fe400048070ff */
[----:B---3--:R-:W-:-:S04]  /*2d3f0*/  F2FP.SATFINITE.E4M3.F32.PACK_AB_MERGE_C R67, R67, R66, RZ ;  /* 0x000000424343723e */ /* 0x008fc800048070ff */
[----:B------:R-:W-:Y:S01]  /*2d400*/  PRMT R10, R67, 0x9910, RZ ;  /* 0x00009910430a7816 */ /* 0x000fe200000000ff */
[----:B------:R0:W-:Y:S01]  /*2d410*/  @P5 STG.E.U8 desc[UR24][R4.64], R17 ;  /* 0x0000001104005986 */ /* 0x0001e2000c101118 */
[----:B------:R-:W-:-:S03]  /*2d420*/  PRMT R0, R17, 0x9910, RZ ;  /* 0x0000991011007816 */ /* 0x000fc600000000ff */
[----:B------:R1:W-:Y:S01]  /*2d430*/  @P0 STG.E.U8 desc[UR24][R6.64], R67 ;  /* 0x0000004306000986 */ /* 0x0003e2000c101118 */
[----:B0-----:R-:W-:Y:S01]  /*2d440*/  IMAD.MOV.U32 R4, RZ, RZ, R10 ;  /* 0x000000ffff047224 */ /* 0x001fe200078e000a */
[----:B------:R-:W-:Y:S02]  /*2d450*/  SHF.R.S32.HI R5, RZ, 0x8, R0 ;  /* 0x00000008ff057819 */ /* 0x000fe40000011400 */
[----:B------:R0:W-:Y:S02]  /*2d460*/  @P4 STG.E.U8 desc[UR24][R12.64], R11 ;  /* 0x0000000b0c004986 */ /* 0x0001e4000c101118 */
[----:B-1----:R-:W-:Y:S02]  /*2d470*/  SHF.R.S32.HI R7, RZ, 0x8, R4 ;  /* 0x00000008ff077819 */ /* 0x002fe40000011404 */
[----:B------:R0:W-:Y:S04]  /*2d480*/  @P3 STG.E.U8 desc[UR24][R8.64], R15 ;  /* 0x0000000f08003986 */ /* 0x0001e8000c101118 */
[----:B------:R0:W-:Y:S04]  /*2d490*/  @P6 STG.E.U8 desc[UR24][R2.64], R5 ;  /* 0x0000000502006986 */ /* 0x0001e8000c101118 */
[----:B------:R0:W-:Y:S01]  /*2d4a0*/  @P2 STG.E.U8 desc[UR24][R70.64], R7 ;  /* 0x0000000746002986 */ /* 0x0001e2000c101118 */
[----:B------:R-:W-:Y:S06]  /*2d4b0*/  BAR.SYNC.DEFER_BLOCKING 0x0 ;  /* 0x0000000000007b1d */ /* 0x000fec0000010000 */
[----:B------:R-:W-:Y:S05]  /*2d4c0*/  BRA.U UP0, `(.L_x_13) ;  /* 0x0000000100a07547 */ /* 0x000fea000b800000 */
[----:B------:R-:W1:Y:S01]  /*2d4d0*/  S2UR UR5, SR_CgaCtaId ;  /* 0x00000000000579c3 */ /* 0x000e620000008800 */
[----:B------:R-:W-:Y:S01]  /*2d4e0*/  NOP ;  /* 0x0000000000007918 */ /* 0x000fe20000000000 */
[----:B------:R-:W-:Y:S01]  /*2d4f0*/  UMOV UR4, 0x50 ;  /* 0x0000005000047882 */ /* 0x000fe20000000000 */
[----:B------:R-:W-:Y:S02]  /*2d500*/  IMAD.U32 R0, RZ, RZ, UR8 ;  /* 0x00000008ff007e24 */ /* 0x000fe4000f8e00ff */
[----:B0-----:R-:W-:Y:S02]  /*2d510*/  IMAD.MOV.U32 R3, RZ, RZ, 0xff ;  /* 0x000000ffff037424 */ /* 0x001fe400078e00ff */
[----:B------:R-:W-:Y:S01]  /*2d520*/  IMAD.MOV.U32 R7, RZ, RZ, 0x1 ;  /* 0x00000001ff077424 */ /* 0x000fe200078e00ff */
[----:B------:R-:W-:-:S04]  /*2d530*/  LOP3.LUT R0, R0, 0xffff, RZ, 0xc0, !PT ;  /* 0x0000ffff00007812 */ /* 0x000fc800078ec0ff */
[----:B------:R-:W-:-:S05]  /*2d540*/  SHF.R.U32.HI R0, RZ, 0x5, R0 ;  /* 0x00000005ff007819 */ /* 0x000fca0000011600 */
[----:B------:R-:W-:Y:S01]  /*2d550*/  VIADD R2, R0, 0x10 ;  /* 0x0000001000027836 */ /* 0x000fe20000000000 */
[----:B------:R-:W-:Y:S01]  /*2d560*/  SHF.L.U32 R0, R3, R0, RZ ;  /* 0x0000000003007219 */ /* 0x000fe200000006ff */
[----:B-1----:R-:W-:-:S03]  /*2d570*/  ULEA UR6, UR5, UR4, 0x18 ;  /* 0x0000000405067291 */ /* 0x002fc6000f8ec0ff */
[----:B------:R-:W-:-:S04]  /*2d580*/  SHF.L.U32 R3, R7, R2, RZ ;  /* 0x0000000207037219 */ /* 0x000fc800000006ff */
[----:B------:R-:W-:Y:S02]  /*2d590*/  LOP3.LUT R0, R3, R0, RZ, 0xfc, !PT ;  /* 0x0000000003007212 */ /* 0x000fe400078efcff */
[----:B------:R-:W0:Y:S02]  /*2d5a0*/  LDS R5, [UR6] ;  /* 0x00000006ff057984 */ /* 0x000e240008000800 */
[C---:B------:R-:W-:Y:S02]  /*2d5b0*/  LOP3.LUT R2, R0.reuse, 0xffff, RZ, 0xc0, !PT ;  /* 0x0000ffff00027812 */ /* 0x040fe400078ec0ff */
[----:B0-----:R-:W-:-:S04]  /*2d5c0*/  LOP3.LUT R3, R0, 0xffff, R5, 0x80, !PT ;  /* 0x0000ffff00037812 */ /* 0x001fc800078e8005 */
[----:B------:R-:W-:-:S13]  /*2d5d0*/  ISETP.NE.AND P0, PT, R3, R2, PT ;  /* 0x000000020300720c */ /* 0x000fda0003f05270 */
[----:B------:R-:W-:Y:S05]  /*2d5e0*/  @P0 BRA `(.L_x_14) ;  /* 0x0000000000500947 */ /* 0x000fea0003800000 */
[----:B------:R-:W-:Y:S02]  /*2d5f0*/  SHF.R.U32.HI R5, RZ, 0x10, R5 ;  /* 0x00000010ff057819 */ /* 0x000fe40000011605 */
[----:B------:R-:W-:-:S04]  /*2d600*/  SHF.R.U32.HI R2, RZ, 0x10, R0 ;  /* 0x00000010ff027819 */ /* 0x000fc80000011600 */
[----:B------:R-:W-:-:S04]  /*2d610*/  LOP3.LUT R5, R5, R2, RZ, 0xc0, !PT ;  /* 0x0000000205057212 */ /* 0x000fc800078ec0ff */
[----:B------:R-:W-:-:S13]  /*2d620*/  ISETP.NE.AND P0, PT, R5, R2, PT ;  /* 0x000000020500720c */ /* 0x000fda0003f05270 */
[----:B------:R-:W-:Y:S05]  /*2d630*/  @P0 BRA `(.L_x_15) ;  /* 0x0000000000300947 */ /* 0x000fea0003800000 */
[----:B------:R-:W-:Y:S01]  /*2d640*/  R2UR UR4, R0 ;  /* 0x00000000000472ca */ /* 0x000fe200000e0000 */
[----:B------:R-:W-:Y:S01]  /*2d650*/  VOTEU.ANY UR5, UPT, PT ;  /* 0x0000000000057886 */ /* 0x000fe200038e0100 */
[----:B------:R-:W0:Y:S01]  /*2d660*/  S2R R0, SR_LANEID ;  /* 0x0000000000007919 */ /* 0x000e220000000000 */
[----:B------:R-:W-:-:S10]  /*2d670*/  UFLO.U32 UR5, UR5 ;  /* 0x00000005000572bd */ /* 0x000fd400080e0000 */
[----:B------:R-:W-:-:S06]  /*2d680*/  ULOP3.LUT UR4, URZ, UR4, URZ, 0x33, !UPT ;  /* 0x00000004ff047292 */ /* 0x000fcc000f8e33ff */
[----:B------:R-:W-:-:S04]  /*2d690*/  IMAD.U32 R2, RZ, RZ, UR4 ;  /* 0x00000004ff027e24 */ /* 0x000fc8000f8e00ff */
[----:B------:R-:W1:Y:S02]  /*2d6a0*/  REDUX UR7, R2 ;  /* 0x00000000020773c4 */ /* 0x000e640000000000 */
[----:B------:R2:W-:Y:S01]  /*2d6b0*/  UTCATOMSWS.AND URZ, UR4 ;  /* 0x0000000400ff79e3 */ /* 0x0005e20008000000 */
[----:B0-----:R-:W-:Y:S01]  /*2d6c0*/  ISETP.EQ.U32.AND P0, PT, R0, UR5, PT ;  /* 0x0000000500007c0c */ /* 0x001fe2000bf02070 */
[----:B-1----:R-:W-:-:S12]  /*2d6d0*/  IMAD.U32 R0, RZ, RZ, UR7 ;  /* 0x00000007ff007e24 */ /* 0x002fd8000f8e00ff */
[----:B------:R2:W-:Y:S01]  /*2d6e0*/  @P0 ATOMS.AND RZ, [UR6], R0 ;  /* 0x00000000ffff098c */ /* 0x0005e2000a800006 */
[----:B------:R-:W-:Y:S05]  /*2d6f0*/  BRA `(.L_x_13) ;  /* 0x0000000000147947 */ /* 0x000fea0003800000 */
.L_x_15:
[----:B------:R-:W-:-:S07]  /*2d700*/  MOV R2, 0x2d720 ;  /* 0x0002d72000027802 */ /* 0x000fce0000000f00 */
[----:B------:R-:W-:Y:S05]  /*2d710*/  CALL.REL.NOINC `($__internal_0_$__cuda_sm10x_tcgen05_guardrail_trap_col_being_dealloced_not_returned_by_alloc) ;  /* 0x00000000002c7944 */ /* 0x000fea0003c00000 */
[----:B------:R-:W-:Y:S05]  /*2d720*/  BRA `(.L_x_13) ;  /* 0x0000000000087947 */ /* 0x000fea0003800000 */
.L_x_14:
[----:B------:R-:W-:-:S07]  /*2d730*/  MOV R2, 0x2d750 ;  /* 0x0002d75000027802 */ /* 0x000fce0000000f00 */
[----:B------:R-:W-:Y:S05]  /*2d740*/  CALL.REL.NOINC `($__internal_2_$__cuda_sm10x_tcgen05_guardrail_trap_unallocated_columns_being_dealloced) ;  /* 0x0000000000387944 */ /* 0x000fea0003c00000 */
.L_x_13:
[----:B------:R-:W-:Y:S01]  /*2d750*/  NOP ;  /* 0x0000000000007918 */ /* 0x000fe20000000000 */
[----:B--2---:R-:W-:Y:S05]  /*2d760*/  EXIT ;  /* 0x000000000000794d */ /* 0x004fea0003800000 */
.L_x_8:
[----:B------:R-:W0:Y:S02]  /*2d770*/  SYNCS.PHASECHK.TRANS64.TRYWAIT P1, [UR11], R13 ;  /* 0x0000000dff0075a7 */ /* 0x000e24000802110b */
[----:B0-----:R-:W-:Y:S05]  /*2d780*/  @!P1 BRA `(.L_x_8) ;  /* 0xfffffffc00f89947 */ /* 0x001fea000383ffff */
[----:B------:R-:W-:Y:S05]  /*2d790*/  BRA `(.L_x_16) ;  /* 0xfffffeb000ec7947 */ /* 0x000fea000383ffff */
.L_x_12:
[----:B------:R-:W0:Y:S02]  /*2d7a0*/  SYNCS.PHASECHK.TRANS64.TRYWAIT P0, [UR11], R0 ;  /* 0x00000000ff0075a7 */ /* 0x000e24000800110b */
[----:B0-----:R-:W-:Y:S05]  /*2d7b0*/  @!P0 BRA `(.L_x_12) ;  /* 0xfffffffc00f88947 */ /* 0x001fea000383ffff */
[----:B------:R-:W-:Y:S05]  /*2d7c0*/  BRA `(.L_x_11) ;  /* 0xffffff68003c7947 */ /* 0x000fea000383ffff */
        .weak           $__internal_0_$__cuda_sm10x_tcgen05_guardrail_trap_col_being_dealloced_not_returned_by_alloc
        .type           $__internal_0_$__cuda_sm10x_tcgen05_guardrail_trap_col_being_dealloced_not_returned_by_alloc,@function
        .size           $__internal_0_$__cuda_sm10x_tcgen05_guardrail_trap_col_being_dealloced_not_returned_by_alloc,($__internal_1_$__cuda_sm10x_tcgen05_guardrail_trap_phase_invalid_during_alloc - $__internal_0_$__cuda_sm10x_tcgen05_guardrail_trap_col_being_dealloced_not_returned_by_alloc)
$__internal_0_$__cuda_sm10x_tcgen05_guardrail_trap_col_being_dealloced_not_returned_by_alloc:
[----:B------:R-:W-:Y:S05]  /*2d7d0*/  BPT.TRAP 0x1 ;  /* 0x000000040000795c */ /* 0x000fea0000300000 */
[----:B------:R-:W-:-:S04]  /*2d7e0*/  IMAD.MOV.U32 R3, RZ, RZ, 0x0 ;  /* 0x00000000ff037424 */ /* 0x000fc800078e00ff */
[----:B------:R-:W-:Y:S05]  /*2d7f0*/  RET.REL.NODEC R2 `(matmul_kernel) ;  /* 0xfffffd2802007950 */ /* 0x000fea0003c3ffff */
        .weak           $__internal_1_$__cuda_sm10x_tcgen05_guardrail_trap_phase_invalid_during_alloc
        .type           $__internal_1_$__cuda_sm10x_tcgen05_guardrail_trap_phase_invalid_during_alloc,@function
        .size           $__internal_1_$__cuda_sm10x_tcgen05_guardrail_trap_phase_invalid_during_alloc,($__internal_2_$__cuda_sm10x_tcgen05_guardrail_trap_unallocated_columns_being_dealloced - $__internal_1_$__cuda_sm10x_tcgen05_guardrail_trap_phase_invalid_during_alloc)
$__internal_1_$__cuda_sm10x_tcgen05_guardrail_trap_phase_invalid_during_alloc:
[----:B------:R-:W-:Y:S05]  /*2d800*/  BPT.TRAP 0x1 ;  /* 0x000000040000795c */ /* 0x000fea0000300000 */
[----:B------:R-:W-:-:S04]  /*2d810*/  IMAD.MOV.U32 R3, RZ, RZ, 0x0 ;  /* 0x00000000ff037424 */ /* 0x000fc800078e00ff */
[----:B------:R-:W-:Y:S05]  /*2d820*/  RET.REL.NODEC R2 `(matmul_kernel) ;  /* 0xfffffd2402f47950 */ /* 0x000fea0003c3ffff */
        .weak           $__internal_2_$__cuda_sm10x_tcgen05_guardrail_trap_unallocated_columns_being_dealloced
        .type           $__internal_2_$__cuda_sm10x_tcgen05_guardrail_trap_unallocated_columns_being_dealloced,@function
        .size           $__internal_2_$__cuda_sm10x_tcgen05_guardrail_trap_unallocated_columns_being_dealloced,(.L_x_20 - $__internal_2_$__cuda_sm10x_tcgen05_guardrail_trap_unallocated_columns_being_dealloced)
$__internal_2_$__cuda_sm10x_tcgen05_guardrail_trap_unallocated_columns_being_dealloced:
[----:B------:R-:W-:Y:S05]  /*2d830*/  BPT.TRAP 0x1 ;  /* 0x000000040000795c */ /* 0x000fea0000300000 */
[----:B------:R-:W-:-:S04]  /*2d840*/  IMAD.MOV.U32 R3, RZ, RZ, 0x0 ;  /* 0x00000000ff037424 */ /* 0x000fc800078e00ff */
[----:B------:R-:W-:Y:S05]  /*2d850*/  RET.REL.NODEC R2 `(matmul_kernel) ;  /* 0xfffffd2402e87950 */ /* 0x000fea0003c3ffff */
.L_x_17:
[----:B------:R-:W-:-:S00]  /*2d860*/  BRA `(.L_x_17) ;  /* 0xfffffffc00fc7947 */ /* 0x000fc0000383ffff */
[----:B------:R-:W-:-:S00]  /*2d870*/  NOP ;  /* 0x0000000000007918 */ /* 0x000fc00000000000 */
        /* <DEDUP_REMOVED lines=8> */
.L_x_20:


//--------------------- .nv.shared.matmul_kernel  --------------------------
	.section	.nv.shared.matmul_kernel,"aw",@nobits
	.sectionflags	@""
	.align	16
	.zero		1024


//--------------------- .nv.shared.reserved.0     --------------------------
	.section	.nv.shared.reserved.0,"aw",@nobits
	.align	8
	.weak		__nv_reservedSMEM_offset_0_alias
	.size		__nv_reservedSMEM_offset_0_alias, 0, 64
	.other		__nv_reservedSMEM_offset_0_alias,@"STO_CUDA_RESERVED_SHARED STV_DEFAULT"
__nv_reservedSMEM_offset_0_alias:
	.zero		0
.nv.shared.reserved.0:
	.zero		64
	.weak		__nv_reservedSMEM_allocation_phase
	.type		__nv_reservedSMEM_allocation_phase,@object
	.size		__nv_reservedSMEM_allocation_phase,(.L_0 - __nv_reservedSMEM_allocation_phase)
__nv_reservedSMEM_allocation_phase:
	.zero		1
.L_0:
	.zero		7
	.weak		__nv_reservedSMEM_devtool_atexit_pc
	.type		__nv_reservedSMEM_devtool_atexit_pc,@object
	.size		__nv_reservedSMEM_devtool_atexit_pc,(__nv_reservedSMEM_allocation_mask - __nv_reservedSMEM_devtool_atexit_pc)
__nv_reservedSMEM_devtool_atexit_pc:
	.zero		8
	.weak		__nv_reservedSMEM_allocation_mask
	.type		__nv_reservedSMEM_allocation_mask,@object
	.size		__nv_reservedSMEM_allocation_mask,(.L_2 - __nv_reservedSMEM_allocation_mask)
__nv_reservedSMEM_allocation_mask:
	.zero		4
.L_2:


//--------------------- .nv.constant0.matmul_kernel --------------------------
	.section	.nv.constant0.matmul_kernel,"a",@progbits
	.sectionflags	@""
	.align	4
.nv.constant0.matmul_kernel:
	.zero		976


//--------------------- SYMBOLS --------------------------

	.type		.nv.reservedSmem.offset0,@object
	.size		.nv.reservedSmem.offset0,0x4
	.type		.nv.reservedSmem.cap,@object
	.size		.nv.reservedSmem.cap,0x4
